def matmul_kernel(
    a_ptr,
    b_ptr,
    c_ptr,
    M,
    N,
    K,
    stride_am,
    stride_ak,
    stride_bk,
    stride_bn,
    stride_cm,
    stride_cn,
    BLOCK_M: tl.constexpr,
    BLOCK_N: tl.constexpr,
    BLOCK_K: tl.constexpr,
    GROUP_M: tl.constexpr,
):
    pid = tl.program_id(axis=0)
    num_pid_m = tl.cdiv(M, BLOCK_M)
    num_pid_n = tl.cdiv(N, BLOCK_N)
    num_pid_in_group = GROUP_M * num_pid_n
    group_id = pid // num_pid_in_group
    first_pid_m = group_id * GROUP_M
    group_size_m = min(num_pid_m - first_pid_m, GROUP_M)
    pid_m = first_pid_m + ((pid % num_pid_in_group) % group_size_m)
    pid_n = (pid % num_pid_in_group) // group_size_m

    offs_am = (pid_m * BLOCK_M + tl.arange(0, BLOCK_M)) % M
    offs_bn = (pid_n * BLOCK_N + tl.arange(0, BLOCK_N)) % N
    offs_k = tl.arange(0, BLOCK_K)
    a_ptrs = a_ptr + offs_am[:, None] * stride_am + offs_k[None, :] * stride_ak
    b_ptrs = b_ptr + offs_k[:, None] * stride_bk + offs_bn[None, :] * stride_bn

    acc = tl.zeros((BLOCK_M, BLOCK_N), dtype=tl.float32)
    for kk in range(0, tl.cdiv(K, BLOCK_K)):
        a = tl.load(a_ptrs, mask=offs_k[None, :] < K - kk * BLOCK_K, other=0.0)
        b = tl.load(b_ptrs, mask=offs_k[:, None] < K - kk * BLOCK_K, other=0.0)
        acc = tl.dot(a, b, acc)
        a_ptrs += BLOCK_K * stride_ak
        b_ptrs += BLOCK_K * stride_bk

    c = acc.to(c_ptr.dtype.element_ty)
    offs_cm = pid_m * BLOCK_M + tl.arange(0, BLOCK_M)
    offs_cn = pid_n * BLOCK_N + tl.arange(0, BLOCK_N)
    c_ptrs = c_ptr + offs_cm[:, None] * stride_cm + offs_cn[None, :] * stride_cn
    mask = (offs_cm[:, None] < M) & (offs_cn[None, :] < N)
    tl.store(c_ptrs, c, mask=mask)

# config = {"BLOCK_K": 128, "BLOCK_M": 512, "BLOCK_N": 64, "GROUP_M": 8, "arch": "sm_100", "dtype": "fp8e4m3", "num_ctas": 1, "num_stages": 3, "num_warps": 1}
# arch = sm_100


// ===== COMPILED SASS (sm_100a) =====

	.target	sm_100a

	.elftype	@"ET_EXEC"


//--------------------- .note.nv.tkinfo           --------------------------
	.section	.note.nv.tkinfo,"",@"SHT_NOTE"
	.sectionflags	@"SHF_NOTE_NV_TKINFO"
	.tkinfo
        /*0018*/ 	.word	0x00000081
        /*0030*/ 	.string	""
        /*0030*/ 	.string	"ptxas-blackwell"
        /*0030*/ 	.string	"Cuda compilation tools, release 12.9, V12.9.86"
        /*0030*/ 	.string	"Build cuda_12.9.r12.9/compiler.36037853_0"
        /*0030*/ 	.string	"-v  -suppress-debug-info  -lineinfo  -arch sm_100a "



//--------------------- .note.nv.cuver            --------------------------
	.section	.note.nv.cuver,"",@"SHT_NOTE"
	.sectionflags	@"SHF_NOTE_NV_CUVER"
        /*0018*/ 	.short	0x0001
        /*001a*/ 	.short	0x0064
        /*001c*/ 	.short	0x0001
        /*001e*/ 	.short	0x0000
        /*0020*/ 	.short	0x0001
        /*0022*/ 	.short	0x0000


//--------------------- .nv.info                  --------------------------
	.section	.nv.info,"",@"SHT_CUDA_INFO"
	.align	4


	//----- nvinfo : EIATTR_REGCOUNT
	.align		4
        /*0000*/ 	.byte	0x04, 0x2f
        /*0002*/ 	.short	(.L_1 - .L_0)
	.align		4
.L_0:
        /*0004*/ 	.word	index@(matmul_kernel)
        /*0008*/ 	.word	0x00000040


	//----- nvinfo : EIATTR_FRAME_SIZE
	.align		4
.L_1:
        /*000c*/ 	.byte	0x04, 0x11
        /*000e*/ 	.short	(.L_3 - .L_2)
	.align		4
.L_2:
        /*0010*/ 	.word	index@(matmul_kernel)
        /*0014*/ 	.word	0x0000b578


	//----- nvinfo : EIATTR_MIN_STACK_SIZE
	.align		4
.L_3:
        /*0018*/ 	.byte	0x04, 0x12
        /*001a*/ 	.short	(.L_5 - .L_4)
	.align		4
.L_4:
        /*001c*/ 	.word	index@(matmul_kernel)
        /*0020*/ 	.word	0x0000b578
.L_5:


//--------------------- .nv.info.matmul_kernel    --------------------------
	.section	.nv.info.matmul_kernel,"",@"SHT_CUDA_INFO"
	.sectionflags	@""
	.align	4


	//----- nvinfo : EIATTR_CUDA_API_VERSION
	.align		4
        /*0000*/ 	.byte	0x04, 0x37
        /*0002*/ 	.short	(.L_7 - .L_6)
.L_6:
        /*0004*/ 	.word	0x00000081


	//----- nvinfo : EIATTR_KPARAM_INFO
	.align		4
.L_7:
        /*0008*/ 	.byte	0x04, 0x17
        /*000a*/ 	.short	(.L_9 - .L_8)
.L_8:
        /*000c*/ 	.word	0x00000000
        /*0010*/ 	.short	0x000d
        /*0012*/ 	.short	0x0048
        /*0014*/ 	.byte	0x00, 0xf4, 0x21, 0x00


	//----- nvinfo : EIATTR_KPARAM_INFO
	.align		4
.L_9:
        /*0018*/ 	.byte	0x04, 0x17
        /*001a*/ 	.short	(.L_11 - .L_10)
.L_10:
        /*001c*/ 	.word	0x00000000
        /*0020*/ 	.short	0x000c
        /*0022*/ 	.short	0x0040
        /*0024*/ 	.byte	0x00, 0xf4, 0x21, 0x00


	//----- nvinfo : EIATTR_KPARAM_INFO
	.align		4
.L_11:
        /*0028*/ 	.byte	0x04, 0x17
        /*002a*/ 	.short	(.L_13 - .L_12)
.L_12:
        /*002c*/ 	.word	0x00000000
        /*0030*/ 	.short	0x000b
        /*0032*/ 	.short	0x0038
        /*0034*/ 	.byte	0x00, 0xf0, 0x11, 0x00


	//----- nvinfo : EIATTR_KPARAM_INFO
	.align		4
.L_13:
        /*0038*/ 	.byte	0x04, 0x17
        /*003a*/ 	.short	(.L_15 - .L_14)
.L_14:
        /*003c*/ 	.word	0x00000000
        /*0040*/ 	.short	0x000a
        /*0042*/ 	.short	0x0034
        /*0044*/ 	.byte	0x00, 0xf0, 0x11, 0x00


	//----- nvinfo : EIATTR_KPARAM_INFO
	.align		4
.L_15:
        /*0048*/ 	.byte	0x04, 0x17
        /*004a*/ 	.short	(.L_17 - .L_16)
.L_16:
        /*004c*/ 	.word	0x00000000
        /*0050*/ 	.short	0x0009
        /*0052*/ 	.short	0x0030
        /*0054*/ 	.byte	0x00, 0xf0, 0x11, 0x00


	//----- nvinfo : EIATTR_KPARAM_INFO
	.align		4
.L_17:
        /*0058*/ 	.byte	0x04, 0x17
        /*005a*/ 	.short	(.L_19 - .L_18)
.L_18:
        /*005c*/ 	.word	0x00000000
        /*0060*/ 	.short	0x0008
        /*0062*/ 	.short	0x002c
        /*0064*/ 	.byte	0x00, 0xf0, 0x11, 0x00


	//----- nvinfo : EIATTR_KPARAM_INFO
	.align		4
.L_19:
        /*0068*/ 	.byte	0x04, 0x17
        /*006a*/ 	.short	(.L_21 - .L_20)
.L_20:
        /*006c*/ 	.word	0x00000000
        /*0070*/ 	.short	0x0007
        /*0072*/ 	.short	0x0028
        /*0074*/ 	.byte	0x00, 0xf0, 0x11, 0x00


	//----- nvinfo : EIATTR_KPARAM_INFO
	.align		4
.L_21:
        /*0078*/ 	.byte	0x04, 0x17
        /*007a*/ 	.short	(.L_23 - .L_22)
.L_22:
        /*007c*/ 	.word	0x00000000
        /*0080*/ 	.short	0x0006
        /*0082*/ 	.short	0x0024
        /*0084*/ 	.byte	0x00, 0xf0, 0x11, 0x00


	//----- nvinfo : EIATTR_KPARAM_INFO
	.align		4
.L_23:
        /*0088*/ 	.byte	0x04, 0x17
        /*008a*/ 	.short	(.L_25 - .L_24)
.L_24:
        /*008c*/ 	.word	0x00000000
        /*0090*/ 	.short	0x0005
        /*0092*/ 	.short	0x0020
        /*0094*/ 	.byte	0x00, 0xf0, 0x11, 0x00


	//----- nvinfo : EIATTR_KPARAM_INFO
	.align		4
.L_25:
        /*0098*/ 	.byte	0x04, 0x17
        /*009a*/ 	.short	(.L_27 - .L_26)
.L_26:
        /*009c*/ 	.word	0x00000000
        /*00a0*/ 	.short	0x0004
        /*00a2*/ 	.short	0x001c
        /*00a4*/ 	.byte	0x00, 0xf0, 0x11, 0x00


	//----- nvinfo : EIATTR_KPARAM_INFO
	.align		4
.L_27:
        /*00a8*/ 	.byte	0x04, 0x17
        /*00aa*/ 	.short	(.L_29 - .L_28)
.L_28:
        /*00ac*/ 	.word	0x00000000
        /*00b0*/ 	.short	0x0003
        /*00b2*/ 	.short	0x0018
        /*00b4*/ 	.byte	0x00, 0xf0, 0x11, 0x00


	//----- nvinfo : EIATTR_KPARAM_INFO
	.align		4
.L_29:
        /*00b8*/ 	.byte	0x04, 0x17
        /*00ba*/ 	.short	(.L_31 - .L_30)
.L_30:
        /*00bc*/ 	.word	0x00000000
        /*00c0*/ 	.short	0x0002
        /*00c2*/ 	.short	0x0010
        /*00c4*/ 	.byte	0x00, 0xf4, 0x21, 0x00


	//----- nvinfo : EIATTR_KPARAM_INFO
	.align		4
.L_31:
        /*00c8*/ 	.byte	0x04, 0x17
        /*00ca*/ 	.short	(.L_33 - .L_32)
.L_32:
        /*00cc*/ 	.word	0x00000000
        /*00d0*/ 	.short	0x0001
        /*00d2*/ 	.short	0x0008
        /*00d4*/ 	.byte	0x00, 0xf4, 0x21, 0x00


	//----- nvinfo : EIATTR_KPARAM_INFO
	.align		4
.L_33:
        /*00d8*/ 	.byte	0x04, 0x17
        /*00da*/ 	.short	(.L_35 - .L_34)
.L_34:
        /*00dc*/ 	.word	0x00000000
        /*00e0*/ 	.short	0x0000
        /*00e2*/ 	.short	0x0000
        /*00e4*/ 	.byte	0x00, 0xf4, 0x21, 0x00


	//----- nvinfo : EIATTR_SPARSE_MMA_MASK
	.align		4
.L_35:
        /*00e8*/ 	.byte	0x03, 0x50
        /*00ea*/ 	.short	0x0000


	//----- nvinfo : EIATTR_MAXREG_COUNT
	.align		4
        /*00ec*/ 	.byte	0x03, 0x1b
        /*00ee*/ 	.short	0x00ff


	//----- nvinfo : EIATTR_NUM_BARRIERS
	.align		4
        /*00f0*/ 	.byte	0x02, 0x4c
        /*00f2*/ 	.byte	0x01
	.zero		1


	//----- nvinfo : EIATTR_ANNOTATIONS
	.align		4
        /*00f4*/ 	.byte	0x04, 0x55
        /*00f6*/ 	.short	(.L_37 - .L_36)


	//   ....[0]....
.L_36:
        /*00f8*/ 	.word	0x00000001
        /*00fc*/ 	.byte	0x50, 0x00, 0x00, 0x00, 0x01, 0x00, 0x00, 0x00, 0x90, 0x00, 0x00, 0x00, 0x01, 0x00, 0x00, 0x00
        /* <DEDUP_REMOVED lines=2732> */
        /*abcc*/ 	.byte	0x40, 0x72, 0x02, 0x00


	//----- nvinfo : EIATTR_COOP_GROUP_MASK_REGIDS
	.align		4
.L_37:
        /*abd0*/ 	.byte	0x04, 0x29
        /*abd2*/ 	.short	(.L_39 - .L_38)


	//   ....[0]....
.L_38:
        /*abd4*/ 	.word	0xffffffff


	//   ....[1]....
        /*abd8*/ 	.word	0xffffffff


	//   ....[2]....
        /*abdc*/ 	.word	0xffffffff


	//   ....[3]....
        /*abe0*/ 	.word	0xffffffff


	//   ....[4]....
        /*abe4*/ 	.word	0xffffffff


	//   ....[5]....
        /*abe8*/ 	.word	0xffffffff


	//   ....[6]....
        /*abec*/ 	.word	0xffffffff


	//   ....[7]....
        /*abf0*/ 	.word	0xffffffff


	//   ....[8]....
        /*abf4*/ 	.word	0xffffffff


	//   ....[9]....
        /*abf8*/ 	.word	0xffffffff


	//   ....[10]....
        /*abfc*/ 	.word	0xffffffff


	//   ....[11]....
        /*ac00*/ 	.word	0xffffffff


	//   ....[12]....
        /*ac04*/ 	.word	0xffffffff


	//   ....[13]....
        /*ac08*/ 	.word	0xffffffff


	//   ....[14]....
        /*ac0c*/ 	.word	0xffffffff


	//   ....[15]....
        /*ac10*/ 	.word	0xffffffff


	//   ....[16]....
        /*ac14*/ 	.word	0xffffffff


	//   ....[17]....
        /*ac18*/ 	.word	0xffffffff


	//   ....[18]....
        /*ac1c*/ 	.word	0xffffffff


	//   ....[19]....
        /*ac20*/ 	.word	0xffffffff


	//   ....[20]....
        /*ac24*/ 	.word	0xffffffff


	//   ....[21]....
        /*ac28*/ 	.word	0xffffffff


	//   ....[22]....
        /*ac2c*/ 	.word	0xffffffff


	//   ....[23]....
        /*ac30*/ 	.word	0xffffffff


	//   ....[24]....
        /*ac34*/ 	.word	0xffffffff


	//   ....[25]....
        /*ac38*/ 	.word	0xffffffff


	//   ....[26]....
        /*ac3c*/ 	.word	0xffffffff


	//   ....[27]....
        /*ac40*/ 	.word	0xffffffff


	//   ....[28]....
        /*ac44*/ 	.word	0xffffffff


	//   ....[29]....
        /*ac48*/ 	.word	0xffffffff


	//   ....[30]....
        /*ac4c*/ 	.word	0xffffffff


	//   ....[31]....
        /*ac50*/ 	.word	0xffffffff


	//   ....[32]....
        /*ac54*/ 	.word	0xffffffff


	//   ....[33]....
        /*ac58*/ 	.word	0xffffffff


	//   ....[34]....
        /*ac5c*/ 	.word	0xffffffff


	//   ....[35]....
        /*ac60*/ 	.word	0xffffffff


	//   ....[36]....
        /*ac64*/ 	.word	0xffffffff


	//   ....[37]....
        /*ac68*/ 	.word	0xffffffff


	//   ....[38]....
        /*ac6c*/ 	.word	0xffffffff


	//   ....[39]....
        /*ac70*/ 	.word	0xffffffff


	//   ....[40]....
        /*ac74*/ 	.word	0xffffffff


	//   ....[41]....
        /*ac78*/ 	.word	0xffffffff


	//   ....[42]....
        /*ac7c*/ 	.word	0xffffffff


	//   ....[43]....
        /*ac80*/ 	.word	0xffffffff


	//   ....[44]....
        /*ac84*/ 	.word	0xffffffff


	//   ....[45]....
        /*ac88*/ 	.word	0xffffffff


	//   ....[46]....
        /*ac8c*/ 	.word	0xffffffff


	//   ....[47]....
        /*ac90*/ 	.word	0xffffffff


	//   ....[48]....
        /*ac94*/ 	.word	0xffffffff


	//   ....[49]....
        /*ac98*/ 	.word	0xffffffff


	//   ....[50]....
        /*ac9c*/ 	.word	0xffffffff


	//   ....[51]....
        /*aca0*/ 	.word	0xffffffff


	//   ....[52]....
        /*aca4*/ 	.word	0xffffffff


	//   ....[53]....
        /*aca8*/ 	.word	0xffffffff


	//   ....[54]....
        /*acac*/ 	.word	0xffffffff


	//   ....[55]....
        /*acb0*/ 	.word	0xffffffff


	//   ....[56]....
        /*acb4*/ 	.word	0xffffffff


	//   ....[57]....
        /*acb8*/ 	.word	0xffffffff


	//   ....[58]....
        /*acbc*/ 	.word	0xffffffff


	//   ....[59]....
        /*acc0*/ 	.word	0xffffffff


	//   ....[60]....
        /*acc4*/ 	.word	0xffffffff


	//   ....[61]....
        /*acc8*/ 	.word	0xffffffff


	//   ....[62]....
        /*accc*/ 	.word	0xffffffff


	//   ....[63]....
        /*acd0*/ 	.word	0xffffffff


	//   ....[64]....
        /*acd4*/ 	.word	0xffffffff


	//   ....[65]....
        /*acd8*/ 	.word	0xffffffff


	//   ....[66]....
        /*acdc*/ 	.word	0xffffffff


	//   ....[67]....
        /*ace0*/ 	.word	0xffffffff


	//   ....[68]....
        /*ace4*/ 	.word	0xffffffff


	//   ....[69]....
        /*ace8*/ 	.word	0xffffffff


	//   ....[70]....
        /*acec*/ 	.word	0xffffffff


	//   ....[71]....
        /*acf0*/ 	.word	0xffffffff


	//   ....[72]....
        /*acf4*/ 	.word	0xffffffff


	//   ....[73]....
        /*acf8*/ 	.word	0xffffffff


	//   ....[74]....
        /*acfc*/ 	.word	0xffffffff


	//   ....[75]....
        /*ad00*/ 	.word	0xffffffff


	//   ....[76]....
        /*ad04*/ 	.word	0xffffffff


	//   ....[77]....
        /*ad08*/ 	.word	0xffffffff


	//   ....[78]....
        /*ad0c*/ 	.word	0xffffffff


	//   ....[79]....
        /*ad10*/ 	.word	0xffffffff


	//   ....[80]....
        /*ad14*/ 	.word	0xffffffff


	//   ....[81]....
        /*ad18*/ 	.word	0xffffffff


	//   ....[82]....
        /*ad1c*/ 	.word	0xffffffff


	//   ....[83]....
        /*ad20*/ 	.word	0xffffffff


	//   ....[84]....
        /*ad24*/ 	.word	0xffffffff


	//   ....[85]....
        /*ad28*/ 	.word	0xffffffff


	//   ....[86]....
        /*ad2c*/ 	.word	0xffffffff


	//   ....[87]....
        /*ad30*/ 	.word	0xffffffff


	//   ....[88]....
        /*ad34*/ 	.word	0xffffffff


	//   ....[89]....
        /*ad38*/ 	.word	0xffffffff


	//   ....[90]....
        /*ad3c*/ 	.word	0xffffffff


	//   ....[91]....
        /*ad40*/ 	.word	0xffffffff


	//   ....[92]....
        /*ad44*/ 	.word	0xffffffff


	//   ....[93]....
        /*ad48*/ 	.word	0xffffffff


	//   ....[94]....
        /*ad4c*/ 	.word	0xffffffff


	//   ....[95]....
        /*ad50*/ 	.word	0xffffffff


	//   ....[96]....
        /*ad54*/ 	.word	0xffffffff


	//   ....[97]....
        /*ad58*/ 	.word	0xffffffff


	//   ....[98]....
        /*ad5c*/ 	.word	0xffffffff


	//   ....[99]....
        /*ad60*/ 	.word	0xffffffff


	//   ....[100]....
        /*ad64*/ 	.word	0xffffffff


	//   ....[101]....
        /*ad68*/ 	.word	0xffffffff


	//   ....[102]....
        /*ad6c*/ 	.word	0xffffffff


	//   ....[103]....
        /*ad70*/ 	.word	0xffffffff


	//   ....[104]....
        /*ad74*/ 	.word	0xffffffff


	//   ....[105]....
        /*ad78*/ 	.word	0xffffffff


	//   ....[106]....
        /*ad7c*/ 	.word	0xffffffff


	//   ....[107]....
        /*ad80*/ 	.word	0xffffffff


	//   ....[108]....
        /*ad84*/ 	.word	0xffffffff


	//   ....[109]....
        /*ad88*/ 	.word	0xffffffff


	//   ....[110]....
        /*ad8c*/ 	.word	0xffffffff


	//   ....[111]....
        /*ad90*/ 	.word	0xffffffff


	//   ....[112]....
        /*ad94*/ 	.word	0xffffffff


	//   ....[113]....
        /*ad98*/ 	.word	0xffffffff


	//   ....[114]....
        /*ad9c*/ 	.word	0xffffffff


	//   ....[115]....
        /*ada0*/ 	.word	0xffffffff


	//   ....[116]....
        /*ada4*/ 	.word	0xffffffff


	//   ....[117]....
        /*ada8*/ 	.word	0xffffffff


	//   ....[118]....
        /*adac*/ 	.word	0xffffffff


	//   ....[119]....
        /*adb0*/ 	.word	0xffffffff


	//   ....[120]....
        /*adb4*/ 	.word	0xffffffff


	//   ....[121]....
        /*adb8*/ 	.word	0xffffffff


	//   ....[122]....
        /*adbc*/ 	.word	0xffffffff


	//   ....[123]....
        /*adc0*/ 	.word	0xffffffff


	//   ....[124]....
        /*adc4*/ 	.word	0xffffffff


	//   ....[125]....
        /*adc8*/ 	.word	0xffffffff


	//   ....[126]....
        /*adcc*/ 	.word	0xffffffff


	//----- nvinfo : EIATTR_COOP_GROUP_INSTR_OFFSETS
	.align		4
.L_39:
        /*add0*/ 	.byte	0x04, 0x28
        /*add2*/ 	.short	(.L_41 - .L_40)


	//   ....[0]....
.L_40:
        /*add4*/ 	.word	0x00155c30


	//   ....[1]....
        /*add8*/ 	.word	0x00163b70


	//   ....[2]....
        /*addc*/ 	.word	0x00163c50


	//   ....[3]....
        /*ade0*/ 	.word	0x00163c70


	//   ....[4]....
        /*ade4*/ 	.word	0x00163db0


	//   ....[5]....
        /*ade8*/ 	.word	0x00163dd0


	//   ....[6]....
        /*adec*/ 	.word	0x00163e30


	//   ....[7]....
        /*adf0*/ 	.word	0x00163e50


	//   ....[8]....
        /*adf4*/ 	.word	0x00163e90


	//   ....[9]....
        /*adf8*/ 	.word	0x00163eb0


	//   ....[10]....
        /*adfc*/ 	.word	0x00163f30


	//   ....[11]....
        /*ae00*/ 	.word	0x00163f50


	//   ....[12]....
        /*ae04*/ 	.word	0x00163f70


	//   ....[13]....
        /*ae08*/ 	.word	0x00163fa0


	//   ....[14]....
        /*ae0c*/ 	.word	0x001640a0


	//   ....[15]....
        /*ae10*/ 	.word	0x001640c0


	//   ....[16]....
        /*ae14*/ 	.word	0x001640e0


	//   ....[17]....
        /*ae18*/ 	.word	0x00164100


	//   ....[18]....
        /*ae1c*/ 	.word	0x001641d0


	//   ....[19]....
        /*ae20*/ 	.word	0x00164240


	//   ....[20]....
        /*ae24*/ 	.word	0x00164420


	//   ....[21]....
        /*ae28*/ 	.word	0x001644b0


	//   ....[22]....
        /*ae2c*/ 	.word	0x00164500


	//   ....[23]....
        /*ae30*/ 	.word	0x00164530


	//   ....[24]....
        /*ae34*/ 	.word	0x00164590


	//   ....[25]....
        /*ae38*/ 	.word	0x001645b0


	//   ....[26]....
        /*ae3c*/ 	.word	0x00164600


	//   ....[27]....
        /*ae40*/ 	.word	0x00164af0


	//   ....[28]....
        /*ae44*/ 	.word	0x00164df0


	//   ....[29]....
        /*ae48*/ 	.word	0x00167c70


	//   ....[30]....
        /*ae4c*/ 	.word	0x00167cc0


	//   ....[31]....
        /*ae50*/ 	.word	0x00167ed0


	//   ....[32]....
        /*ae54*/ 	.word	0x00167f30


	//   ....[33]....
        /*ae58*/ 	.word	0x00167fe0


	//   ....[34]....
        /*ae5c*/ 	.word	0x00168040


	//   ....[35]....
        /*ae60*/ 	.word	0x001680e0


	//   ....[36]....
        /*ae64*/ 	.word	0x00168100


	//   ....[37]....
        /*ae68*/ 	.word	0x001681d0


	//   ....[38]....
        /*ae6c*/ 	.word	0x001682a0


	//   ....[39]....
        /*ae70*/ 	.word	0x001682d0


	//   ....[40]....
        /*ae74*/ 	.word	0x00168310


	//   ....[41]....
        /*ae78*/ 	.word	0x00168440


	//   ....[42]....
        /*ae7c*/ 	.word	0x00168470


	//   ....[43]....
        /*ae80*/ 	.word	0x001684e0


	//   ....[44]....
        /*ae84*/ 	.word	0x00168510


	//   ....[45]....
        /*ae88*/ 	.word	0x001685a0


	//   ....[46]....
        /*ae8c*/ 	.word	0x001685c0


	//   ....[47]....
        /*ae90*/ 	.word	0x00168790


	//   ....[48]....
        /*ae94*/ 	.word	0x00168830


	//   ....[49]....
        /*ae98*/ 	.word	0x001688f0


	//   ....[50]....
        /*ae9c*/ 	.word	0x00168940


	//   ....[51]....
        /*aea0*/ 	.word	0x00168a00


	//   ....[52]....
        /*aea4*/ 	.word	0x00168a50


	//   ....[53]....
        /*aea8*/ 	.word	0x00168aa0


	//   ....[54]....
        /*aeac*/ 	.word	0x00168b70


	//   ....[55]....
        /*aeb0*/ 	.word	0x00168c60


	//   ....[56]....
        /*aeb4*/ 	.word	0x00168c80


	//   ....[57]....
        /*aeb8*/ 	.word	0x00168ce0


	//   ....[58]....
        /*aebc*/ 	.word	0x00168d00


	//   ....[59]....
        /*aec0*/ 	.word	0x00168ef0


	//   ....[60]....
        /*aec4*/ 	.word	0x00168f40


	//   ....[61]....
        /*aec8*/ 	.word	0x00168f70


	//   ....[62]....
        /*aecc*/ 	.word	0x00168f90


	//   ....[63]....
        /*aed0*/ 	.word	0x001690c0


	//   ....[64]....
        /*aed4*/ 	.word	0x00169150


	//   ....[65]....
        /*aed8*/ 	.word	0x001691e0


	//   ....[66]....
        /*aedc*/ 	.word	0x00169310


	//   ....[67]....
        /*aee0*/ 	.word	0x00169350


	//   ....[68]....
        /*aee4*/ 	.word	0x001693a0


	//   ....[69]....
        /*aee8*/ 	.word	0x001694b0


	//   ....[70]....
        /*aeec*/ 	.word	0x00169550


	//   ....[71]....
        /*aef0*/ 	.word	0x00169570


	//   ....[72]....
        /*aef4*/ 	.word	0x00169770


	//   ....[73]....
        /*aef8*/ 	.word	0x00169790


	//   ....[74]....
        /*aefc*/ 	.word	0x00169880


	//   ....[75]....
        /*af00*/ 	.word	0x001698a0


	//   ....[76]....
        /*af04*/ 	.word	0x001698c0


	//   ....[77]....
        /*af08*/ 	.word	0x001698e0


	//   ....[78]....
        /*af0c*/ 	.word	0x00169900


	//   ....[79]....
        /*af10*/ 	.word	0x00169930


	//   ....[80]....
        /*af14*/ 	.word	0x00169980


	//   ....[81]....
        /*af18*/ 	.word	0x00169ab0


	//   ....[82]....
        /*af1c*/ 	.word	0x00169ae0


	//   ....[83]....
        /*af20*/ 	.word	0x00169bb0


	//   ....[84]....
        /*af24*/ 	.word	0x00169c50


	//   ....[85]....
        /*af28*/ 	.word	0x00169ce0


	//   ....[86]....
        /*af2c*/ 	.word	0x00169d60


	//   ....[87]....
        /*af30*/ 	.word	0x00169df0


	//   ....[88]....
        /*af34*/ 	.word	0x00169e20


	//   ....[89]....
        /*af38*/ 	.word	0x00169e60


	//   ....[90]....
        /*af3c*/ 	.word	0x00169ee0


	//   ....[91]....
        /*af40*/ 	.word	0x00169fc0


	//   ....[92]....
        /*af44*/ 	.word	0x00169fe0


	//   ....[93]....
        /*af48*/ 	.word	0x0016a070


	//   ....[94]....
        /*af4c*/ 	.word	0x0016a120


	//   ....[95]....
        /*af50*/ 	.word	0x0016a200


	//   ....[96]....
        /*af54*/ 	.word	0x0016a260


	//   ....[97]....
        /*af58*/ 	.word	0x0016a380


	//   ....[98]....
        /*af5c*/ 	.word	0x0016a3e0


	//   ....[99]....
        /*af60*/ 	.word	0x0016a4c0


	//   ....[100]....
        /*af64*/ 	.word	0x0016a530


	//   ....[101]....
        /*af68*/ 	.word	0x0016a600


	//   ....[102]....
        /*af6c*/ 	.word	0x0016a6e0


	//   ....[103]....
        /*af70*/ 	.word	0x0016a700


	//   ....[104]....
        /*af74*/ 	.word	0x0016a720


	//   ....[105]....
        /*af78*/ 	.word	0x0016a7b0


	//   ....[106]....
        /*af7c*/ 	.word	0x0016a7e0


	//   ....[107]....
        /*af80*/ 	.word	0x0016a8e0


	//   ....[108]....
        /*af84*/ 	.word	0x0016a990


	//   ....[109]....
        /*af88*/ 	.word	0x0016a9c0


	//   ....[110]....
        /*af8c*/ 	.word	0x0016a9f0


	//   ....[111]....
        /*af90*/ 	.word	0x0016ab30


	//   ....[112]....
        /*af94*/ 	.word	0x0016ab80


	//   ....[113]....
        /*af98*/ 	.word	0x0016ac80


	//   ....[114]....
        /*af9c*/ 	.word	0x0016acd0


	//   ....[115]....
        /*afa0*/ 	.word	0x0016add0


	//   ....[116]....
        /*afa4*/ 	.word	0x0016adf0


	//   ....[117]....
        /*afa8*/ 	.word	0x0016af60


	//   ....[118]....
        /*afac*/ 	.word	0x0016af90


	//   ....[119]....
        /*afb0*/ 	.word	0x0016b010


	//   ....[120]....
        /*afb4*/ 	.word	0x0016b030


	//   ....[121]....
        /*afb8*/ 	.word	0x0016b0d0


	//   ....[122]....
        /*afbc*/ 	.word	0x0016b120


	//   ....[123]....
        /*afc0*/ 	.word	0x0016b1c0


	//   ....[124]....
        /*afc4*/ 	.word	0x0016b230


	//   ....[125]....
        /*afc8*/ 	.word	0x0016b260


	//   ....[126]....
        /*afcc*/ 	.word	0x0016b340


	//----- nvinfo : EIATTR_VRC_CTA_INIT_COUNT
	.align		4
.L_41:
        /*afd0*/ 	.byte	0x02, 0x4a
	.zero		1
	.zero		1


	//----- nvinfo : EIATTR_EXIT_INSTR_OFFSETS
	.align		4
        /*afd4*/ 	.byte	0x04, 0x1c
        /*afd6*/ 	.short	(.L_43 - .L_42)


	//   ....[0]....
.L_42:
        /*afd8*/ 	.word	0x00180fd0


	//   ....[1]....
        /*afdc*/ 	.word	0x00181000


	//----- nvinfo : EIATTR_REQNTID
	.align		4
.L_43:
        /*afe0*/ 	.byte	0x04, 0x10
        /*afe2*/ 	.short	(.L_45 - .L_44)
.L_44:
        /*afe4*/ 	.word	0x00000020
        /*afe8*/ 	.word	0x00000001
        /*afec*/ 	.word	0x00000001


	//----- nvinfo : EIATTR_CBANK_PARAM_SIZE
	.align		4
.L_45:
        /*aff0*/ 	.byte	0x03, 0x19
        /*aff2*/ 	.short	0x0050


	//----- nvinfo : EIATTR_PARAM_CBANK
	.align		4
        /*aff4*/ 	.byte	0x04, 0x0a
        /*aff6*/ 	.short	(.L_47 - .L_46)
	.align		4
.L_46:
        /*aff8*/ 	.word	index@(.nv.constant0.matmul_kernel)
        /*affc*/ 	.short	0x0380
        /*affe*/ 	.short	0x0050


	//----- nvinfo : EIATTR_SW_WAR
	.align		4
.L_47:
        /*b000*/ 	.byte	0x04, 0x36
        /*b002*/ 	.short	(.L_49 - .L_48)
.L_48:
        /*b004*/ 	.word	0x00000008
.L_49:


//--------------------- .nv.compat                --------------------------
	.section	.nv.compat,"",@"SHT_CUDA_COMPAT_INFO"
	.align	4
        /*0000*/ 	.byte	0x02, 0x02, 0x02, 0x00, 0x02, 0x05, 0x05, 0x00, 0x02, 0x03, 0x00, 0x00, 0x02, 0x06, 0x01, 0x00


//--------------------- .nv.callgraph             --------------------------
	.section	.nv.callgraph,"",@"SHT_CUDA_CALLGRAPH"
	.align	4
	.sectionentsize	8
	.align		4
        /*0000*/ 	.word	0x00000000
	.align		4
        /*0004*/ 	.word	0xffffffff
	.align		4
        /*0008*/ 	.word	0x00000000
	.align		4
        /*000c*/ 	.word	0xfffffffe
	.align		4
        /*0010*/ 	.word	0x00000000
	.align		4
        /*0014*/ 	.word	0xfffffffd
	.align		4
        /*0018*/ 	.word	0x00000000
	.align		4
        /*001c*/ 	.word	0xfffffffc


//--------------------- .text.matmul_kernel       --------------------------
	.section	.text.matmul_kernel,"ax",@progbits
	.align	128
        .global         matmul_kernel
        .type           matmul_kernel,@function
        .size           matmul_kernel,(.L_x_3 - matmul_kernel)
        .other          matmul_kernel,@"STO_CUDA_ENTRY STV_DEFAULT"
matmul_kernel:
.text.matmul_kernel:
[----:B------:R-:W0:Y:S02]  /*0000*/  LDC R1, c[0x0][0x37c] ;  /* 0x0000df00ff017b82 */ /* 0x000e240000000800 */
[----:B0-----:R-:W-:-:S06]  /*0010*/  VIADD R1, R1, 0xffff4a88 ;  /* 0xffff4a8801017836 */ /* 0x001fcc0000000000 */
[----:B------:R-:W0:Y:S01]  /*0020*/  LDC.64 R4, c[0x0][0x398] ;  /* 0x0000e600ff047b82 */ /* 0x000e220000000a00 */
[----:B------:R-:W1:Y:S01]  /*0030*/  S2R R7, SR_CTAID.X ;  /* 0x0000000000077919 */ /* 0x000e620000002500 */
[----:B------:R-:W2:Y:S01]  /*0040*/  LDCU UR50, c[0x0][0x3a0] ;  /* 0x00007400ff3277ac */ /* 0x000ea20008000800 */
[----:B------:R-:W-:Y:S01]  /*0050*/  STL [R1+0xe90], RZ ;  /* 0x000e90ff01007387 */ /* 0x000fe20000100800 */
[----:B------:R-:W-:Y:S01]  /*0060*/  UMOV UR4, 0x400 ;  /* 0x0000040000047882 */ /* 0x000fe20000000000 */
[----:B------:R-:W3:Y:S03]  /*0070*/  LDCU.64 UR34, c[0x0][0x358] ;  /* 0x00006b00ff2277ac */ /* 0x000ee60008000a00 */
[----:B------:R-:W4:Y:S01]  /*0080*/  S2UR UR5, SR_CgaCtaId ;  /* 0x00000000000579c3 */ /* 0x000f220000008800 */
[----:B------:R-:W-:Y:S04]  /*0090*/  STL [R1+0xe94], RZ ;  /* 0x000e94ff01007387 */ /* 0x000fe80000100800 */
[----:B------:R-:W-:Y:S04]  /*00a0*/  STL [R1+0xe98], RZ ;  /* 0x000e98ff01007387 */ /* 0x000fe80000100800 */
[----:B------:R-:W-:Y:S01]  /*00b0*/  STL [R1+0xe9c], RZ ;  /* 0x000e9cff01007387 */ /* 0x000fe20000100800 */
[----:B--2---:R-:W-:-:S03]  /*00c0*/  UIADD3 UR50, UPT, UPT, UR50, 0x7f, URZ ;  /* 0x0000007f32327890 */ /* 0x004fc6000fffe0ff */
[----:B------:R-:W-:Y:S01]  /*00d0*/  STL [R1+0xf50], RZ ;  /* 0x000f50ff01007387 */ /* 0x000fe20000100800 */
[----:B0-----:R-:W-:-:S03]  /*00e0*/  VIADD R0, R5, 0x3f ;  /* 0x0000003f05007836 */ /* 0x001fc60000000000 */
[----:B------:R-:W-:Y:S01]  /*00f0*/  STL [R1+0xf54], RZ ;  /* 0x000f54ff01007387 */ /* 0x000fe20000100800 */
[----:B------:R-:W-:-:S03]  /*0100*/  UISETP.GE.AND UP0, UPT, UR50, 0x80, UPT ;  /* 0x000000803200788c */ /* 0x000fc6000bf06270 */
[----:B------:R-:W-:Y:S01]  /*0110*/  STL [R1+0xf58], RZ ;  /* 0x000f58ff01007387 */ /* 0x000fe20000100800 */
[----:B------:R-:W-:Y:S01]  /*0120*/  SHF.R.S32.HI R3, RZ, 0x1f, R0 ;  /* 0x0000001fff037819 */ /* 0x000fe20000011400 */
[----:B----4-:R-:W-:Y:S02]  /*0130*/  ULEA UR4, UR5, UR4, 0x18 ;  /* 0x0000000405047291 */ /* 0x010fe4000f8ec0ff */
[----:B------:R-:W-:Y:S01]  /*0140*/  STL [R1+0xf5c], RZ ;  /* 0x000f5cff01007387 */ /* 0x000fe20000100800 */
[----:B------:R-:W-:Y:S02]  /*0150*/  LEA.HI R3, R3, R0, RZ, 0x6 ;  /* 0x0000000003037211 */ /* 0x000fe400078f30ff */
[----:B-1----:R-:W-:Y:S01]  /*0160*/  IABS R10, R7 ;  /* 0x00000007000a7213 */ /* 0x002fe20000000000 */
[----:B------:R-:W-:Y:S01]  /*0170*/  STL [R1+0xf40], RZ ;  /* 0x000f40ff01007387 */ /* 0x000fe20000100800 */
[----:B------:R-:W-:-:S03]  /*0180*/  SHF.R.S32.HI R3, RZ, 0x6, R3 ;  /* 0x00000006ff037819 */ /* 0x000fc60000011403 */
[----:B------:R-:W-:Y:S02]  /*0190*/  STL [R1+0xf44], RZ ;  /* 0x000f44ff01007387 */ /* 0x000fe40000100800 */
[----:B------:R-:W-:Y:S02]  /*01a0*/  IMAD.SHL.U32 R6, R3, 0x8, RZ ;  /* 0x0000000803067824 */ /* 0x000fe400078e00ff */
[----:B------:R-:W-:Y:S03]  /*01b0*/  STL [R1+0xf48], RZ ;  /* 0x000f48ff01007387 */ /* 0x000fe60000100800 */
[-C--:B------:R-:W-:Y:S01]  /*01c0*/  IABS R9, R6.reuse ;  /* 0x0000000600097213 */ /* 0x080fe20000000000 */
[----:B------:R-:W-:Y:S01]  /*01d0*/  STL [R1+0xf4c], RZ ;  /* 0x000f4cff01007387 */ /* 0x000fe20000100800 */
[----:B------:R-:W-:Y:S02]  /*01e0*/  IABS R12, R6 ;  /* 0x00000006000c7213 */ /* 0x000fe40000000000 */
[----:B------:R-:W0:Y:S01]  /*01f0*/  I2F.RP R0, R9 ;  /* 0x0000000900007306 */ /* 0x000e220000209400 */
[----:B------:R-:W-:Y:S04]  /*0200*/  STL [R1+0xf30], RZ ;  /* 0x000f30ff01007387 */ /* 0x000fe80000100800 */
[----:B------:R-:W-:Y:S04]  /*0210*/  STL [R1+0xf34], RZ ;  /* 0x000f34ff01007387 */ /* 0x000fe80000100800 */
[----:B------:R-:W-:Y:S04]  /*0220*/  STL [R1+0xf38], RZ ;  /* 0x000f38ff01007387 */ /* 0x000fe80000100800 */
[----:B------:R-:W-:Y:S01]  /*0230*/  STL [R1+0xf3c], RZ ;  /* 0x000f3cff01007387 */ /* 0x000fe20000100800 */
[----:B0-----:R-:W0:Y:S03]  /*0240*/  MUFU.RCP R0, R0 ;  /* 0x0000000000007308 */ /* 0x001e260000001000 */
[----:B------:R-:W-:Y:S04]  /*0250*/  STL [R1+0xf20], RZ ;  /* 0x000f20ff01007387 */ /* 0x000fe80000100800 */
[----:B------:R-:W-:Y:S04]  /*0260*/  STL [R1+0xf24], RZ ;  /* 0x000f24ff01007387 */ /* 0x000fe80000100800 */
[----:B------:R-:W-:Y:S04]  /*0270*/  STL [R1+0xf28], RZ ;  /* 0x000f28ff01007387 */ /* 0x000fe80000100800 */
[----:B------:R-:W-:Y:S01]  /*0280*/  STL [R1+0xf2c], RZ ;  /* 0x000f2cff01007387 */ /* 0x000fe20000100800 */
[----:B0-----:R-:W-:-:S03]  /*0290*/  VIADD R2, R0, 0xffffffe ;  /* 0x0ffffffe00027836 */ /* 0x001fc60000000000 */
[----:B------:R-:W-:Y:S01]  /*02a0*/  STL [R1+0xf10], RZ ;  /* 0x000f10ff01007387 */ /* 0x000fe20000100800 */
[----:B------:R-:W-:Y:S01]  /*02b0*/  IMAD.MOV R0, RZ, RZ, -R12 ;  /* 0x000000ffff007224 */ /* 0x000fe200078e0a0c */
[----:B------:R0:W1:Y:S02]  /*02c0*/  F2I.FTZ.U32.TRUNC.NTZ R3, R2 ;  /* 0x0000000200037305 */ /* 0x000064000021f000 */
[----:B------:R-:W-:Y:S04]  /*02d0*/  STL [R1+0xf14], RZ ;  /* 0x000f14ff01007387 */ /* 0x000fe80000100800 */
[----:B------:R-:W-:Y:S04]  /*02e0*/  STL [R1+0xf18], RZ ;  /* 0x000f18ff01007387 */ /* 0x000fe80000100800 */
[----:B------:R-:W-:Y:S01]  /*02f0*/  STL [R1+0xf1c], RZ ;  /* 0x000f1cff01007387 */ /* 0x000fe20000100800 */
[----:B0-----:R-:W-:-:S03]  /*0300*/  IMAD.MOV.U32 R2, RZ, RZ, RZ ;  /* 0x000000ffff027224 */ /* 0x001fc600078e00ff */
[----:B------:R-:W-:Y:S01]  /*0310*/  STL [R1+0xf60], RZ ;  /* 0x000f60ff01007387 */ /* 0x000fe20000100800 */
[----:B-1----:R-:W-:-:S03]  /*0320*/  IMAD.MOV R8, RZ, RZ, -R3 ;  /* 0x000000ffff087224 */ /* 0x002fc600078e0a03 */
[----:B------:R-:W-:Y:S01]  /*0330*/  STL [R1+0xf64], RZ ;  /* 0x000f64ff01007387 */ /* 0x000fe20000100800 */
[----:B------:R-:W-:-:S03]  /*0340*/  IMAD R11, R8, R9, RZ ;  /* 0x00000009080b7224 */ /* 0x000fc600078e02ff */
[----:B------:R-:W-:Y:S01]  /*0350*/  STL [R1+0xf68], RZ ;  /* 0x000f68ff01007387 */ /* 0x000fe20000100800 */
[----:B------:R-:W-:Y:S02]  /*0360*/  IMAD.MOV.U32 R8, RZ, RZ, R10 ;  /* 0x000000ffff087224 */ /* 0x000fe400078e000a */
[----:B------:R-:W-:Y:S01]  /*0370*/  IMAD.HI.U32 R3, R3, R11, R2 ;  /* 0x0000000b03037227 */ /* 0x000fe200078e0002 */
[----:B------:R-:W-:Y:S04]  /*0380*/  STL [R1+0xf6c], RZ ;  /* 0x000f6cff01007387 */ /* 0x000fe80000100800 */
[----:B------:R-:W-:Y:S01]  /*0390*/  STL [R1+0xe80], RZ ;  /* 0x000e80ff01007387 */ /* 0x000fe20000100800 */
[----:B------:R-:W-:-:S03]  /*03a0*/  IMAD.HI.U32 R3, R3, R8, RZ ;  /* 0x0000000803037227 */ /* 0x000fc600078e00ff */
[----:B------:R-:W-:Y:S01]  /*03b0*/  STL [R1+0xe84], RZ ;  /* 0x000e84ff01007387 */ /* 0x000fe20000100800 */
[----:B------:R-:W-:-:S03]  /*03c0*/  IMAD R0, R3, R0, R8 ;  /* 0x0000000003007224 */ /* 0x000fc600078e0208 */
[----:B------:R-:W-:Y:S02]  /*03d0*/  STL [R1+0xe88], RZ ;  /* 0x000e88ff01007387 */ /* 0x000fe40000100800 */
[----:B------:R-:W-:Y:S02]  /*03e0*/  ISETP.GT.U32.AND P1, PT, R9, R0, PT ;  /* 0x000000000900720c */ /* 0x000fe40003f24070 */
[----:B------:R-:W-:Y:S04]  /*03f0*/  STL [R1+0xe8c], RZ ;  /* 0x000e8cff01007387 */ /* 0x000fe80000100800 */
[----:B------:R-:W-:Y:S04]  /*0400*/  STL [R1+0xf00], RZ ;  /* 0x000f00ff01007387 */ /* 0x000fe80000100800 */
[----:B------:R-:W-:Y:S03]  /*0410*/  STL [R1+0xf04], RZ ;  /* 0x000f04ff01007387 */ /* 0x000fe60000100800 */
[----:B------:R-:W-:Y:S01]  /*0420*/  @!P1 IMAD.IADD R0, R0, 0x1, -R9 ;  /* 0x0000000100009824 */ /* 0x000fe200078e0a09 */
[----:B------:R-:W-:Y:S01]  /*0430*/  STL [R1+0xf08], RZ ;  /* 0x000f08ff01007387 */ /* 0x000fe20000100800 */
[----:B------:R-:W-:Y:S01]  /*0440*/  @!P1 VIADD R3, R3, 0x1 ;  /* 0x0000000103039836 */ /* 0x000fe20000000000 */
[----:B------:R-:W-:-:S02]  /*0450*/  ISETP.NE.AND P1, PT, R6, RZ, PT ;  /* 0x000000ff0600720c */ /* 0x000fc40003f25270 */
[----:B------:R-:W-:Y:S01]  /*0460*/  STL [R1+0xf0c], RZ ;  /* 0x000f0cff01007387 */ /* 0x000fe20000100800 */
[----:B------:R-:W-:Y:S02]  /*0470*/  ISETP.GE.U32.AND P0, PT, R0, R9, PT ;  /* 0x000000090000720c */ /* 0x000fe40003f06070 */
[----:B------:R-:W-:Y:S01]  /*0480*/  LOP3.LUT R0, R7, R6, RZ, 0x3c, !PT ;  /* 0x0000000607007212 */ /* 0x000fe200078e3cff */
[----:B------:R-:W-:Y:S03]  /*0490*/  STL [R1+0xef0], RZ ;  /* 0x000ef0ff01007387 */ /* 0x000fe60000100800 */
[----:B------:R-:W-:Y:S01]  /*04a0*/  ISETP.GE.AND P2, PT, R0, RZ, PT ;  /* 0x000000ff0000720c */ /* 0x000fe20003f46270 */
[----:B------:R-:W-:Y:S01]  /*04b0*/  STL [R1+0xef4], RZ ;  /* 0x000ef4ff01007387 */ /* 0x000fe20000100800 */
[----:B------:R-:W-:-:S03]  /*04c0*/  VIADD R0, R4, 0x1ff ;  /* 0x000001ff04007836 */ /* 0x000fc60000000000 */
[----:B------:R-:W-:Y:S02]  /*04d0*/  STL [R1+0xef8], RZ ;  /* 0x000ef8ff01007387 */ /* 0x000fe40000100800 */
[----:B------:R-:W-:Y:S02]  /*04e0*/  @P0 VIADD R3, R3, 0x1 ;  /* 0x0000000103030836 */ /* 0x000fe40000000000 */
[----:B------:R-:W-:Y:S02]  /*04f0*/  STL [R1+0xefc], RZ ;  /* 0x000efcff01007387 */ /* 0x000fe40000100800 */
[----:B------:R-:W-:Y:S01]  /*0500*/  IMAD.MOV.U32 R2, RZ, RZ, R3 ;  /* 0x000000ffff027224 */ /* 0x000fe200078e0003 */
[----:B------:R-:W-:Y:S01]  /*0510*/  SHF.R.S32.HI R3, RZ, 0x1f, R0 ;  /* 0x0000001fff037819 */ /* 0x000fe20000011400 */
[----:B------:R-:W-:Y:S02]  /*0520*/  STL [R1+0xee0], RZ ;  /* 0x000ee0ff01007387 */ /* 0x000fe40000100800 */
[----:B------:R-:W-:Y:S01]  /*0530*/  @!P2 IMAD.MOV R2, RZ, RZ, -R2 ;  /* 0x000000ffff02a224 */ /* 0x000fe200078e0a02 */
[----:B------:R-:W-:Y:S01]  /*0540*/  @!P1 LOP3.LUT R2, RZ, R6, RZ, 0x33, !PT ;  /* 0x00000006ff029212 */ /* 0x000fe200078e33ff */
[----:B------:R-:W-:Y:S01]  /*0550*/  STL [R1+0xee4], RZ ;  /* 0x000ee4ff01007387 */ /* 0x000fe20000100800 */
[----:B------:R-:W-:-:S03]  /*0560*/  LEA.HI R3, R3, R0, RZ, 0x9 ;  /* 0x0000000003037211 */ /* 0x000fc600078f48ff */
[----:B------:R-:W-:Y:S01]  /*0570*/  STL [R1+0xee8], RZ ;  /* 0x000ee8ff01007387 */ /* 0x000fe20000100800 */
[----:B------:R-:W-:Y:S02]  /*0580*/  IMAD.SHL.U32 R8, R2, 0x8, RZ ;  /* 0x0000000802087824 */ /* 0x000fe400078e00ff */
[----:B------:R-:W-:Y:S01]  /*0590*/  IMAD.MOV R2, RZ, RZ, -R2 ;  /* 0x000000ffff027224 */ /* 0x000fe200078e0a02 */
[----:B------:R-:W-:Y:S02]  /*05a0*/  STL [R1+0xeec], RZ ;  /* 0x000eecff01007387 */ /* 0x000fe40000100800 */
[----:B------:R-:W-:Y:S01]  /*05b0*/  LEA.HI.SX32 R3, R3, -R8, 0x17 ;  /* 0x8000000803037211 */ /* 0x000fe200078fbaff */
[----:B------:R-:W-:Y:S01]  /*05c0*/  IMAD R6, R6, R2, R7 ;  /* 0x0000000206067224 */ /* 0x000fe200078e0207 */
[----:B------:R-:W-:Y:S02]  /*05d0*/  STL [R1+0xed0], RZ ;  /* 0x000ed0ff01007387 */ /* 0x000fe40000100800 */
[----:B------:R-:W-:-:S02]  /*05e0*/  VIMNMX R13, PT, PT, R3, 0x8, PT ;  /* 0x00000008030d7848 */ /* 0x000fc40003fe0100 */
[----:B------:R-:W-:Y:S01]  /*05f0*/  STL [R1+0xed4], RZ ;  /* 0x000ed4ff01007387 */ /* 0x000fe20000100800 */
[----:B------:R-:W-:Y:S02]  /*0600*/  IABS R11, R6 ;  /* 0x00000006000b7213 */ /* 0x000fe40000000000 */
[----:B------:R-:W-:Y:S01]  /*0610*/  IABS R9, R13 ;  /* 0x0000000d00097213 */ /* 0x000fe20000000000 */
[----:B------:R-:W-:Y:S03]  /*0620*/  STL [R1+0xed8], RZ ;  /* 0x000ed8ff01007387 */ /* 0x000fe60000100800 */
        /* <DEDUP_REMOVED lines=11> */
[----:B------:R-:W-:Y:S04]  /*06e0*/  STL [R1+0xebc], RZ ;  /* 0x000ebcff01007387 */ /* 0x000fe80000100800 */
[----:B------:R-:W-:Y:S01]  /*06f0*/  STL [R1+0xea0], RZ ;  /* 0x000ea0ff01007387 */ /* 0x000fe20000100800 */
[----:B------:R-:W0:Y:S03]  /*0700*/  F2I.FTZ.U32.TRUNC.NTZ R3, R3 ;  /* 0x0000000300037305 */ /* 0x000e26000021f000 */
[----:B------:R-:W-:Y:S04]  /*0710*/  STL [R1+0xea4], RZ ;  /* 0x000ea4ff01007387 */ /* 0x000fe80000100800 */
[----:B------:R-:W-:Y:S04]  /*0720*/  STL [R1+0xea8], RZ ;  /* 0x000ea8ff01007387 */ /* 0x000fe80000100800 */
[----:B------:R-:W-:Y:S04]  /*0730*/  STL [R1+0xeac], RZ ;  /* 0x000eacff01007387 */ /* 0x000fe80000100800 */
[----:B------:R-:W-:Y:S01]  /*0740*/  STL [R1+0xe00], RZ ;  /* 0x000e00ff01007387 */ /* 0x000fe20000100800 */
[----:B0-----:R-:W-:-:S03]  /*0750*/  IMAD.MOV R10, RZ, RZ, -R3 ;  /* 0x000000ffff0a7224 */ /* 0x001fc600078e0a03 */
[----:B------:R-:W-:Y:S01]  /*0760*/  STL [R1+0xe04], RZ ;  /* 0x000e04ff01007387 */ /* 0x000fe20000100800 */
[----:B------:R-:W-:Y:S01]  /*0770*/  IMAD.MOV.U32 R2, RZ, RZ, R10 ;  /* 0x000000ffff027224 */ /* 0x000fe200078e000a */
[----:B------:R-:W-:Y:S02]  /*0780*/  IABS R10, R13 ;  /* 0x0000000d000a7213 */ /* 0x000fe40000000000 */
[----:B------:R-:W-:Y:S01]  /*0790*/  STL [R1+0xe08], RZ ;  /* 0x000e08ff01007387 */ /* 0x000fe20000100800 */
[----:B------:R-:W-:Y:S02]  /*07a0*/  IMAD R7, R2, R9, RZ ;  /* 0x0000000902077224 */ /* 0x000fe400078e02ff */
[----:B------:R-:W-:Y:S01]  /*07b0*/  IMAD.MOV.U32 R2, RZ, RZ, RZ ;  /* 0x000000ffff027224 */ /* 0x000fe200078e00ff */
[----:B------:R-:W-:Y:S03]  /*07c0*/  STL [R1+0xe0c], RZ ;  /* 0x000e0cff01007387 */ /* 0x000fe60000100800 */
[----:B------:R-:W-:Y:S01]  /*07d0*/  IMAD.HI.U32 R2, R3, R7, R2 ;  /* 0x0000000703027227 */ /* 0x000fe200078e0002 */
[----:B------:R-:W-:Y:S03]  /*07e0*/  STL [R1+0xe70], RZ ;  /* 0x000e70ff01007387 */ /* 0x000fe60000100800 */
[----:B------:R-:W-:Y:S01]  /*07f0*/  IMAD.MOV R3, RZ, RZ, -R10 ;  /* 0x000000ffff037224 */ /* 0x000fe200078e0a0a */
        /* <DEDUP_REMOVED lines=18> */
[----:B------:R-:W-:Y:S04]  /*0920*/  STL [R1+0xe58], RZ ;  /* 0x000e58ff01007387 */ /* 0x000fe80000100800 */
[----:B------:R-:W-:Y:S02]  /*0930*/  STL [R1+0xe5c], RZ ;  /* 0x000e5cff01007387 */ /* 0x000fe40000100800 */
[----:B------:R-:W-:-:S02]  /*0940*/  @P0 VIADD R0, R0, 0x1 ;  /* 0x0000000100000836 */ /* 0x000fc40000000000 */
[----:B------:R-:W-:Y:S04]  /*0950*/  STL [R1+0xe40], RZ ;  /* 0x000e40ff01007387 */ /* 0x000fe80000100800 */
[----:B------:R-:W-:Y:S01]  /*0960*/  STL [R1+0xe44], RZ ;  /* 0x000e44ff01007387 */ /* 0x000fe20000100800 */
[----:B------:R-:W-:Y:S01]  /*0970*/  @!P2 IMAD.MOV R0, RZ, RZ, -R0 ;  /* 0x000000ffff00a224 */ /* 0x000fe200078e0a00 */
[----:B------:R-:W-:Y:S02]  /*0980*/  @!P1 LOP3.LUT R0, RZ, R13, RZ, 0x33, !PT ;  /* 0x0000000dff009212 */ /* 0x000fe400078e33ff */
[----:B------:R-:W-:Y:S03]  /*0990*/  STL [R1+0xe48], RZ ;  /* 0x000e48ff01007387 */ /* 0x000fe60000100800 */
[----:B------:R-:W-:Y:S01]  /*09a0*/  IMAD.MOV R2, RZ, RZ, -R0 ;  /* 0x000000ffff027224 */ /* 0x000fe200078e0a00 */
[----:B------:R-:W-:Y:S01]  /*09b0*/  STL [R1+0xe4c], RZ ;  /* 0x000e4cff01007387 */ /* 0x000fe20000100800 */
[----:B------:R-:W-:-:S02]  /*09c0*/  IMAD.SHL.U32 R3, R0, 0x40, RZ ;  /* 0x0000004000037824 */ /* 0x000fc400078e00ff */
[----:B------:R-:W-:Y:S01]  /*09d0*/  IMAD R2, R13, R2, R6 ;  /* 0x000000020d027224 */ /* 0x000fe200078e0206 */
[----:B------:R-:W-:Y:S01]  /*09e0*/  STL [R1+0xe30], RZ ;  /* 0x000e30ff01007387 */ /* 0x000fe20000100800 */
[C---:B------:R-:W-:Y:S02]  /*09f0*/  VIADD R0, R3.reuse, 0x1 ;  /* 0x0000000103007836 */ /* 0x040fe40000000000 */
[----:B------:R-:W-:Y:S01]  /*0a00*/  IMAD.IADD R2, R8, 0x1, R2 ;  /* 0x0000000108027824 */ /* 0x000fe200078e0202 */
[----:B------:R-:W-:Y:S01]  /*0a10*/  STL [R1+0xe34], RZ ;  /* 0x000e34ff01007387 */ /* 0x000fe20000100800 */
[C---:B------:R-:W-:Y:S02]  /*0a20*/  VIADD R8, R3.reuse, 0x2 ;  /* 0x0000000203087836 */ /* 0x040fe40000000000 */
[C---:B------:R-:W-:Y:S01]  /*0a30*/  VIADD R7, R3.reuse, 0x3 ;  /* 0x0000000303077836 */ /* 0x040fe20000000000 */
[----:B------:R-:W-:Y:S01]  /*0a40*/  STL [R1+0xe38], RZ ;  /* 0x000e38ff01007387 */ /* 0x000fe20000100800 */
[----:B------:R-:W-:-:S02]  /*0a50*/  VIADD R60, R3, 0x1d ;  /* 0x0000001d033c7836 */ /* 0x000fc40000000000 */
[C---:B------:R-:W-:Y:S01]  /*0a60*/  VIADD R59, R3.reuse, 0x1e ;  /* 0x0000001e033b7836 */ /* 0x040fe20000000000 */
[----:B------:R-:W-:Y:S01]  /*0a70*/  STL [R1+0xe3c], RZ ;  /* 0x000e3cff01007387 */ /* 0x000fe20000100800 */
[C---:B------:R-:W-:Y:S02]  /*0a80*/  VIADD R58, R3.reuse, 0x1f ;  /* 0x0000001f033a7836 */ /* 0x040fe40000000000 */
[C---:B------:R-:W-:Y:S01]  /*0a90*/  VIADD R57, R3.reuse, 0x20 ;  /* 0x0000002003397836 */ /* 0x040fe20000000000 */
        /* <DEDUP_REMOVED lines=40> */
[----:B------:R-:W-:-:S03]  /*0d20*/  VIADD R9, R3, 0x3b ;  /* 0x0000003b03097836 */ /* 0x000fc60000000000 */
[----:B------:R-:W-:Y:S04]  /*0d30*/  STL [R1+0xdf8], RZ ;  /* 0x000df8ff01007387 */ /* 0x000fe80000100800 */
        /* <DEDUP_REMOVED lines=909> */
[----:B------:R-:W-:Y:S01]  /*4610*/  STL [R1+0xbd0], RZ ;  /* 0x000bd0ff01007387 */ /* 0x000fe20000100800 */
[----:B------:R-:W0:Y:S03]  /*4620*/  S2R R14, SR_TID.X ;  /* 0x00000000000e7919 */ /* 0x000e260000002100 */
        /* <DEDUP_REMOVED lines=8> */
[----:B0-----:R-:W-:-:S03]  /*46b0*/  LOP3.LUT R6, R14, 0x1f, RZ, 0xc0, !PT ;  /* 0x0000001f0e067812 */ /* 0x001fc600078ec0ff */
[----:B------:R-:W-:Y:S04]  /*46c0*/  STL [R1+0xb14], RZ ;  /* 0x000b14ff01007387 */ /* 0x000fe80000100800 */
[----:B------:R-:W-:Y:S04]  /*46d0*/  STL [R1+0xb18], RZ ;  /* 0x000b18ff01007387 */ /* 0x000fe80000100800 */
[----:B------:R-:W-:Y:S04]  /*46e0*/  STL [R1+0xb1c], RZ ;  /* 0x000b1cff01007387 */ /* 0x000fe80000100800 */
[----:B------:R-:W-:Y:S04]  /*46f0*/  STL [R1+0x890], RZ ;  /* 0x000890ff01007387 */ /* 0x000fe80000100800 */
[----:B------:R-:W-:Y:S04]  /*4700*/  STL [R1+0x894], RZ ;  /* 0x000894ff01007387 */ /* 0x000fe80000100800 */
[----:B------:R-:W-:Y:S04]  /*4710*/  STL [R1+0x898], RZ ;  /* 0x000898ff01007387 */ /* 0x000fe80000100800 */
[----:B------:R-:W-:Y:S04]  /*4720*/  STL [R1+0x89c], RZ ;  /* 0x00089cff01007387 */ /* 0x000fe80000100800 */
[----:B------:R-:W-:Y:S04]  /*4730*/  STL [R1+0x2ae4], R3 ;  /* 0x002ae40301007387 */ /* 0x000fe80000100800 */
[----:B------:R0:W-:Y:S04]  /*4740*/  STL [R1+0x80], R0 ;  /* 0x0000800001007387 */ /* 0x0001e80000100800 */
[----:B------:R1:W-:Y:S04]  /*4750*/  STL [R1+0x7c], R8 ;  /* 0x00007c0801007387 */ /* 0x0003e80000100800 */
[----:B------:R2:W-:Y:S01]  /*4760*/  STL [R1+0x78], R7 ;  /* 0x0000780701007387 */ /* 0x0005e20000100800 */
[----:B0-----:R-:W-:-:S02]  /*4770*/  VIADD R0, R3, 0x4 ;  /* 0x0000000403007836 */ /* 0x001fc40000000000 */
[----:B-1----:R-:W-:-:S03]  /*4780*/  VIADD R8, R3, 0x5 ;  /* 0x0000000503087836 */ /* 0x002fc60000000000 */
[----:B------:R0:W-:Y:S01]  /*4790*/  STL [R1+0x74], R0 ;  /* 0x0000740001007387 */ /* 0x0001e20000100800 */
[----:B--2---:R-:W-:-:S03]  /*47a0*/  VIADD R7, R3, 0x6 ;  /* 0x0000000603077836 */ /* 0x004fc60000000000 */
[----:B------:R1:W-:Y:S04]  /*47b0*/  STL [R1+0x70], R8 ;  /* 0x0000700801007387 */ /* 0x0003e80000100800 */
[----:B------:R2:W-:Y:S01]  /*47c0*/  STL [R1+0x6c], R7 ;  /* 0x00006c0701007387 */ /* 0x0005e20000100800 */
[C---:B0-----:R-:W-:Y:S02]  /*47d0*/  VIADD R0, R3.reuse, 0x7 ;  /* 0x0000000703007836 */ /* 0x041fe40000000000 */
[----:B-1----:R-:W-:-:S03]  /*47e0*/  VIADD R8, R3, 0x8 ;  /* 0x0000000803087836 */ /* 0x002fc60000000000 */
[----:B------:R0:W-:Y:S01]  /*47f0*/  STL [R1+0x68], R0 ;  /* 0x0000680001007387 */ /* 0x0001e20000100800 */
[----:B--2---:R-:W-:-:S03]  /*4800*/  VIADD R7, R3, 0x9 ;  /* 0x0000000903077836 */ /* 0x004fc60000000000 */
[----:B------:R1:W-:Y:S04]  /*4810*/  STL [R1+0x64], R8 ;  /* 0x0000640801007387 */ /* 0x0003e80000100800 */
[----:B------:R2:W-:Y:S01]  /*4820*/  STL [R1+0x60], R7 ;  /* 0x0000600701007387 */ /* 0x0005e20000100800 */
[----:B0-----:R-:W-:Y:S02]  /*4830*/  IMAD.SHL.U32 R0, R2, 0x200, RZ ;  /* 0x0000020002007824 */ /* 0x001fe400078e00ff */
[C---:B------:R-:W-:Y:S02]  /*4840*/  VIADD R2, R3.reuse, 0xc ;  /* 0x0000000c03027836 */ /* 0x040fe40000000000 */
[C---:B-1----:R-:W-:Y:S01]  /*4850*/  VIADD R8, R3.reuse, 0xa ;  /* 0x0000000a03087836 */ /* 0x042fe20000000000 */
[----:B------:R-:W-:Y:S01]  /*4860*/  LOP3.LUT R24, R0, 0x1f, R14, 0xf8, !PT ;  /* 0x0000001f00187812 */ /* 0x000fe200078ef80e */
[----:B--2---:R-:W-:-:S03]  /*4870*/  VIADD R7, R3, 0xb ;  /* 0x0000000b03077836 */ /* 0x004fc60000000000 */
[----:B------:R0:W-:Y:S01]  /*4880*/  STL [R1+0x5c], R8 ;  /* 0x00005c0801007387 */ /* 0x0001e20000100800 */
[C---:B------:R-:W-:Y:S02]  /*4890*/  LOP3.LUT R14, R24.reuse, 0x80, RZ, 0xfc, !PT ;  /* 0x00000080180e7812 */ /* 0x040fe400078efcff */
[----:B------:R-:W-:Y:S01]  /*48a0*/  LOP3.LUT R61, R24, 0x1a0, RZ, 0xfc, !PT ;  /* 0x000001a0183d7812 */ /* 0x000fe200078efcff */
[----:B------:R1:W-:Y:S04]  /*48b0*/  STL [R1+0x58], R7 ;  /* 0x0000580701007387 */ /* 0x0003e80000100800 */
[----:B------:R2:W-:Y:S01]  /*48c0*/  STL [R1+0x54], R2 ;  /* 0x0000540201007387 */ /* 0x0005e20000100800 */
[C-C-:B0-----:R-:W-:Y:S02]  /*48d0*/  LOP3.LUT R8, R0.reuse, 0x20, R6.reuse, 0xfe, !PT ;  /* 0x0000002000087812 */ /* 0x141fe400078efe06 */
[----:B-1----:R-:W-:-:S03]  /*48e0*/  LOP3.LUT R7, R0, 0x40, R6, 0xfe, !PT ;  /* 0x0000004000077812 */ /* 0x002fc600078efe06 */
[----:B------:R0:W-:Y:S01]  /*48f0*/  STL [R1+0x2fe4], R8 ;  /* 0x002fe40801007387 */ /* 0x0001e20000100800 */
[----:B--2---:R-:W-:Y:S01]  /*4900*/  LOP3.LUT R2, R0, 0x60, R6, 0xfe, !PT ;  /* 0x0000006000027812 */ /* 0x004fe200078efe06 */
[C---:B------:R-:W-:Y:S02]  /*4910*/  VIADD R0, R3.reuse, 0xd ;  /* 0x0000000d03007836 */ /* 0x040fe40000000000 */
[----:B------:R-:W-:Y:S01]  /*4920*/  STL [R1+0x2fd4], R24 ;  /* 0x002fd41801007387 */ /* 0x000fe20000100800 */
[----:B------:R-:W-:-:S03]  /*4930*/  VIADD R6, R3, 0xe ;  /* 0x0000000e03067836 */ /* 0x000fc60000000000 */
[----:B------:R1:W-:Y:S01]  /*4940*/  STL [R1+0x2fe0], R7 ;  /* 0x002fe00701007387 */ /* 0x0003e20000100800 */
[----:B0-----:R-:W-:-:S03]  /*4950*/  VIADD R8, R3, 0x3c ;  /* 0x0000003c03087836 */ /* 0x001fc60000000000 */
[----:B------:R0:W-:Y:S04]  /*4960*/  STL [R1+0x2fdc], R2 ;  /* 0x002fdc0201007387 */ /* 0x0001e80000100800 */
[----:B------:R2:W-:Y:S01]  /*4970*/  STL [R1+0x50], R0 ;  /* 0x0000500001007387 */ /* 0x0005e20000100800 */
[----:B-1----:R-:W-:-:S03]  /*4980*/  VIADD R7, R3, 0x3d ;  /* 0x0000003d03077836 */ /* 0x002fc60000000000 */
[----:B------:R1:W-:Y:S01]  /*4990*/  STL [R1+0x4c], R6 ;  /* 0x00004c0601007387 */ /* 0x0003e20000100800 */
[C---:B0-----:R-:W-:Y:S02]  /*49a0*/  VIADD R2, R3.reuse, 0xf ;  /* 0x0000000f03027836 */ /* 0x041fe40000000000 */
[----:B--2---:R-:W-:-:S03]  /*49b0*/  VIADD R0, R3, 0x10 ;  /* 0x0000001003007836 */ /* 0x004fc60000000000 */
[----:B------:R0:W-:Y:S01]  /*49c0*/  STL [R1+0x48], R2 ;  /* 0x0000480201007387 */ /* 0x0001e20000100800 */
[----:B-1----:R-:W-:-:S03]  /*49d0*/  VIADD R6, R3, 0x11 ;  /* 0x0000001103067836 */ /* 0x002fc60000000000 */
        /* <DEDUP_REMOVED lines=24> */
[----:B------:R1:W-:Y:S01]  /*4b60*/  STL [R1+0x14], R0 ;  /* 0x0000140001007387 */ /* 0x0003e20000100800 */
[----:B------:R-:W-:-:S03]  /*4b70*/  VIADD R3, R3, 0x3f ;  /* 0x0000003f03037836 */ /* 0x000fc60000000000 */
[----:B------:R2:W-:Y:S01]  /*4b80*/  STL [R1+0x3014], R14 ;  /* 0x0030140e01007387 */ /* 0x0005e20000100800 */
[C---:B0-----:R-:W-:Y:S02]  /*4b90*/  LOP3.LUT R2, R24.reuse, 0xa0, RZ, 0xfc, !PT ;  /* 0x000000a018027812 */ /* 0x041fe400078efcff */
[----:B-1----:R-:W-:-:S03]  /*4ba0*/  LOP3.LUT R0, R24, 0xc0, RZ, 0xfc, !PT ;  /* 0x000000c018007812 */ /* 0x002fc600078efcff */
[----:B------:R0:W-:Y:S01]  /*4bb0*/  STL [R1+0x3010], R2 ;  /* 0x0030100201007387 */ /* 0x0001e20000100800 */
[----:B--2---:R-:W-:-:S03]  /*4bc0*/  LOP3.LUT R14, R24, 0xe0, RZ, 0xfc, !PT ;  /* 0x000000e0180e7812 */ /* 0x004fc600078efcff */
[----:B------:R1:W-:Y:S04]  /*4bd0*/  STL [R1+0x300c], R0 ;  /* 0x00300c0001007387 */ /* 0x0003e80000100800 */
[----:B------:R2:W-:Y:S01]  /*4be0*/  STL [R1+0x3008], R14 ;  /* 0x0030080e01007387 */ /* 0x0005e20000100800 */
[C---:B0-----:R-:W-:Y:S02]  /*4bf0*/  LOP3.LUT R2, R24.reuse, 0x100, RZ, 0xfc, !PT ;  /* 0x0000010018027812 */ /* 0x041fe400078efcff */
[----:B-1----:R-:W-:-:S03]  /*4c00*/  LOP3.LUT R0, R24, 0x120, RZ, 0xfc, !PT ;  /* 0x0000012018007812 */ /* 0x002fc600078efcff */
[----:B------:R0:W-:Y:S01]  /*4c10*/  STL [R1+0x3004], R2 ;  /* 0x0030040201007387 */ /* 0x0001e20000100800 */
[----:B--2---:R-:W-:-:S03]  /*4c20*/  LOP3.LUT R14, R24, 0x140, RZ, 0xfc, !PT ;  /* 0x00000140180e7812 */ /* 0x004fc600078efcff */
[----:B------:R1:W-:Y:S04]  /*4c30*/  STL [R1+0x3000], R0 ;  /* 0x0030000001007387 */ /* 0x0003e80000100800 */
[----:B------:R-:W-:Y:S01]  /*4c40*/  STL [R1+0x2ffc], R14 ;  /* 0x002ffc0e01007387 */ /* 0x000fe20000100800 */
[C---:B0-----:R-:W-:Y:S02]  /*4c50*/  LOP3.LUT R2, R24.reuse, 0x160, RZ, 0xfc, !PT ;  /* 0x0000016018027812 */ /* 0x041fe400078efcff */
[----:B-1----:R-:W-:-:S03]  /*4c60*/  LOP3.LUT R0, R24, 0x180, RZ, 0xfc, !PT ;  /* 0x0000018018007812 */ /* 0x002fc600078efcff */
[----:B------:R0:W-:Y:S04]  /*4c70*/  STL [R1+0x2ff8], R2 ;  /* 0x002ff80201007387 */ /* 0x0001e80000100800 */
[----:B------:R1:W-:Y:S04]  /*4c80*/  STL [R1+0x2ff4], R0 ;  /* 0x002ff40001007387 */ /* 0x0003e80000100800 */
[----:B------:R2:W-:Y:S01]  /*4c90*/  STL [R1+0x2ff0], R61 ;  /* 0x002ff03d01007387 */ /* 0x0005e20000100800 */
[C---:B0-----:R-:W-:Y:S02]  /*4ca0*/  LOP3.LUT R2, R24.reuse, 0x1c0, RZ, 0xfc, !PT ;  /* 0x000001c018027812 */ /* 0x041fe400078efcff */
[----:B-1----:R-:W-:-:S03]  /*4cb0*/  LOP3.LUT R0, R24, 0x1e0, RZ, 0xfc, !PT ;  /* 0x000001e018007812 */ /* 0x002fc600078efcff */
[----:B------:R2:W-:Y:S04]  /*4cc0*/  STL [R1+0x2fec], R2 ;  /* 0x002fec0201007387 */ /* 0x0005e80000100800 */
[----:B------:R2:W-:Y:S01]  /*4cd0*/  STL [R1+0x2fe8], R0 ;  /* 0x002fe80001007387 */ /* 0x0005e20000100800 */
[----:B---3--:R-:W-:Y:S05]  /*4ce0*/  BRA.U !UP0, `(.L_x_0) ;  /* 0x0000137108787547 */ /* 0x008fea000b800000 */
[----:B------:R0:W-:Y:S01]  /*4cf0*/  STL [R1+0x80d4], R49 ;  /* 0x0080d43101007387 */ /* 0x0001e20000100800 */
[----:B------:R-:W-:Y:S01]  /*4d00*/  IABS R25, R4 ;  /* 0x0000000400197213 */ /* 0x000fe20000000000 */
[----:B------:R-:W1:Y:S01]  /*4d10*/  LDCU.128 UR20, c[0x0][0x380] ;  /* 0x00007000ff1477ac */ /* 0x000e620008000c00 */
[----:B--2---:R-:W-:Y:S02]  /*4d20*/  IABS R0, R5 ;  /* 0x0000000500007213 */ /* 0x004fe40000000000 */
[----:B------:R-:W-:Y:S01]  /*4d30*/  IABS R37, R24 ;  /* 0x0000001800257213 */ /* 0x000fe20000000000 */
[----:B------:R-:W2:Y:S01]  /*4d40*/  LDCU UR77, c[0x0][0x3a4] ;  /* 0x00007480ff4d77ac */ /* 0x000ea20008000800 */
[----:B0-----:R-:W3:Y:S01]  /*4d50*/  LDL R49, [R1+0x2fe4] ;  /* 0x002fe40001317983 */ /* 0x001ee20000100800 */
[----:B------:R-:W0:Y:S03]  /*4d60*/  LDCU UR76, c[0x0][0x3b0] ;  /* 0x00007600ff4c77ac */ /* 0x000e260008000800 */
[----:B------:R4:W-:Y:S01]  /*4d70*/  STL [R1+0x80d0], R50 ;  /* 0x0080d03201007387 */ /* 0x0009e20000100800 */
[----:B------:R-:W5:Y:S01]  /*4d80*/  LDCU UR51, c[0x0][0x3a8] ;  /* 0x00007500ff3377ac */ /* 0x000f620008000800 */
[----:B------:R-:W0:Y:S01]  /*4d90*/  LDCU UR16, c[0x0][0x3a8] ;  /* 0x00007500ff1077ac */ /* 0x000e220008000800 */
[----:B------:R-:W0:Y:S01]  /*4da0*/  LDCU UR18, c[0x0][0x3a8] ;  /* 0x00007500ff1277ac */ /* 0x000e220008000800 */
[----:B----4-:R-:W4:Y:S01]  /*4db0*/  LDL R50, [R1+0x2fe0] ;  /* 0x002fe00001327983 */ /* 0x010f220000100800 */
[----:B------:R-:W0:Y:S03]  /*4dc0*/  LDCU UR52, c[0x0][0x3a8] ;  /* 0x00007500ff3477ac */ /* 0x000e260008000800 */
[----:B------:R1:W-:Y:S01]  /*4dd0*/  STL [R1+0x80cc], R51 ;  /* 0x0080cc3301007387 */ /* 0x0003e20000100800 */
[----:B------:R-:W0:Y:S01]  /*4de0*/  LDCU UR61, c[0x0][0x3a8] ;  /* 0x00007500ff3d77ac */ /* 0x000e220008000800 */
[----:B------:R-:W0:Y:S02]  /*4df0*/  LDCU UR53, c[0x0][0x3a8] ;  /* 0x00007500ff3577ac */ /* 0x000e240008000800 */
[----:B-1----:R-:W2:Y:S01]  /*4e00*/  LDL R51, [R1+0x2fdc] ;  /* 0x002fdc0001337983 */ /* 0x002ea20000100800 */
[----:B------:R-:W1:Y:S03]  /*4e10*/  LDCU UR69, c[0x0][0x3a8] ;  /* 0x00007500ff4577ac */ /* 0x000e660008000800 */
[----:B------:R0:W-:Y:S01]  /*4e20*/  STL [R1+0x80c8], R52 ;  /* 0x0080c83401007387 */ /* 0x0001e20000100800 */
[----:B------:R-:W1:Y:S01]  /*4e30*/  LDCU UR57, c[0x0][0x3a8] ;  /* 0x00007500ff3977ac */ /* 0x000e620008000800 */
[----:B------:R-:W1:Y:S01]  /*4e40*/  LDCU UR65, c[0x0][0x3a8] ;  /* 0x00007500ff4177ac */ /* 0x000e620008000800 */
[----:B------:R-:W1:Y:S01]  /*4e50*/  LDCU UR73, c[0x0][0x3a8] ;  /* 0x00007500ff4977ac */ /* 0x000e620008000800 */
[----:B0-----:R-:W5:Y:S01]  /*4e60*/  LDL R52, [R1+0x3014] ;  /* 0x0030140001347983 */ /* 0x001f620000100800 */
[----:B------:R-:W0:Y:S03]  /*4e70*/  LDCU UR55, c[0x0][0x3a8] ;  /* 0x00007500ff3777ac */ /* 0x000e260008000800 */
[----:B------:R1:W-:Y:S01]  /*4e80*/  STL [R1+0x80c4], R53 ;  /* 0x0080c43501007387 */ /* 0x0003e20000100800 */
[----:B------:R-:W0:Y:S01]  /*4e90*/  LDCU UR59, c[0x0][0x3a8] ;  /* 0x00007500ff3b77ac */ /* 0x000e220008000800 */
[----:B------:R-:W0:Y:S02]  /*4ea0*/  LDCU UR63, c[0x0][0x3a8] ;  /* 0x00007500ff3f77ac */ /* 0x000e240008000800 */
[----:B-1----:R-:W5:Y:S01]  /*4eb0*/  LDL R53, [R1+0x3010] ;  /* 0x0030100001357983 */ /* 0x002f620000100800 */
        /* <DEDUP_REMOVED lines=33> */
[----:B------:R-:W1:Y:S01]  /*50d0*/  I2F.RP R14, R25 ;  /* 0x00000019000e7306 */ /* 0x000e620000209400 */
[----:B------:R-:W0:Y:S02]  /*50e0*/  LDCU UR30, c[0x0][0x3a8] ;  /* 0x00007500ff1e77ac */ /* 0x000e240008000800 */
[----:B------:R1:W-:Y:S01]  /*50f0*/  STL [R1+0x80a8], R60 ;  /* 0x0080a83c01007387 */ /* 0x0003e20000100800 */
[----:B------:R-:W0:Y:S04]  /*5100*/  LDCU UR31, c[0x0][0x3a8] ;  /* 0x00007500ff1f77ac */ /* 0x000e280008000800 */
[----:B------:R-:W0:Y:S01]  /*5110*/  I2F.RP R2, R0 ;  /* 0x0000000000027306 */ /* 0x000e220000209400 */
[----:B------:R-:W0:Y:S01]  /*5120*/  LDCU UR32, c[0x0][0x3a8] ;  /* 0x00007500ff2077ac */ /* 0x000e220008000800 */
[----:B-1----:R-:W5:Y:S01]  /*5130*/  LDL R60, [R1+0x2ff4] ;  /* 0x002ff400013c7983 */ /* 0x002f620000100800 */
[----:B------:R-:W1:Y:S05]  /*5140*/  LDCU UR33, c[0x0][0x3a8] ;  /* 0x00007500ff2177ac */ /* 0x000e6a0008000800 */
[----:B------:R-:W1:Y:S01]  /*5150*/  MUFU.RCP R14, R14 ;  /* 0x0000000e000e7308 */ /* 0x000e620000001000 */
[----:B------:R0:W-:Y:S01]  /*5160*/  STL [R1+0x8098], R5 ;  /* 0x0080980501007387 */ /* 0x0001e20000100800 */
[----:B------:R-:W2:Y:S01]  /*5170*/  LDCU UR36, c[0x0][0x3a8] ;  /* 0x00007500ff2477ac */ /* 0x000ea20008000800 */
[----:B------:R-:W2:Y:S05]  /*5180*/  LDCU UR37, c[0x0][0x3a8] ;  /* 0x00007500ff2577ac */ /* 0x000eaa0008000800 */
[----:B0-----:R-:W0:Y:S01]  /*5190*/  MUFU.RCP R2, R2 ;  /* 0x0000000200027308 */ /* 0x001e220000001000 */
[----:B------:R-:W2:Y:S01]  /*51a0*/  LDCU UR38, c[0x0][0x3a8] ;  /* 0x00007500ff2677ac */ /* 0x000ea20008000800 */
[----:B------:R-:W5:Y:S01]  /*51b0*/  LDL R5, [R1+0x2fe8] ;  /* 0x002fe80001057983 */ /* 0x000f620000100800 */
[----:B------:R-:W2:Y:S01]  /*51c0*/  LDCU UR39, c[0x0][0x3a8] ;  /* 0x00007500ff2777ac */ /* 0x000ea20008000800 */
[----:B-1----:R-:W-:Y:S01]  /*51d0*/  VIADD R14, R14, 0xffffffe ;  /* 0x0ffffffe0e0e7836 */ /* 0x002fe20000000000 */
[----:B------:R-:W1:Y:S03]  /*51e0*/  LDCU UR40, c[0x0][0x3a8] ;  /* 0x00007500ff2877ac */ /* 0x000e660008000800 */
[----:B------:R1:W1:Y:S01]  /*51f0*/  F2I.FTZ.U32.TRUNC.NTZ R15, R14 ;  /* 0x0000000e000f7305 */ /* 0x000262000021f000 */
[----:B------:R-:W2:Y:S01]  /*5200*/  LDCU UR41, c[0x0][0x3a8] ;  /* 0x00007500ff2977ac */ /* 0x000ea20008000800 */
[----:B0-----:R-:W-:Y:S01]  /*5210*/  VIADD R2, R2, 0xffffffe ;  /* 0x0ffffffe02027836 */ /* 0x001fe20000000000 */
[----:B------:R-:W0:Y:S05]  /*5220*/  LDCU UR42, c[0x0][0x3a8] ;  /* 0x00007500ff2a77ac */ /* 0x000e2a0008000800 */
[----:B------:R-:W0:Y:S01]  /*5230*/  F2I.FTZ.U32.TRUNC.NTZ R17, R2 ;  /* 0x0000000200117305 */ /* 0x000e22000021f000 */
[----:B-1----:R-:W-:Y:S01]  /*5240*/  IMAD.MOV.U32 R14, RZ, RZ, RZ ;  /* 0x000000ffff0e7224 */ /* 0x002fe200078e00ff */
[----:B------:R-:W1:Y:S01]  /*5250*/  LDCU UR43, c[0x0][0x3a8] ;  /* 0x00007500ff2b77ac */ /* 0x000e620008000800 */
[----:B------:R-:W1:Y:S01]  /*5260*/  LDCU UR44, c[0x0][0x3a8] ;  /* 0x00007500ff2c77ac */ /* 0x000e620008000800 */
[----:B------:R-:W-:Y:S01]  /*5270*/  IMAD.MOV R16, RZ, RZ, -R15 ;  /* 0x000000ffff107224 */ /* 0x000fe200078e0a0f */
[----:B------:R-:W1:Y:S03]  /*5280*/  LDCU UR45, c[0x0][0x3a8] ;  /* 0x00007500ff2d77ac */ /* 0x000e660008000800 */
[----:B------:R-:W-:Y:S01]  /*5290*/  IMAD R16, R16, R25, RZ ;  /* 0x0000001910107224 */ /* 0x000fe200078e02ff */
[----:B------:R-:W1:Y:S01]  /*52a0*/  LDCU UR46, c[0x0][0x3a8] ;  /* 0x00007500ff2e77ac */ /* 0x000e620008000800 */
[----:B0-----:R-:W-:-:S02]  /*52b0*/  IMAD.MOV R2, RZ, RZ, -R17 ;  /* 0x000000ffff027224 */ /* 0x001fc400078e0a11 */
[----:B------:R-:W-:Y:S01]  /*52c0*/  IMAD.HI.U32 R14, R15, R16, R14 ;  /* 0x000000100f0e7227 */ /* 0x000fe200078e000e */
[----:B------:R-:W0:Y:S03]  /*52d0*/  LDCU UR47, c[0x0][0x3a8] ;  /* 0x00007500ff2f77ac */ /* 0x000e260008000800 */
[----:B------:R-:W-:Y:S01]  /*52e0*/  IMAD R2, R2, R0, RZ ;  /* 0x0000000002027224 */ /* 0x000fe200078e02ff */
[----:B------:R-:W0:Y:S01]  /*52f0*/  LDCU UR48, c[0x0][0x3a8] ;  /* 0x00007500ff3077ac */ /* 0x000e220008000800 */
[----:B------:R-:W-:Y:S02]  /*5300*/  IMAD.MOV.U32 R16, RZ, RZ, RZ ;  /* 0x000000ffff107224 */ /* 0x000fe400078e00ff */
[----:B------:R-:W-:Y:S01]  /*5310*/  IMAD.HI.U32 R15, R14, R37, RZ ;  /* 0x000000250e0f7227 */ /* 0x000fe200078e00ff */
[----:B------:R-:W0:Y:S03]  /*5320*/  LDCU UR49, c[0x0][0x3a8] ;  /* 0x00007500ff3177ac */ /* 0x000e260008000800 */
[----:B------:R-:W-:Y:S01]  /*5330*/  IMAD.HI.U32 R2, R17, R2, R16 ;  /* 0x0000000211027227 */ /* 0x000fe200078e0010 */
[----:B------:R-:W0:Y:S03]  /*5340*/  LDCU UR5, c[0x0][0x3a8] ;  /* 0x00007500ff0577ac */ /* 0x000e260008000800 */
[----:B------:R-:W-:Y:S01]  /*5350*/  IMAD.MOV R15, RZ, RZ, -R15 ;  /* 0x000000ffff0f7224 */ /* 0x000fe200078e0a0f */
[----:B------:R-:W0:Y:S03]  /*5360*/  LDCU UR6, c[0x0][0x3a8] ;  /* 0x00007500ff0677ac */ /* 0x000e260008000800 */
[----:B------:R-:W-:Y:S01]  /*5370*/  IMAD R37, R25, R15, R37 ;  /* 0x0000000f19257224 */ /* 0x000fe200078e0225 */
[----:B------:R-:W0:Y:S01]  /*5380*/  LDCU UR7, c[0x0][0x3a8] ;  /* 0x00007500ff0777ac */ /* 0x000e220008000800 */
        /* <DEDUP_REMOVED lines=9> */
[----:B---3--:R-:W-:-:S02]  /*5420*/  IABS R36, R49 ;  /* 0x0000003100247213 */ /* 0x008fc40000000000 */
[----:B----4-:R-:W-:-:S03]  /*5430*/  IABS R34, R50 ;  /* 0x0000003200227213 */ /* 0x010fc60000000000 */
[----:B------:R-:W-:Y:S01]  /*5440*/  IMAD.HI.U32 R24, R14, R36, RZ ;  /* 0x000000240e187227 */ /* 0x000fe200078e00ff */
[----:B--2---:R-:W-:-:S03]  /*5450*/  IABS R35, R51 ;  /* 0x0000003300237213 */ /* 0x004fc60000000000 */
[----:B------:R-:W-:Y:S01]  /*5460*/  IMAD.MOV R24, RZ, RZ, -R24 ;  /* 0x000000ffff187224 */ /* 0x000fe200078e0a18 */
[----:B-----5:R-:W-:Y:S01]  /*5470*/  IABS R33, R52 ;  /* 0x0000003400217213 */ /* 0x020fe20000000000 */
[----:B------:R-:W-:-:S04]  /*5480*/  IMAD.HI.U32 R16, R14, R35, RZ ;  /* 0x000000230e107227 */ /* 0x000fc800078e00ff */
[----:B------:R-:W-:Y:S02]  /*5490*/  IMAD.MOV R16, RZ, RZ, -R16 ;  /* 0x000000ffff107224 */ /* 0x000fe400078e0a10 */
[----:B------:R-:W-:-:S04]  /*54a0*/  IMAD.HI.U32 R15, R14, R33, RZ ;  /* 0x000000210e0f7227 */ /* 0x000fc800078e00ff */
[----:B------:R-:W-:Y:S02]  /*54b0*/  IMAD R35, R25, R16, R35 ;  /* 0x0000001019237224 */ /* 0x000fe400078e0223 */
[----:B------:R-:W-:Y:S01]  /*54c0*/  IMAD.MOV R15, RZ, RZ, -R15 ;  /* 0x000000ffff0f7224 */ /* 0x000fe200078e0a0f */
[----:B------:R-:W-:Y:S01]  /*54d0*/  IABS R32, R53 ;  /* 0x0000003500207213 */ /* 0x000fe20000000000 */
[----:B------:R-:W-:-:S04]  /*54e0*/  IMAD.HI.U32 R17, R14, R34, RZ ;  /* 0x000000220e117227 */ /* 0x000fc800078e00ff */
[----:B------:R-:W-:Y:S02]  /*54f0*/  IMAD R33, R25, R15, R33 ;  /* 0x0000000f19217224 */ /* 0x000fe400078e0221 */
[----:B------:R-:W-:-:S04]  /*5500*/  IMAD.HI.U32 R15, R14, R32, RZ ;  /* 0x000000200e0f7227 */ /* 0x000fc800078e00ff */
[----:B------:R-:W-:Y:S01]  /*5510*/  IMAD.MOV R15, RZ, RZ, -R15 ;  /* 0x000000ffff0f7224 */ /* 0x000fe200078e0a0f */
[----:B------:R-:W-:-:S03]  /*5520*/  IABS R31, R54 ;  /* 0x00000036001f7213 */ /* 0x000fc60000000000 */
[C---:B------:R-:W-:Y:S01]  /*5530*/  IMAD R32, R25.reuse, R15, R32 ;  /* 0x0000000f19207224 */ /* 0x040fe200078e0220 */
[----:B------:R-:W-:Y:S01]  /*5540*/  IABS R29, R55 ;  /* 0x00000037001d7213 */ /* 0x000fe20000000000 */
[----:B------:R-:W-:Y:S01]  /*5550*/  IMAD R36, R25, R24, R36 ;  /* 0x0000001819247224 */ /* 0x000fe200078e0224 */
[----:B------:R-:W-:Y:S01]  /*5560*/  IABS R30, R56 ;  /* 0x00000038001e7213 */ /* 0x000fe20000000000 */
[----:B------:R-:W-:Y:S01]  /*5570*/  IMAD.MOV R17, RZ, RZ, -R17 ;  /* 0x000000ffff117224 */ /* 0x000fe200078e0a11 */
[----:B------:R-:W-:-:S03]  /*5580*/  IABS R28, R57 ;  /* 0x00000039001c7213 */ /* 0x000fc60000000000 */
[----:B------:R-:W-:-:S04]  /*5590*/  IMAD.HI.U32 R16, R14, R30, RZ ;  /* 0x0000001e0e107227 */ /* 0x000fc800078e00ff */
[----:B------:R-:W-:Y:S02]  /*55a0*/  IMAD.MOV R16, RZ, RZ, -R16 ;  /* 0x000000ffff107224 */ /* 0x000fe400078e0a10 */
[----:B------:R-:W-:-:S04]  /*55b0*/  IMAD.HI.U32 R15, R14, R28, RZ ;  /* 0x0000001c0e0f7227 */ /* 0x000fc800078e00ff */
[C---:B------:R-:W-:Y:S02]  /*55c0*/  IMAD R30, R25.reuse, R16, R30 ;  /* 0x00000010191e7224 */ /* 0x040fe400078e021e */
[----:B------:R-:W-:Y:S01]  /*55d0*/  IMAD.MOV R15, RZ, RZ, -R15 ;  /* 0x000000ffff0f7224 */ /* 0x000fe200078e0a0f */
[----:B------:R-:W-:Y:S01]  /*55e0*/  IABS R39, R58 ;  /* 0x0000003a00277213 */ /* 0x000fe20000000000 */
[C---:B------:R-:W-:Y:S02]  /*55f0*/  IMAD R34, R25.reuse, R17, R34 ;  /* 0x0000001119227224 */ /* 0x040fe400078e0222 */
[----:B------:R-:W-:Y:S02]  /*5600*/  IMAD R28, R25, R15, R28 ;  /* 0x0000000f191c7224 */ /* 0x000fe400078e021c */
[----:B------:R-:W-:-:S04]  /*5610*/  IMAD.HI.U32 R41, R14, R39, RZ ;  /* 0x000000270e297227 */ /* 0x000fc800078e00ff */
[----:B------:R-:W-:Y:S01]  /*5620*/  IMAD.MOV R41, RZ, RZ, -R41 ;  /* 0x000000ffff297224 */ /* 0x000fe200078e0a29 */
[----:B------:R-:W-:Y:S01]  /*5630*/  ISETP.GT.U32.AND P0, PT, R25, R37, PT ;  /* 0x000000251900720c */ /* 0x000fe20003f04070 */
[----:B------:R-:W-:Y:S01]  /*5640*/  IMAD.HI.U32 R24, R14, R31, RZ ;  /* 0x0000001f0e187227 */ /* 0x000fe200078e00ff */
[----:B------:R-:W-:-:S03]  /*5650*/  IABS R16, R59 ;  /* 0x0000003b00107213 */ /* 0x000fc60000000000 */
[C---:B------:R-:W-:Y:S02]  /*5660*/  IMAD R39, R25.reuse, R41, R39 ;  /* 0x0000002919277224 */ /* 0x040fe400078e0227 */
[----:B------:R-:W2:Y:S01]  /*5670*/  LDL R41, [R1+0x2fec] ;  /* 0x002fec0001297983 */ /* 0x000ea20000100800 */
[----:B------:R-:W-:Y:S01]  /*5680*/  ISETP.GT.U32.AND P6, PT, R25, R32, PT ;  /* 0x000000201900720c */ /* 0x000fe20003fc4070 */
[----:B------:R-:W-:-:S04]  /*5690*/  IMAD.HI.U32 R40, R14, R16, RZ ;  /* 0x000000100e287227 */ /* 0x000fc800078e00ff */
[----:B------:R-:W-:Y:S01]  /*56a0*/  IMAD.MOV R40, RZ, RZ, -R40 ;  /* 0x000000ffff287224 */ /* 0x000fe200078e0a28 */
[----:B------:R-:W-:-:S03]  /*56b0*/  IABS R27, R60 ;  /* 0x0000003c001b7213 */ /* 0x000fc60000000000 */
[----:B------:R-:W-:Y:S02]  /*56c0*/  IMAD R16, R25, R40, R16 ;  /* 0x0000002819107224 */ /* 0x000fe400078e0210 */
[----:B------:R-:W3:Y:S01]  /*56d0*/  LDL R40, [R1+0x2fd4] ;  /* 0x002fd40001287983 */ /* 0x000ee20000100800 */
[----:B------:R-:W-:Y:S01]  /*56e0*/  IABS R38, R5 ;  /* 0x0000000500267213 */ /* 0x000fe20000000000 */
[----:B------:R-:W-:Y:S01]  /*56f0*/  @!P0 IMAD.IADD R37, R37, 0x1, -R25 ;  /* 0x0000000125258824 */ /* 0x000fe200078e0a19 */
[----:B------:R-:W-:Y:S01]  /*5700*/  ISETP.GT.U32.AND P5, PT, R25, R35, PT ;  /* 0x000000231900720c */ /* 0x000fe20003fa4070 */
[----:B------:R-:W-:-:S04]  /*5710*/  IMAD.HI.U32 R17, R14, R29, RZ ;  /* 0x0000001d0e117227 */ /* 0x000fc800078e00ff */
[----:B------:R-:W-:-:S04]  /*5720*/  IMAD.HI.U32 R15, R14, R38, RZ ;  /* 0x000000260e0f7227 */ /* 0x000fc800078e00ff */
[----:B------:R-:W-:Y:S01]  /*5730*/  IMAD.MOV R15, RZ, RZ, -R15 ;  /* 0x000000ffff0f7224 */ /* 0x000fe200078e0a0f */
[C---:B------:R-:W-:Y:S01]  /*5740*/  ISETP.GT.U32.AND P2, PT, R25.reuse, R36, PT ;  /* 0x000000241900720c */ /* 0x040fe20003f44070 */
[----:B------:R-:W-:Y:S02]  /*5750*/  @!P6 IMAD.IADD R32, R32, 0x1, -R25 ;  /* 0x000000012020e824 */ /* 0x000fe400078e0a19 */
[C---:B------:R-:W-:Y:S01]  /*5760*/  IMAD R38, R25.reuse, R15, R38 ;  /* 0x0000000f19267224 */ /* 0x040fe200078e0226 */
[C---:B------:R-:W-:Y:S01]  /*5770*/  ISETP.GT.U32.AND P1, PT, R25.reuse, R34, PT ;  /* 0x000000221900720c */ /* 0x040fe20003f24070 */
[----:B------:R-:W-:Y:S02]  /*5780*/  IMAD.MOV R24, RZ, RZ, -R24 ;  /* 0x000000ffff187224 */ /* 0x000fe400078e0a18 */
[----:B------:R-:W-:Y:S01]  /*5790*/  IMAD.MOV R17, RZ, RZ, -R17 ;  /* 0x000000ffff117224 */ /* 0x000fe200078e0a11 */
[C---:B------:R-:W-:Y:S01]  /*57a0*/  ISETP.GT.U32.AND P3, PT, R25.reuse, R38, PT ;  /* 0x000000261900720c */ /* 0x040fe20003f64070 */
[C---:B------:R-:W-:Y:S01]  /*57b0*/  IMAD R31, R25.reuse, R24, R31 ;  /* 0x00000018191f7224 */ /* 0x040fe200078e021f */
[C---:B------:R-:W-:Y:S01]  /*57c0*/  ISETP.GT.U32.AND P6, PT, R25.reuse, R37, PT ;  /* 0x000000251900720c */ /* 0x040fe20003fc4070 */
[----:B------:R-:W-:Y:S01]  /*57d0*/  IMAD R29, R25, R17, R29 ;  /* 0x00000011191d7224 */ /* 0x000fe200078e021d */
[----:B------:R-:W-:Y:S01]  /*57e0*/  IABS R17, R61 ;  /* 0x0000003d00117213 */ /* 0x000fe20000000000 */
[--C-:B------:R-:W-:Y:S01]  /*57f0*/  @!P5 IMAD.IADD R35, R35, 0x1, -R25.reuse ;  /* 0x000000012323d824 */ /* 0x100fe200078e0a19 */
[----:B------:R-:W-:Y:S01]  /*5800*/  ISETP.GT.U32.AND P4, PT, R25, R33, PT ;  /* 0x000000211900720c */ /* 0x000fe20003f84070 */
[----:B------:R-:W-:-:S06]  /*5810*/  @!P2 IMAD.IADD R36, R36, 0x1, -R25 ;  /* 0x000000012424a824 */ /* 0x000fcc00078e0a19 */
[--C-:B------:R-:W-:Y:S01]  /*5820*/  @!P3 IMAD.IADD R38, R38, 0x1, -R25.reuse ;  /* 0x000000012626b824 */ /* 0x100fe200078e0a19 */
[----:B------:R-:W-:Y:S01]  /*5830*/  ISETP.GT.U32.AND P3, PT, R25, R31, PT ;  /* 0x0000001f1900720c */ /* 0x000fe20003f64070 */
[--C-:B------:R-:W-:Y:S02]  /*5840*/  @!P6 IMAD.IADD R37, R37, 0x1, -R25.reuse ;  /* 0x000000012525e824 */ /* 0x100fe400078e0a19 */
[----:B------:R-:W-:Y:S01]  /*5850*/  IMAD.HI.U32 R15, R14, R17, RZ ;  /* 0x000000110e0f7227 */ /* 0x000fe200078e00ff */
[C---:B------:R-:W-:Y:S02]  /*5860*/  ISETP.GT.U32.AND P0, PT, R25.reuse, R38, PT ;  /* 0x000000261900720c */ /* 0x040fe40003f04070 */
[C---:B------:R-:W-:Y:S01]  /*5870*/  ISETP.GT.U32.AND P2, PT, R25.reuse, R29, PT ;  /* 0x0000001d1900720c */ /* 0x040fe20003f44070 */
[----:B------:R-:W-:Y:S01]  /*5880*/  @!P1 IMAD.IADD R34, R34, 0x1, -R25 ;  /* 0x0000000122229824 */ /* 0x000fe200078e0a19 */
[C---:B------:R-:W-:Y:S01]  /*5890*/  ISETP.GT.U32.AND P6, PT, R25.reuse, R35, PT ;  /* 0x000000231900720c */ /* 0x040fe20003fc4070 */
[----:B------:R-:W-:Y:S01]  /*58a0*/  IMAD.MOV R15, RZ, RZ, -R15 ;  /* 0x000000ffff0f7224 */ /* 0x000fe200078e0a0f */
[----:B------:R-:W-:Y:S01]  /*58b0*/  ISETP.GT.U32.AND P5, PT, R25, R28, PT ;  /* 0x0000001c1900720c */ /* 0x000fe20003fa4070 */
[----:B------:R-:W-:Y:S01]  /*58c0*/  @!P4 IMAD.IADD R33, R33, 0x1, -R25 ;  /* 0x000000012121c824 */ /* 0x000fe200078e0a19 */
[C---:B------:R-:W-:Y:S01]  /*58d0*/  ISETP.GT.U32.AND P4, PT, R25.reuse, R36, PT ;  /* 0x000000241900720c */ /* 0x040fe20003f84070 */
[C---:B------:R-:W-:Y:S01]  /*58e0*/  IMAD R17, R25.reuse, R15, R17 ;  /* 0x0000000f19117224 */ /* 0x040fe200078e0211 */
[----:B------:R-:W-:Y:S01]  /*58f0*/  ISETP.GT.U32.AND P1, PT, R25, R30, PT ;  /* 0x0000001e1900720c */ /* 0x000fe20003f24070 */
[----:B------:R-:W-:-:S04]  /*5900*/  IMAD.HI.U32 R24, R14, R27, RZ ;  /* 0x0000001b0e187227 */ /* 0x000fc800078e00ff */
[--C-:B------:R-:W-:Y:S01]  /*5910*/  @!P0 IMAD.IADD R38, R38, 0x1, -R25.reuse ;  /* 0x0000000126268824 */ /* 0x100fe200078e0a19 */
[----:B------:R-:W-:Y:S01]  /*5920*/  ISETP.GT.U32.AND P0, PT, R25, R34, PT ;  /* 0x000000221900720c */ /* 0x000fe20003f04070 */
[--C-:B------:R-:W-:Y:S02]  /*5930*/  @!P3 IMAD.IADD R31, R31, 0x1, -R25.reuse ;  /* 0x000000011f1fb824 */ /* 0x100fe400078e0a19 */
[--C-:B------:R-:W-:Y:S01]  /*5940*/  @!P2 IMAD.IADD R29, R29, 0x1, -R25.reuse ;  /* 0x000000011d1da824 */ /* 0x100fe200078e0a19 */
[----:B------:R-:W-:Y:S01]  /*5950*/  ISETP.GE.AND P2, PT, R49, RZ, PT ;  /* 0x000000ff3100720c */ /* 0x000fe20003f46270 */
[--C-:B------:R-:W-:Y:S01]  /*5960*/  @!P6 IMAD.IADD R35, R35, 0x1, -R25.reuse ;  /* 0x000000012323e824 */ /* 0x100fe200078e0a19 */
[C---:B------:R-:W-:Y:S01]  /*5970*/  ISETP.GT.U32.AND P6, PT, R25.reuse, R39, PT ;  /* 0x000000271900720c */ /* 0x040fe20003fc4070 */
[--C-:B------:R-:W-:Y:S01]  /*5980*/  @!P5 IMAD.IADD R28, R28, 0x1, -R25.reuse ;  /* 0x000000011c1cd824 */ /* 0x100fe200078e0a19 */
[----:B------:R-:W-:Y:S01]  /*5990*/  ISETP.GT.U32.AND P5, PT, R25, R31, PT ;  /* 0x0000001f1900720c */ /* 0x000fe20003fa4070 */
[--C-:B------:R-:W-:Y:S01]  /*59a0*/  @!P4 IMAD.IADD R36, R36, 0x1, -R25.reuse ;  /* 0x000000012424c824 */ /* 0x100fe200078e0a19 */
[----:B------:R-:W4:Y:S01]  /*59b0*/  LDL.LU R49, [R1+0x80d4] ;  /* 0x0080d40001317983 */ /* 0x000f220000300800 */
[----:B------:R-:W-:-:S02]  /*59c0*/  @!P1 IMAD.IADD R30, R30, 0x1, -R25 ;  /* 0x000000011e1e9824 */ /* 0x000fc400078e0a19 */
[--C-:B------:R-:W-:Y:S01]  /*59d0*/  @!P0 IMAD.IADD R34, R34, 0x1, -R25.reuse ;  /* 0x0000000122228824 */ /* 0x100fe200078e0a19 */
[C---:B------:R-:W-:Y:S02]  /*59e0*/  ISETP.GT.U32.AND P0, PT, R25.reuse, R32, PT ;  /* 0x000000201900720c */ /* 0x040fe40003f04070 */
[----:B------:R-:W-:Y:S01]  /*59f0*/  ISETP.GE.AND P1, PT, R50, RZ, PT ;  /* 0x000000ff3200720c */ /* 0x000fe20003f26270 */
[----:B------:R-:W-:Y:S01]  /*5a00*/  @!P2 IMAD.MOV R36, RZ, RZ, -R36 ;  /* 0x000000ffff24a224 */ /* 0x000fe200078e0a24 */
[----:B------:R-:W-:Y:S01]  /*5a10*/  ISETP.GT.U32.AND P2, PT, R25, R28, PT ;  /* 0x0000001c1900720c */ /* 0x000fe20003f44070 */
[--C-:B------:R-:W-:Y:S02]  /*5a20*/  @!P6 IMAD.IADD R39, R39, 0x1, -R25.reuse ;  /* 0x000000012727e824 */ /* 0x100fe400078e0a19 */
[----:B------:R-:W-:Y:S02]  /*5a30*/  IMAD.MOV R24, RZ, RZ, -R24 ;  /* 0x000000ffff187224 */ /* 0x000fe400078e0a18 */
[----:B------:R-:W-:Y:S01]  /*5a40*/  @!P5 IMAD.IADD R31, R31, 0x1, -R25 ;  /* 0x000000011f1fd824 */ /* 0x000fe200078e0a19 */
[----:B------:R-:W-:Y:S01]  /*5a50*/  ISETP.GE.AND P5, PT, R51, RZ, PT ;  /* 0x000000ff3300720c */ /* 0x000fe20003fa6270 */
[C---:B------:R-:W-:Y:S01]  /*5a60*/  IMAD R27, R25.reuse, R24, R27 ;  /* 0x00000018191b7224 */ /* 0x040fe200078e021b */
[C---:B------:R-:W-:Y:S01]  /*5a70*/  ISETP.GT.U32.AND P4, PT, R25.reuse, R33, PT ;  /* 0x000000211900720c */ /* 0x040fe20003f84070 */
[--C-:B------:R-:W-:Y:S01]  /*5a80*/  @!P0 IMAD.IADD R32, R32, 0x1, -R25.reuse ;  /* 0x0000000120208824 */ /* 0x100fe200078e0a19 */
[----:B------:R-:W5:Y:S01]  /*5a90*/  LDL.LU R50, [R1+0x80d0] ;  /* 0x0080d00001327983 */ /* 0x000f620000300800 */
[----:B------:R-:W-:Y:S01]  /*5aa0*/  @!P1 IMAD.MOV R34, RZ, RZ, -R34 ;  /* 0x000000ffff229224 */ /* 0x000fe200078e0a22 */
[C---:B------:R-:W-:Y:S01]  /*5ab0*/  ISETP.GT.U32.AND P0, PT, R25.reuse, R27, PT ;  /* 0x0000001b1900720c */ /* 0x040fe20003f04070 */
[----:B------:R-:W-:Y:S01]  /*5ac0*/  @!P2 IMAD.IADD R28, R28, 0x1, -R25 ;  /* 0x000000011c1ca824 */ /* 0x000fe200078e0a19 */
[----:B------:R-:W-:Y:S01]  /*5ad0*/  ISETP.GT.U32.AND P1, PT, R25, R30, PT ;  /* 0x0000001e1900720c */ /* 0x000fe20003f24070 */
[----:B------:R-:W4:Y:S01]  /*5ae0*/  LDL.LU R51, [R1+0x80cc] ;  /* 0x0080cc0001337983 */ /* 0x000f220000300800 */
[----:B------:R-:W-:-:S03]  /*5af0*/  ISETP.GE.AND P2, PT, R53, RZ, PT ;  /* 0x000000ff3500720c */ /* 0x000fc60003f46270 */
[----:B------:R-:W-:Y:S02]  /*5b00*/  @!P5 IMAD.MOV R35, RZ, RZ, -R35 ;  /* 0x000000ffff23d224 */ /* 0x000fe400078e0a23 */
[----:B------:R-:W-:Y:S01]  /*5b10*/  @!P4 IMAD.IADD R33, R33, 0x1, -R25 ;  /* 0x000000012121c824 */ /* 0x000fe200078e0a19 */
[----:B------:R-:W-:-:S03]  /*5b20*/  ISETP.GT.U32.AND P4, PT, R25, R16, PT ;  /* 0x000000101900720c */ /* 0x000fc60003f84070 */
[--C-:B------:R-:W-:Y:S02]  /*5b30*/  @!P0 IMAD.IADD R27, R27, 0x1, -R25.reuse ;  /* 0x000000011b1b8824 */ /* 0x100fe400078e0a19 */
[----:B------:R-:W-:Y:S01]  /*5b40*/  @!P1 IMAD.IADD R30, R30, 0x1, -R25 ;  /* 0x000000011e1e9824 */ /* 0x000fe200078e0a19 */
[----:B------:R-:W-:Y:S01]  /*5b50*/  ISETP.GE.AND P1, PT, R52, RZ, PT ;  /* 0x000000ff3400720c */ /* 0x000fe20003f26270 */
[----:B------:R-:W-:Y:S01]  /*5b60*/  @!P2 IMAD.MOV R32, RZ, RZ, -R32 ;  /* 0x000000ffff20a224 */ /* 0x000fe200078e0a20 */
[----:B------:R-:W-:Y:S01]  /*5b70*/  ISETP.GT.U32.AND P2, PT, R25, R27, PT ;  /* 0x0000001b1900720c */ /* 0x000fe20003f44070 */
[----:B------:R-:W4:Y:S01]  /*5b80*/  LDL.LU R52, [R1+0x80c8] ;  /* 0x0080c80001347983 */ /* 0x000f220000300800 */
[----:B------:R-:W-:-:S03]  /*5b90*/  ISETP.GE.AND P0, PT, R54, RZ, PT ;  /* 0x000000ff3600720c */ /* 0x000fc60003f06270 */
[----:B------:R-:W-:Y:S01]  /*5ba0*/  @!P4 IMAD.IADD R16, R16, 0x1, -R25 ;  /* 0x000000011010c824 */ /* 0x000fe200078e0a19 */
[----:B------:R-:W4:Y:S05]  /*5bb0*/  LDL.LU R53, [R1+0x80c4] ;  /* 0x0080c40001357983 */ /* 0x000f2a0000300800 */
[----:B------:R-:W-:Y:S01]  /*5bc0*/  @!P1 IMAD.MOV R33, RZ, RZ, -R33 ;  /* 0x000000ffff219224 */ /* 0x000fe200078e0a21 */
[----:B------:R-:W-:Y:S01]  /*5bd0*/  ISETP.GT.U32.AND P1, PT, R25, R16, PT ;  /* 0x000000101900720c */ /* 0x000fe20003f24070 */
[----:B------:R-:W-:Y:S01]  /*5be0*/  @!P2 IMAD.IADD R27, R27, 0x1, -R25 ;  /* 0x000000011b1ba824 */ /* 0x000fe200078e0a19 */
[----:B------:R-:W4:Y:S01]  /*5bf0*/  LDL.LU R54, [R1+0x80c0] ;  /* 0x0080c00001367983 */ /* 0x000f220000300800 */
[----:B------:R-:W-:-:S10]  /*5c00*/  @!P0 IMAD.MOV R31, RZ, RZ, -R31 ;  /* 0x000000ffff1f8224 */ /* 0x000fd400078e0a1f */
[----:B------:R-:W-:Y:S01]  /*5c10*/  @!P1 IMAD.IADD R16, R16, 0x1, -R25 ;  /* 0x0000000110109824 */ /* 0x000fe200078e0a19 */
[----:B------:R-:W-:Y:S02]  /*5c20*/  ISETP.GE.AND P1, PT, R57, RZ, PT ;  /* 0x000000ff3900720c */ /* 0x000fe40003f26270 */
[----:B------:R-:W-:Y:S02]  /*5c30*/  ISETP.GE.AND P2, PT, R58, RZ, PT ;  /* 0x000000ff3a00720c */ /* 0x000fe40003f46270 */
[----:B------:R-:W-:Y:S02]  /*5c40*/  ISETP.GE.AND P4, PT, R3, RZ, PT ;  /* 0x000000ff0300720c */ /* 0x000fe40003f86270 */
[----:B------:R-:W-:-:S07]  /*5c50*/  IABS R24, R6 ;  /* 0x0000000600187213 */ /* 0x000fce0000000000 */
[----:B------:R-:W-:Y:S01]  /*5c60*/  @!P1 IMAD.MOV R28, RZ, RZ, -R28 ;  /* 0x000000ffff1c9224 */ /* 0x000fe200078e0a1c */
[----:B------:R-:W-:Y:S02]  /*5c70*/  ISETP.GE.AND P1, PT, R61, RZ, PT ;  /* 0x000000ff3d00720c */ /* 0x000fe40003f26270 */
[----:B------:R-:W-:Y:S02]  /*5c80*/  IABS R61, R10 ;  /* 0x0000000a003d7213 */ /* 0x000fe40000000000 */
[----:B--2---:R-:W-:-:S05]  /*5c90*/  IABS R15, R41 ;  /* 0x00000029000f7213 */ /* 0x004fca0000000000 */
[----:B------:R-:W-:-:S04]  /*5ca0*/  IMAD.HI.U32 R14, R14, R15, RZ ;  /* 0x0000000f0e0e7227 */ /* 0x000fc800078e00ff */
[----:B------:R-:W-:-:S04]  /*5cb0*/  IMAD.MOV R14, RZ, RZ, -R14 ;  /* 0x000000ffff0e7224 */ /* 0x000fc800078e0a0e */
[----:B------:R-:W-:Y:S01]  /*5cc0*/  IMAD R15, R25, R14, R15 ;  /* 0x0000000e190f7224 */ /* 0x000fe200078e020f */
[----:B---3--:R-:W-:-:S04]  /*5cd0*/  ISETP.GE.AND P3, PT, R40, RZ, PT ;  /* 0x000000ff2800720c */ /* 0x008fc80003f66270 */
[----:B------:R-:W-:-:S09]  /*5ce0*/  ISETP.GT.U32.AND P6, PT, R25, R15, PT ;  /* 0x0000000f1900720c */ /* 0x000fd20003fc4070 */
[----:B------:R-:W-:Y:S01]  /*5cf0*/  @!P3 IMAD.MOV R37, RZ, RZ, -R37 ;  /* 0x000000ffff25b224 */ /* 0x000fe200078e0a25 */
[----:B------:R-:W-:-:S03]  /*5d00*/  ISETP.GT.U32.AND P3, PT, R25, R29, PT ;  /* 0x0000001d1900720c */ /* 0x000fc60003f64070 */
[----:B------:R-:W-:-:S05]  /*5d10*/  @!P6 IMAD.IADD R15, R15, 0x1, -R25 ;  /* 0x000000010f0fe824 */ /* 0x000fca00078e0a19 */
[----:B------:R-:W-:-:S05]  /*5d20*/  ISETP.GT.U32.AND P5, PT, R25, R15, PT ;  /* 0x0000000f1900720c */ /* 0x000fca0003fa4070 */
[----:B------:R-:W-:Y:S01]  /*5d30*/  @!P3 IMAD.IADD R29, R29, 0x1, -R25 ;  /* 0x000000011d1db824 */ /* 0x000fe200078e0a19 */
[C---:B------:R-:W-:Y:S02]  /*5d40*/  ISETP.GT.U32.AND P3, PT, R25.reuse, R17, PT ;  /* 0x000000111900720c */ /* 0x040fe40003f64070 */
[----:B------:R-:W-:-:S05]  /*5d50*/  ISETP.GT.U32.AND P6, PT, R25, R39, PT ;  /* 0x000000271900720c */ /* 0x000fca0003fc4070 */
[----:B------:R-:W-:Y:S01]  /*5d60*/  @!P5 IMAD.IADD R15, R15, 0x1, -R25 ;  /* 0x000000010f0fd824 */ /* 0x000fe200078e0a19 */
[----:B------:R-:W-:-:S05]  /*5d70*/  ISETP.GE.AND P5, PT, R60, RZ, PT ;  /* 0x000000ff3c00720c */ /* 0x000fca0003fa6270 */
[--C-:B------:R-:W-:Y:S02]  /*5d80*/  @!P3 IMAD.IADD R17, R17, 0x1, -R25.reuse ;  /* 0x000000011111b824 */ /* 0x100fe400078e0a19 */
[----:B------:R-:W-:Y:S01]  /*5d90*/  @!P6 IMAD.IADD R39, R39, 0x1, -R25 ;  /* 0x000000012727e824 */ /* 0x000fe200078e0a19 */
[----:B------:R-:W-:Y:S02]  /*5da0*/  ISETP.GE.AND P6, PT, R56, RZ, PT ;  /* 0x000000ff3800720c */ /* 0x000fe40003fc6270 */
[----:B------:R-:W-:-:S03]  /*5db0*/  ISETP.GT.U32.AND P0, PT, R25, R17, PT ;  /* 0x000000111900720c */ /* 0x000fc60003f04070 */
[----:B------:R-:W-:Y:S01]  /*5dc0*/  @!P5 IMAD.MOV R27, RZ, RZ, -R27 ;  /* 0x000000ffff1bd224 */ /* 0x000fe200078e0a1b */
[----:B------:R-:W-:Y:S02]  /*5dd0*/  ISETP.GE.AND P5, PT, R41, RZ, PT ;  /* 0x000000ff2900720c */ /* 0x000fe40003fa6270 */
[----:B------:R-:W-:Y:S02]  /*5de0*/  ISETP.GE.AND P3, PT, R55, RZ, PT ;  /* 0x000000ff3700720c */ /* 0x000fe40003f66270 */
[----:B------:R-:W-:Y:S01]  /*5df0*/  IABS R14, R3 ;  /* 0x00000003000e7213 */ /* 0x000fe20000000000 */
[----:B------:R-:W2:Y:S02]  /*5e00*/  LDL.LU R55, [R1+0x80bc] ;  /* 0x0080bc0001377983 */ /* 0x000ea40000300800 */
[----:B------:R-:W-:Y:S02]  /*5e10*/  @!P6 IMAD.MOV R30, RZ, RZ, -R30 ;  /* 0x000000ffff1ee224 */ /* 0x000fe400078e0a1e */
[----:B------:R-:W-:Y:S01]  /*5e20*/  @!P0 IMAD.IADD R17, R17, 0x1, -R25 ;  /* 0x0000000111118824 */ /* 0x000fe200078e0a19 */
[----:B------:R-:W-:Y:S01]  /*5e30*/  ISETP.GE.AND P0, PT, R59, RZ, PT ;  /* 0x000000ff3b00720c */ /* 0x000fe20003f06270 */
[----:B------:R-:W3:Y:S02]  /*5e40*/  LDL.LU R56, [R1+0x80b8] ;  /* 0x0080b80001387983 */ /* 0x000ee40000300800 */
[----:B------:R-:W-:Y:S01]  /*5e50*/  @!P5 IMAD.MOV R15, RZ, RZ, -R15 ;  /* 0x000000ffff0fd224 */ /* 0x000fe200078e0a0f */
[----:B------:R-:W-:Y:S01]  /*5e60*/  ISETP.NE.AND P5, PT, R4, RZ, PT ;  /* 0x000000ff0400720c */ /* 0x000fe20003fa5270 */
[----:B------:R-:W2:Y:S01]  /*5e70*/  LDL.LU R57, [R1+0x80b4] ;  /* 0x0080b40001397983 */ /* 0x000ea20000300800 */
[----:B------:R-:W-:-:S02]  /*5e80*/  LOP3.LUT R4, RZ, R4, RZ, 0x33, !PT ;  /* 0x00000004ff047212 */ /* 0x000fc400078e33ff */
[----:B------:R-:W-:Y:S01]  /*5e90*/  ISETP.GE.AND P6, PT, R5, RZ, PT ;  /* 0x000000ff0500720c */ /* 0x000fe20003fc6270 */
[----:B------:R-:W-:Y:S01]  /*5ea0*/  IMAD.HI.U32 R3, R2, R14, RZ ;  /* 0x0000000e02037227 */ /* 0x000fe200078e00ff */
[C---:B------:R-:W-:Y:S01]  /*5eb0*/  SEL R5, R4.reuse, R37, !P5 ;  /* 0x0000002504057207 */ /* 0x040fe20006800000 */
[----:B------:R-:W2:Y:S01]  /*5ec0*/  LDL.LU R58, [R1+0x80b0] ;  /* 0x0080b000013a7983 */ /* 0x000ea20000300800 */
[----:B------:R-:W-:Y:S01]  /*5ed0*/  SEL R36, R4, R36, !P5 ;  /* 0x0000002404247207 */ /* 0x000fe20006800000 */
[----:B------:R-:W-:Y:S02]  /*5ee0*/  @!P3 IMAD.MOV R29, RZ, RZ, -R29 ;  /* 0x000000ffff1db224 */ /* 0x000fe400078e0a1d */
[----:B------:R-:W2:Y:S01]  /*5ef0*/  LDL.LU R59, [R1+0x80ac] ;  /* 0x0080ac00013b7983 */ /* 0x000ea20000300800 */
[----:B------:R-:W-:Y:S01]  /*5f00*/  ISETP.GE.AND P3, PT, R6, RZ, PT ;  /* 0x000000ff0600720c */ /* 0x000fe20003f66270 */
[----:B------:R-:W-:Y:S01]  /*5f10*/  IMAD.MOV R6, RZ, RZ, -R3 ;  /* 0x000000ffff067224 */ /* 0x000fe200078e0a03 */
[----:B------:R-:W-:Y:S01]  /*5f20*/  SEL R34, R4, R34, !P5 ;  /* 0x0000002204227207 */ /* 0x000fe20006800000 */
[----:B------:R-:W2:Y:S01]  /*5f30*/  LDL.LU R60, [R1+0x80a8] ;  /* 0x0080a800013c7983 */ /* 0x000ea20000300800 */
[----:B------:R-:W-:-:S03]  /*5f40*/  IMAD.MOV.U32 R25, RZ, RZ, R39 ;  /* 0x000000ffff197224 */ /* 0x000fc600078e0027 */
[----:B------:R0:W-:Y:S01]  /*5f50*/  STL [R1+0x88], R5 ;  /* 0x0000880501007387 */ /* 0x0001e20000100800 */
[----:B------:R-:W-:Y:S01]  /*5f60*/  IMAD R14, R0, R6, R14 ;  /* 0x00000006000e7224 */ /* 0x000fe200078e020e */
[C---:B------:R-:W-:Y:S01]  /*5f70*/  SEL R33, R4.reuse, R33, !P5 ;  /* 0x0000002104217207 */ /* 0x040fe20006800000 */
[----:B------:R-:W-:Y:S01]  /*5f80*/  @!P0 IMAD.MOV R16, RZ, RZ, -R16 ;  /* 0x000000ffff108224 */ /* 0x000fe200078e0a10 */
[----:B------:R-:W-:Y:S01]  /*5f90*/  STL [R1+0x90], R36 ;  /* 0x0000902401007387 */ /* 0x000fe20000100800 */
[----:B------:R-:W-:Y:S01]  /*5fa0*/  @!P2 IMAD.MOV R25, RZ, RZ, -R25 ;  /* 0x000000ffff19a224 */ /* 0x000fe200078e0a19 */
[----:B0-----:R-:W-:Y:S02]  /*5fb0*/  SEL R5, R4, R35, !P5 ;  /* 0x0000002304057207 */ /* 0x001fe40006800000 */
[----:B------:R-:W-:Y:S01]  /*5fc0*/  STL [R1+0x94], R34 ;  /* 0x0000942201007387 */ /* 0x000fe20000100800 */
[----:B------:R-:W-:Y:S02]  /*5fd0*/  ISETP.GE.AND P0, PT, R8, RZ, PT ;  /* 0x000000ff0800720c */ /* 0x000fe40003f06270 */
[----:B------:R-:W-:Y:S01]  /*5fe0*/  IABS R6, R8 ;  /* 0x0000000800067213 */ /* 0x000fe20000000000 */
[----:B------:R0:W-:Y:S01]  /*5ff0*/  STL [R1+0x98], R5 ;  /* 0x0000980501007387 */ /* 0x0001e20000100800 */
[----:B------:R-:W-:Y:S01]  /*6000*/  SEL R32, R4, R32, !P5 ;  /* 0x0000002004207207 */ /* 0x000fe20006800000 */
[----:B------:R-:W-:Y:S01]  /*6010*/  IMAD.HI.U32 R8, R2, R61, RZ ;  /* 0x0000003d02087227 */ /* 0x000fe200078e00ff */
[----:B------:R-:W-:-:S02]  /*6020*/  ISETP.GE.AND P2, PT, R7, RZ, PT ;  /* 0x000000ff0700720c */ /* 0x000fc40003f46270 */
[----:B------:R-:W-:Y:S01]  /*6030*/  IABS R7, R7 ;  /* 0x0000000700077213 */ /* 0x000fe20000000000 */
[----:B------:R-:W-:Y:S01]  /*6040*/  STL [R1+0x9c], R33 ;  /* 0x00009c2101007387 */ /* 0x000fe20000100800 */
[C---:B0-----:R-:W-:Y:S01]  /*6050*/  SEL R5, R4.reuse, R31, !P5 ;  /* 0x0000001f04057207 */ /* 0x041fe20006800000 */
[----:B------:R-:W-:Y:S01]  /*6060*/  @!P1 IMAD.MOV R17, RZ, RZ, -R17 ;  /* 0x000000ffff119224 */ /* 0x000fe200078e0a11 */
[----:B------:R-:W-:Y:S01]  /*6070*/  SEL R31, R4, R29, !P5 ;  /* 0x0000001d041f7207 */ /* 0x000fe20006800000 */
[----:B------:R-:W-:Y:S01]  /*6080*/  IMAD.MOV R8, RZ, RZ, -R8 ;  /* 0x000000ffff087224 */ /* 0x000fe200078e0a08 */
[----:B------:R-:W-:Y:S01]  /*6090*/  STL [R1+0xa0], R32 ;  /* 0x0000a02001007387 */ /* 0x000fe20000100800 */
[----:B------:R-:W-:Y:S01]  /*60a0*/  ISETP.GT.U32.AND P1, PT, R0, R14, PT ;  /* 0x0000000e0000720c */ /* 0x000fe20003f24070 */
[----:B------:R-:W-:Y:S01]  /*60b0*/  IMAD.HI.U32 R41, R2, R7, RZ ;  /* 0x0000000702297227 */ /* 0x000fe200078e00ff */
[----:B------:R-:W-:Y:S01]  /*60c0*/  SEL R29, R4, R30, !P5 ;  /* 0x0000001e041d7207 */ /* 0x000fe20006800000 */
[----:B------:R0:W-:Y:S02]  /*60d0*/  STL [R1+0xa4], R5 ;  /* 0x0000a40501007387 */ /* 0x0001e40000100800 */
[----:B------:R-:W-:-:S02]  /*60e0*/  IMAD R61, R0, R8, R61 ;  /* 0x00000008003d7224 */ /* 0x000fc400078e023d */
[----:B------:R-:W-:Y:S01]  /*60f0*/  IMAD.MOV.U32 R8, RZ, RZ, R38 ;  /* 0x000000ffff087224 */ /* 0x000fe200078e0026 */
[----:B------:R-:W-:Y:S01]  /*6100*/  STL [R1+0xa8], R31 ;  /* 0x0000a81f01007387 */ /* 0x000fe20000100800 */
[----:B------:R-:W-:Y:S01]  /*6110*/  IMAD.MOV R41, RZ, RZ, -R41 ;  /* 0x000000ffff297224 */ /* 0x000fe200078e0a29 */
[C---:B0-----:R-:W-:Y:S02]  /*6120*/  SEL R5, R4.reuse, R28, !P5 ;  /* 0x0000001c04057207 */ /* 0x041fe40006800000 */
[----:B------:R-:W-:Y:S01]  /*6130*/  STL [R1+0xac], R29 ;  /* 0x0000ac1d01007387 */ /* 0x000fe20000100800 */
[C---:B------:R-:W-:Y:S02]  /*6140*/  SEL R28, R4.reuse, R25, !P5 ;  /* 0x00000019041c7207 */ /* 0x040fe40006800000 */
[----:B------:R-:W-:Y:S01]  /*6150*/  SEL R25, R4, R16, !P5 ;  /* 0x0000001004197207 */ /* 0x000fe20006800000 */
[----:B------:R0:W-:Y:S01]  /*6160*/  STL [R1+0xb0], R5 ;  /* 0x0000b00501007387 */ /* 0x0001e20000100800 */
[----:B------:R-:W-:-:S04]  /*6170*/  IMAD.HI.U32 R3, R2, R24, RZ ;  /* 0x0000001802037227 */ /* 0x000fc800078e00ff */
[----:B------:R-:W-:Y:S01]  /*6180*/  @!P6 IMAD.MOV R8, RZ, RZ, -R8 ;  /* 0x000000ffff08e224 */ /* 0x000fe200078e0a08 */
[----:B------:R-:W-:Y:S01]  /*6190*/  STL [R1+0xb4], R28 ;  /* 0x0000b41c01007387 */ /* 0x000fe20000100800 */
[----:B------:R-:W-:Y:S01]  /*61a0*/  IMAD R7, R0, R41, R7 ;  /* 0x0000002900077224 */ /* 0x000fe200078e0207 */
[C---:B0-----:R-:W-:Y:S02]  /*61b0*/  SEL R5, R4.reuse, R27, !P5 ;  /* 0x0000001b04057207 */ /* 0x041fe40006800000 */
[----:B------:R-:W-:Y:S01]  /*61c0*/  STL [R1+0xb8], R25 ;  /* 0x0000b81901007387 */ /* 0x000fe20000100800 */
[----:B------:R-:W-:Y:S01]  /*61d0*/  IMAD.MOV R3, RZ, RZ, -R3 ;  /* 0x000000ffff037224 */ /* 0x000fe200078e0a03 */
[----:B------:R-:W-:Y:S01]  /*61e0*/  SEL R16, R4, R17, !P5 ;  /* 0x0000001104107207 */ /* 0x000fe20006800000 */
[----:B------:R-:W-:Y:S01]  /*61f0*/  @!P1 IMAD.IADD R14, R14, 0x1, -R0 ;  /* 0x000000010e0e9824 */ /* 0x000fe200078e0a00 */
[----:B------:R0:W-:Y:S01]  /*6200*/  STL [R1+0xbc], R5 ;  /* 0x0000bc0501007387 */ /* 0x0001e20000100800 */
[----:B------:R-:W-:Y:S01]  /*6210*/  SEL R15, R4, R15, !P5 ;  /* 0x0000000f040f7207 */ /* 0x000fe20006800000 */
[----:B------:R-:W-:-:S02]  /*6220*/  IMAD R24, R0, R3, R24 ;  /* 0x0000000300187224 */ /* 0x000fc400078e0218 */
[----:B------:R-:W-:Y:S02]  /*6230*/  ISETP.GT.U32.AND P6, PT, R0, R14, PT ;  /* 0x0000000e0000720c */ /* 0x000fe40003fc4070 */
[----:B0-----:R-:W-:Y:S02]  /*6240*/  SEL R5, R4, R8, !P5 ;  /* 0x0000000804057207 */ /* 0x001fe40006800000 */
[----:B------:R-:W-:Y:S01]  /*6250*/  ISETP.GT.U32.AND P5, PT, R0, R7, PT ;  /* 0x000000070000720c */ /* 0x000fe20003fa4070 */
[----:B------:R-:W-:Y:S01]  /*6260*/  IMAD.HI.U32 R40, R2, R6, RZ ;  /* 0x0000000602287227 */ /* 0x000fe200078e00ff */
[----:B------:R-:W-:Y:S02]  /*6270*/  ISETP.GT.U32.AND P1, PT, R0, R24, PT ;  /* 0x000000180000720c */ /* 0x000fe40003f24070 */
[----:B------:R-:W-:Y:S01]  /*6280*/  IABS R3, R9 ;  /* 0x0000000900037213 */ /* 0x000fe20000000000 */
[----:B------:R-:W-:Y:S01]  /*6290*/  IMAD.MOV R40, RZ, RZ, -R40 ;  /* 0x000000ffff287224 */ /* 0x000fe200078e0a28 */
[----:B------:R-:W-:-:S03]  /*62a0*/  IABS R4, R11 ;  /* 0x0000000b00047213 */ /* 0x000fc60000000000 */
[----:B------:R-:W-:Y:S02]  /*62b0*/  IMAD R6, R0, R40, R6 ;  /* 0x0000002800067224 */ /* 0x000fe400078e0206 */
[----:B------:R-:W-:-:S04]  /*62c0*/  IMAD.HI.U32 R39, R2, R3, RZ ;  /* 0x0000000302277227 */ /* 0x000fc800078e00ff */
[--C-:B------:R-:W-:Y:S02]  /*62d0*/  @!P5 IMAD.IADD R7, R7, 0x1, -R0.reuse ;  /* 0x000000010707d824 */ /* 0x100fe400078e0a00 */
[--C-:B------:R-:W-:Y:S01]  /*62e0*/  @!P6 IMAD.IADD R14, R14, 0x1, -R0.reuse ;  /* 0x000000010e0ee824 */ /* 0x100fe200078e0a00 */
[C---:B------:R-:W-:Y:S01]  /*62f0*/  ISETP.GT.U32.AND P6, PT, R0.reuse, R6, PT ;  /* 0x000000060000720c */ /* 0x040fe20003fc4070 */
[----:B------:R-:W-:Y:S01]  /*6300*/  IMAD.MOV R39, RZ, RZ, -R39 ;  /* 0x000000ffff277224 */ /* 0x000fe200078e0a27 */
[----:B------:R-:W-:Y:S01]  /*6310*/  ISETP.GT.U32.AND P5, PT, R0, R7, PT ;  /* 0x000000070000720c */ /* 0x000fe20003fa4070 */
[----:B------:R-:W-:Y:S01]  /*6320*/  IMAD.HI.U32 R8, R2, R4, RZ ;  /* 0x0000000402087227 */ /* 0x000fe200078e00ff */
[----:B------:R-:W-:Y:S03]  /*6330*/  STL [R1+0xc0], R16 ;  /* 0x0000c01001007387 */ /* 0x000fe60000100800 */
[----:B------:R-:W-:Y:S01]  /*6340*/  @!P1 IMAD.IADD R24, R24, 0x1, -R0 ;  /* 0x0000000118189824 */ /* 0x000fe200078e0a00 */
[----:B------:R-:W-:Y:S01]  /*6350*/  STL [R1+0xc4], R15 ;  /* 0x0000c40f01007387 */ /* 0x000fe20000100800 */
[----:B------:R-:W-:-:S02]  /*6360*/  IMAD R3, R0, R39, R3 ;  /* 0x0000002700037224 */ /* 0x000fc400078e0203 */
[----:B------:R-:W-:Y:S01]  /*6370*/  IMAD.MOV R8, RZ, RZ, -R8 ;  /* 0x000000ffff087224 */ /* 0x000fe200078e0a08 */
[----:B------:R0:W-:Y:S01]  /*6380*/  STL [R1+0xc8], R5 ;  /* 0x0000c80501007387 */ /* 0x0001e20000100800 */
[----:B------:R-:W-:Y:S01]  /*6390*/  ISETP.GT.U32.AND P1, PT, R0, R24, PT ;  /* 0x000000180000720c */ /* 0x000fe20003f24070 */
[----:B------:R-:W-:Y:S02]  /*63a0*/  @!P6 IMAD.IADD R6, R6, 0x1, -R0 ;  /* 0x000000010606e824 */ /* 0x000fe400078e0a00 */
[----:B0-----:R-:W-:Y:S02]  /*63b0*/  IMAD.MOV.U32 R5, RZ, RZ, R14 ;  /* 0x000000ffff057224 */ /* 0x001fe400078e000e */
[C---:B------:R-:W-:Y:S02]  /*63c0*/  IMAD R14, R0.reuse, R8, R4 ;  /* 0x00000008000e7224 */ /* 0x040fe400078e0204 */
[----:B------:R-:W-:Y:S01]  /*63d0*/  @!P4 IMAD.MOV R5, RZ, RZ, -R5 ;  /* 0x000000ffff05c224 */ /* 0x000fe200078e0a05 */
[C---:B------:R-:W-:Y:S01]  /*63e0*/  ISETP.GT.U32.AND P4, PT, R0.reuse, R3, PT ;  /* 0x000000030000720c */ /* 0x040fe20003f84070 */
[----:B------:R-:W-:Y:S01]  /*63f0*/  @!P5 IMAD.IADD R7, R7, 0x1, -R0 ;  /* 0x000000010707d824 */ /* 0x000fe200078e0a00 */
[----:B------:R-:W-:-:S02]  /*6400*/  ISETP.GT.U32.AND P5, PT, R0, R14, PT ;  /* 0x0000000e0000720c */ /* 0x000fc40003fa4070 */
[----:B------:R-:W-:Y:S01]  /*6410*/  ISETP.GT.U32.AND P6, PT, R0, R6, PT ;  /* 0x000000060000720c */ /* 0x000fe20003fc4070 */
[----:B------:R-:W-:Y:S01]  /*6420*/  @!P1 IMAD.IADD R24, R24, 0x1, -R0 ;  /* 0x0000000118189824 */ /* 0x000fe200078e0a00 */
[----:B------:R0:W-:Y:S03]  /*6430*/  STL [R1+0x10], R5 ;  /* 0x0000100501007387 */ /* 0x0001e60000100800 */
[----:B------:R-:W-:-:S04]  /*6440*/  IMAD.MOV.U32 R27, RZ, RZ, R24 ;  /* 0x000000ffff1b7224 */ /* 0x000fc800078e0018 */
[--C-:B------:R-:W-:Y:S02]  /*6450*/  @!P4 IMAD.IADD R3, R3, 0x1, -R0.reuse ;  /* 0x000000010303c824 */ /* 0x100fe400078e0a00 */
[----:B0-----:R-:W-:Y:S02]  /*6460*/  IMAD.MOV.U32 R5, RZ, RZ, R7 ;  /* 0x000000ffff057224 */ /* 0x001fe400078e0007 */
[--C-:B------:R-:W-:Y:S01]  /*6470*/  @!P5 IMAD.IADD R14, R14, 0x1, -R0.reuse ;  /* 0x000000010e0ed824 */ /* 0x100fe200078e0a00 */
[----:B------:R-:W-:Y:S01]  /*6480*/  ISETP.GT.U32.AND P5, PT, R0, R3, PT ;  /* 0x000000030000720c */ /* 0x000fe20003fa4070 */
[----:B------:R-:W-:Y:S01]  /*6490*/  @!P3 IMAD.MOV R27, RZ, RZ, -R27 ;  /* 0x000000ffff1bb224 */ /* 0x000fe200078e0a1b */
[----:B------:R-:W-:Y:S01]  /*64a0*/  IABS R15, R12 ;  /* 0x0000000c000f7213 */ /* 0x000fe20000000000 */
[----:B------:R-:W-:Y:S02]  /*64b0*/  @!P2 IMAD.MOV R5, RZ, RZ, -R5 ;  /* 0x000000ffff05a224 */ /* 0x000fe400078e0a05 */
[----:B------:R-:W-:Y:S01]  /*64c0*/  @!P6 IMAD.IADD R6, R6, 0x1, -R0 ;  /* 0x000000010606e824 */ /* 0x000fe200078e0a00 */
[----:B------:R-:W-:Y:S01]  /*64d0*/  STL [R1+0xc], R27 ;  /* 0x00000c1b01007387 */ /* 0x000fe20000100800 */
[----:B------:R-:W-:Y:S01]  /*64e0*/  IMAD.HI.U32 R25, R2, R15, RZ ;  /* 0x0000000f02197227 */ /* 0x000fe200078e00ff */
[----:B------:R-:W-:-:S02]  /*64f0*/  ISETP.GT.U32.AND P1, PT, R0, R61, PT ;  /* 0x0000003d0000720c */ /* 0x000fc40003f24070 */
[----:B------:R0:W-:Y:S01]  /*6500*/  STL [R1+0x8], R5 ;  /* 0x0000080501007387 */ /* 0x0001e20000100800 */
[----:B------:R-:W-:Y:S01]  /*6510*/  ISETP.GE.AND P4, PT, R9, RZ, PT ;  /* 0x000000ff0900720c */ /* 0x000fe20003f86270 */
[----:B------:R-:W-:Y:S01]  /*6520*/  IMAD.MOV R25, RZ, RZ, -R25 ;  /* 0x000000ffff197224 */ /* 0x000fe200078e0a19 */
[----:B------:R-:W-:Y:S02]  /*6530*/  ISETP.GT.U32.AND P3, PT, R0, R14, PT ;  /* 0x0000000e0000720c */ /* 0x000fe40003f64070 */
[----:B------:R-:W-:Y:S01]  /*6540*/  IABS R16, R13 ;  /* 0x0000000d00107213 */ /* 0x000fe20000000000 */
[----:B0-----:R-:W-:Y:S02]  /*6550*/  IMAD.MOV.U32 R5, RZ, RZ, R6 ;  /* 0x000000ffff057224 */ /* 0x001fe400078e0006 */
[----:B------:R-:W-:Y:S02]  /*6560*/  @!P5 IMAD.IADD R3, R3, 0x1, -R0 ;  /* 0x000000010303d824 */ /* 0x000fe400078e0a00 */
[----:B------:R-:W-:-:S02]  /*6570*/  @!P0 IMAD.MOV R5, RZ, RZ, -R5 ;  /* 0x000000ffff058224 */ /* 0x000fc400078e0a05 */
[----:B------:R-:W-:Y:S02]  /*6580*/  IMAD R15, R0, R25, R15 ;  /* 0x00000019000f7224 */ /* 0x000fe400078e020f */
[----:B------:R-:W-:Y:S01]  /*6590*/  IMAD.HI.U32 R4, R2, R16, RZ ;  /* 0x0000001002047227 */ /* 0x000fe200078e00ff */
[----:B------:R0:W-:Y:S02]  /*65a0*/  STL [R1+0x4], R5 ;  /* 0x0000040501007387 */ /* 0x0001e40000100800 */
[----:B------:R-:W-:Y:S01]  /*65b0*/  ISETP.GT.U32.AND P6, PT, R0, R15, PT ;  /* 0x0000000f0000720c */ /* 0x000fe20003fc4070 */
[----:B------:R-:W-:Y:S01]  /*65c0*/  @!P1 IMAD.IADD R61, R61, 0x1, -R0 ;  /* 0x000000013d3d9824 */ /* 0x000fe200078e0a00 */
[----:B------:R-:W-:Y:S01]  /*65d0*/  ISETP.GE.AND P1, PT, R10, RZ, PT ;  /* 0x000000ff0a00720c */ /* 0x000fe20003f26270 */
[----:B------:R-:W-:Y:S01]  /*65e0*/  IMAD.MOV R4, RZ, RZ, -R4 ;  /* 0x000000ffff047224 */ /* 0x000fe200078e0a04 */
[----:B------:R-:W2:Y:S01]  /*65f0*/  LDL.LU R10, [R1+0x14] ;  /* 0x00001400010a7983 */ /* 0x000ea20000300800 */
[----:B0-----:R-:W-:-:S02]  /*6600*/  IMAD.MOV.U32 R5, RZ, RZ, R3 ;  /* 0x000000ffff057224 */ /* 0x001fc400078e0003 */
[----:B------:R-:W-:Y:S02]  /*6610*/  @!P3 IMAD.IADD R14, R14, 0x1, -R0 ;  /* 0x000000010e0eb824 */ /* 0x000fe400078e0a00 */
[----:B------:R-:W-:Y:S01]  /*6620*/  @!P4 IMAD.MOV R5, RZ, RZ, -R5 ;  /* 0x000000ffff05c224 */ /* 0x000fe200078e0a05 */
[----:B------:R-:W-:Y:S01]  /*6630*/  ISETP.GE.AND P3, PT, R12, RZ, PT ;  /* 0x000000ff0c00720c */ /* 0x000fe20003f66270 */
[----:B------:R-:W-:Y:S01]  /*6640*/  IMAD R16, R0, R4, R16 ;  /* 0x0000000400107224 */ /* 0x000fe200078e0210 */
[----:B------:R-:W3:Y:S01]  /*6650*/  LDL.LU R12, [R1+0x18] ;  /* 0x00001800010c7983 */ /* 0x000ee20000300800 */
[----:B------:R-:W-:-:S03]  /*6660*/  IABS R17, R18 ;  /* 0x0000001200117213 */ /* 0x000fc60000000000 */
[----:B------:R0:W-:Y:S01]  /*6670*/  STL [R1], R5 ;  /* 0x0000000501007387 */ /* 0x0001e20000100800 */
[C---:B------:R-:W-:Y:S01]  /*6680*/  ISETP.GT.U32.AND P0, PT, R0.reuse, R16, PT ;  /* 0x000000100000720c */ /* 0x040fe20003f04070 */
[----:B------:R-:W-:Y:S01]  /*6690*/  @!P6 IMAD.IADD R15, R15, 0x1, -R0 ;  /* 0x000000010f0fe824 */ /* 0x000fe200078e0a00 */
[----:B------:R-:W-:Y:S01]  /*66a0*/  IABS R4, R19 ;  /* 0x0000001300047213 */ /* 0x000fe20000000000 */
[----:B0-----:R-:W3:Y:S01]  /*66b0*/  LDL.LU R5, [R1+0x1c] ;  /* 0x00001c0001057983 */ /* 0x001ee20000300800 */
[----:B------:R-:W-:Y:S01]  /*66c0*/  ISETP.GT.U32.AND P6, PT, R0, R61, PT ;  /* 0x0000003d0000720c */ /* 0x000fe20003fc4070 */
[----:B------:R-:W-:-:S04]  /*66d0*/  IMAD.HI.U32 R8, R2, R17, RZ ;  /* 0x0000001102087227 */ /* 0x000fc800078e00ff */
[----:B------:R-:W-:-:S04]  /*66e0*/  IMAD.HI.U32 R7, R2, R4, RZ ;  /* 0x0000000402077227 */ /* 0x000fc800078e00ff */
[----:B------:R-:W-:Y:S02]  /*66f0*/  IMAD.MOV R8, RZ, RZ, -R8 ;  /* 0x000000ffff087224 */ /* 0x000fe400078e0a08 */
[----:B------:R-:W-:Y:S02]  /*6700*/  IMAD.MOV R7, RZ, RZ, -R7 ;  /* 0x000000ffff077224 */ /* 0x000fe400078e0a07 */
[----:B------:R-:W-:Y:S02]  /*6710*/  IMAD R17, R0, R8, R17 ;  /* 0x0000000800117224 */ /* 0x000fe400078e0211 */
[----:B------:R-:W-:Y:S01]  /*6720*/  @!P0 IMAD.IADD R16, R16, 0x1, -R0 ;  /* 0x0000000110108824 */ /* 0x000fe200078e0a00 */
[----:B------:R-:W-:Y:S01]  /*6730*/  ISETP.GE.AND P0, PT, R18, RZ, PT ;  /* 0x000000ff1200720c */ /* 0x000fe20003f06270 */
[C---:B------:R-:W-:Y:S02]  /*6740*/  IMAD R18, R0.reuse, R7, R4 ;  /* 0x0000000700127224 */ /* 0x040fe400078e0204 */
[----:B------:R-:W-:Y:S01]  /*6750*/  @!P6 IMAD.IADD R61, R61, 0x1, -R0 ;  /* 0x000000013d3de824 */ /* 0x000fe200078e0a00 */
[----:B------:R-:W-:-:S02]  /*6760*/  ISETP.GT.U32.AND P6, PT, R0, R17, PT ;  /* 0x000000110000720c */ /* 0x000fc40003fc4070 */
[C---:B------:R-:W-:Y:S02]  /*6770*/  ISETP.GT.U32.AND P4, PT, R0.reuse, R18, PT ;  /* 0x000000120000720c */ /* 0x040fe40003f84070 */
[----:B------:R-:W-:Y:S02]  /*6780*/  IABS R8, R20 ;  /* 0x0000001400087213 */ /* 0x000fe40000000000 */
[----:B------:R-:W-:Y:S02]  /*6790*/  ISETP.GT.U32.AND P2, PT, R0, R15, PT ;  /* 0x0000000f0000720c */ /* 0x000fe40003f44070 */
[----:B------:R-:W-:Y:S01]  /*67a0*/  ISETP.GE.AND P5, PT, R11, RZ, PT ;  /* 0x000000ff0b00720c */ /* 0x000fe20003fa6270 */
[----:B------:R-:W-:-:S04]  /*67b0*/  IMAD.HI.U32 R6, R2, R8, RZ ;  /* 0x0000000802067227 */ /* 0x000fc800078e00ff */
[----:B------:R-:W-:Y:S02]  /*67c0*/  @!P6 IMAD.IADD R17, R17, 0x1, -R0 ;  /* 0x000000011111e824 */ /* 0x000fe400078e0a00 */
[----:B------:R-:W-:Y:S02]  /*67d0*/  IMAD.MOV R6, RZ, RZ, -R6 ;  /* 0x000000ffff067224 */ /* 0x000fe400078e0a06 */
[----:B------:R-:W-:Y:S02]  /*67e0*/  @!P4 IMAD.IADD R18, R18, 0x1, -R0 ;  /* 0x000000011212c824 */ /* 0x000fe400078e0a00 */
[----:B------:R-:W-:Y:S01]  /*67f0*/  @!P1 IMAD.MOV R61, RZ, RZ, -R61 ;  /* 0x000000ffff3d9224 */ /* 0x000fe200078e0a3d */
[C---:B------:R-:W-:Y:S01]  /*6800*/  ISETP.GT.U32.AND P1, PT, R0.reuse, R17, PT ;  /* 0x000000110000720c */ /* 0x040fe20003f24070 */
[C---:B------:R-:W-:Y:S01]  /*6810*/  IMAD R3, R0.reuse, R6, R8 ;  /* 0x0000000600037224 */ /* 0x040fe200078e0208 */
[----:B------:R-:W-:Y:S01]  /*6820*/  IABS R6, R22 ;  /* 0x0000001600067213 */ /* 0x000fe20000000000 */
[----:B------:R-:W-:Y:S01]  /*6830*/  @!P2 IMAD.IADD R15, R15, 0x1, -R0 ;  /* 0x000000010f0fa824 */ /* 0x000fe200078e0a00 */
[C---:B------:R-:W-:Y:S01]  /*6840*/  ISETP.GT.U32.AND P4, PT, R0.reuse, R18, PT ;  /* 0x000000120000720c */ /* 0x040fe20003f84070 */
[----:B------:R-:W-:Y:S01]  /*6850*/  @!P5 IMAD.MOV R14, RZ, RZ, -R14 ;  /* 0x000000ffff0ed224 */ /* 0x000fe200078e0a0e */
[----:B------:R-:W-:Y:S01]  /*6860*/  ISETP.GE.AND P5, PT, R19, RZ, PT ;  /* 0x000000ff1300720c */ /* 0x000fe20003fa6270 */
[----:B------:R-:W-:Y:S01]  /*6870*/  @!P3 IMAD.MOV R15, RZ, RZ, -R15 ;  /* 0x000000ffff0fb224 */ /* 0x000fe200078e0a0f */
[----:B------:R-:W-:Y:S01]  /*6880*/  ISETP.GT.U32.AND P3, PT, R0, R3, PT ;  /* 0x000000030000720c */ /* 0x000fe20003f64070 */
[----:B------:R-:W-:Y:S01]  /*6890*/  IMAD.HI.U32 R9, R2, R6, RZ ;  /* 0x0000000602097227 */ /* 0x000fe200078e00ff */
[----:B------:R-:W-:-:S03]  /*68a0*/  IABS R7, R21 ;  /* 0x0000001500077213 */ /* 0x000fc60000000000 */
[----:B------:R-:W-:Y:S02]  /*68b0*/  IMAD.MOV R9, RZ, RZ, -R9 ;  /* 0x000000ffff097224 */ /* 0x000fe400078e0a09 */
[--C-:B------:R-:W-:Y:S01]  /*68c0*/  @!P1 IMAD.IADD R17, R17, 0x1, -R0.reuse ;  /* 0x0000000111119824 */ /* 0x100fe200078e0a00 */
[----:B------:R-:W-:Y:S01]  /*68d0*/  ISETP.GE.AND P1, PT, R21, RZ, PT ;  /* 0x000000ff1500720c */ /* 0x000fe20003f26270 */
[----:B------:R-:W-:Y:S02]  /*68e0*/  @!P4 IMAD.IADD R18, R18, 0x1, -R0 ;  /* 0x000000011212c824 */ /* 0x000fe400078e0a00 */
[C---:B------:R-:W-:Y:S01]  /*68f0*/  IMAD R21, R0.reuse, R9, R6 ;  /* 0x0000000900157224 */ /* 0x040fe200078e0206 */
[C---:B------:R-:W-:Y:S01]  /*6900*/  ISETP.GT.U32.AND P6, PT, R0.reuse, R16, PT ;  /* 0x000000100000720c */ /* 0x040fe20003fc4070 */
[----:B------:R-:W-:Y:S02]  /*6910*/  @!P5 IMAD.MOV R18, RZ, RZ, -R18 ;  /* 0x000000ffff12d224 */ /* 0x000fe400078e0a12 */
[----:B------:R-:W-:Y:S01]  /*6920*/  @!P3 IMAD.IADD R3, R3, 0x1, -R0 ;  /* 0x000000010303b824 */ /* 0x000fe200078e0a00 */
[----:B------:R-:W-:Y:S01]  /*6930*/  ISETP.GT.U32.AND P5, PT, R0, R21, PT ;  /* 0x000000150000720c */ /* 0x000fe20003fa4070 */
[----:B------:R-:W-:Y:S01]  /*6940*/  IMAD.HI.U32 R8, R2, R7, RZ ;  /* 0x0000000702087227 */ /* 0x000fe200078e00ff */
[----:B------:R-:W-:-:S02]  /*6950*/  ISETP.GE.AND P2, PT, R13, RZ, PT ;  /* 0x000000ff0d00720c */ /* 0x000fc40003f46270 */
[----:B------:R-:W-:Y:S01]  /*6960*/  ISETP.GT.U32.AND P3, PT, R0, R3, PT ;  /* 0x000000030000720c */ /* 0x000fe20003f64070 */
[----:B------:R-:W-:Y:S01]  /*6970*/  IMAD.MOV R8, RZ, RZ, -R8 ;  /* 0x000000ffff087224 */ /* 0x000fe200078e0a08 */
[----:B------:R-:W-:Y:S01]  /*6980*/  IABS R4, R23 ;  /* 0x0000001700047213 */ /* 0x000fe20000000000 */
[----:B------:R-:W-:Y:S01]  /*6990*/  @!P0 IMAD.MOV R17, RZ, RZ, -R17 ;  /* 0x000000ffff118224 */ /* 0x000fe200078e0a11 */
[----:B------:R-:W-:Y:S01]  /*69a0*/  ISETP.GE.AND P0, PT, R23, RZ, PT ;  /* 0x000000ff1700720c */ /* 0x000fe20003f06270 */
[--C-:B------:R-:W-:Y:S01]  /*69b0*/  @!P6 IMAD.IADD R16, R16, 0x1, -R0.reuse ;  /* 0x000000011010e824 */ /* 0x100fe200078e0a00 */
[----:B------:R-:W-:Y:S01]  /*69c0*/  ISETP.GE.AND P6, PT, R20, RZ, PT ;  /* 0x000000ff1400720c */ /* 0x000fe20003fc6270 */
[----:B------:R-:W-:Y:S01]  /*69d0*/  IMAD R20, R0, R8, R7 ;  /* 0x0000000800147224 */ /* 0x000fe200078e0207 */
[----:B------:R-:W-:Y:S01]  /*69e0*/  IABS R23, R26 ;  /* 0x0000001a00177213 */ /* 0x000fe20000000000 */
[----:B------:R-:W-:Y:S02]  /*69f0*/  @!P5 IMAD.IADD R21, R21, 0x1, -R0 ;  /* 0x000000011515d824 */ /* 0x000fe400078e0a00 */
[----:B------:R-:W-:-:S03]  /*6a00*/  IMAD.HI.U32 R7, R2, R4, RZ ;  /* 0x0000000402077227 */ /* 0x000fc600078e00ff */
[----:B------:R-:W-:Y:S01]  /*6a10*/  ISETP.GT.U32.AND P5, PT, R0, R21, PT ;  /* 0x000000150000720c */ /* 0x000fe20003fa4070 */
[----:B------:R-:W-:Y:S02]  /*6a20*/  IMAD.MOV R7, RZ, RZ, -R7 ;  /* 0x000000ffff077224 */ /* 0x000fe400078e0a07 */
[----:B------:R-:W-:Y:S02]  /*6a30*/  @!P3 IMAD.IADD R3, R3, 0x1, -R0 ;  /* 0x000000010303b824 */ /* 0x000fe400078e0a00 */
[----:B------:R-:W-:Y:S01]  /*6a40*/  IMAD.HI.U32 R6, R2, R23, RZ ;  /* 0x0000001702067227 */ /* 0x000fe200078e00ff */
[----:B------:R-:W-:-:S03]  /*6a50*/  IABS R24, R42 ;  /* 0x0000002a00187213 */ /* 0x000fc60000000000 */
[----:B------:R-:W-:Y:S01]  /*6a60*/  @!P2 IMAD.MOV R16, RZ, RZ, -R16 ;  /* 0x000000ffff10a224 */ /* 0x000fe200078e0a10 */
[----:B------:R-:W-:Y:S01]  /*6a70*/  ISETP.GE.AND P2, PT, R22, RZ, PT ;  /* 0x000000ff1600720c */ /* 0x000fe20003f46270 */
[C---:B------:R-:W-:Y:S02]  /*6a80*/  IMAD R22, R0.reuse, R7, R4 ;  /* 0x0000000700167224 */ /* 0x040fe400078e0204 */
[----:B------:R-:W-:Y:S02]  /*6a90*/  IMAD.MOV.U32 R19, RZ, RZ, R3 ;  /* 0x000000ffff137224 */ /* 0x000fe400078e0003 */
[----:B------:R-:W-:Y:S02]  /*6aa0*/  IMAD.MOV R6, RZ, RZ, -R6 ;  /* 0x000000ffff067224 */ /* 0x000fe400078e0a06 */
[----:B------:R-:W-:Y:S01]  /*6ab0*/  @!P6 IMAD.MOV R19, RZ, RZ, -R19 ;  /* 0x000000ffff13e224 */ /* 0x000fe200078e0a13 */
[C---:B------:R-:W-:Y:S01]  /*6ac0*/  ISETP.GT.U32.AND P6, PT, R0.reuse, R22, PT ;  /* 0x000000160000720c */ /* 0x040fe20003fc4070 */
[----:B------:R-:W-:-:S02]  /*6ad0*/  IMAD R23, R0, R6, R23 ;  /* 0x0000000600177224 */ /* 0x000fc400078e0217 */
[----:B------:R-:W-:-:S04]  /*6ae0*/  IMAD.HI.U32 R4, R2, R24, RZ ;  /* 0x0000001802047227 */ /* 0x000fc800078e00ff */
[----:B------:R-:W-:Y:S01]  /*6af0*/  @!P5 IMAD.IADD R21, R21, 0x1, -R0 ;  /* 0x000000011515d824 */ /* 0x000fe200078e0a00 */
[----:B------:R-:W-:Y:S01]  /*6b00*/  ISETP.GT.U32.AND P5, PT, R0, R23, PT ;  /* 0x000000170000720c */ /* 0x000fe20003fa4070 */
[----:B------:R-:W-:-:S04]  /*6b10*/  IMAD.MOV R4, RZ, RZ, -R4 ;  /* 0x000000ffff047224 */ /* 0x000fc800078e0a04 */
[----:B------:R-:W-:Y:S01]  /*6b20*/  IMAD R24, R0, R4, R24 ;  /* 0x0000000400187224 */ /* 0x000fe200078e0218 */
[----:B------:R-:W-:Y:S01]  /*6b30*/  ISETP.GE.AND P3, PT, R26, RZ, PT ;  /* 0x000000ff1a00720c */ /* 0x000fe20003f66270 */
[----:B------:R-:W-:Y:S01]  /*6b40*/  @!P6 IMAD.IADD R22, R22, 0x1, -R0 ;  /* 0x000000011616e824 */ /* 0x000fe200078e0a00 */
[----:B------:R-:W-:Y:S02]  /*6b50*/  IABS R26, R44 ;  /* 0x0000002c001a7213 */ /* 0x000fe40000000000 */
[----:B------:R-:W-:-:S03]  /*6b60*/  ISETP.GT.U32.AND P6, PT, R0, R24, PT ;  /* 0x000000180000720c */ /* 0x000fc60003fc4070 */
[----:B------:R-:W-:Y:S01]  /*6b70*/  @!P5 IMAD.IADD R23, R23, 0x1, -R0 ;  /* 0x000000011717d824 */ /* 0x000fe200078e0a00 */
[----:B------:R-:W-:Y:S01]  /*6b80*/  ISETP.GT.U32.AND P5, PT, R0, R22, PT ;  /* 0x000000160000720c */ /* 0x000fe20003fa4070 */
[----:B------:R-:W-:Y:S01]  /*6b90*/  IMAD.HI.U32 R7, R2, R26, RZ ;  /* 0x0000001a02077227 */ /* 0x000fe200078e00ff */
[----:B------:R-:W-:Y:S02]  /*6ba0*/  IABS R25, R43 ;  /* 0x0000002b00197213 */ /* 0x000fe40000000000 */
[----:B------:R-:W-:Y:S01]  /*6bb0*/  ISETP.GT.U32.AND P4, PT, R0, R20, PT ;  /* 0x000000140000720c */ /* 0x000fe20003f84070 */
[----:B------:R-:W-:Y:S02]  /*6bc0*/  IMAD.MOV R7, RZ, RZ, -R7 ;  /* 0x000000ffff077224 */ /* 0x000fe400078e0a07 */
[----:B------:R-:W-:Y:S01]  /*6bd0*/  IMAD.HI.U32 R3, R2, R25, RZ ;  /* 0x0000001902037227 */ /* 0x000fe200078e00ff */
[----:B------:R-:W-:Y:S02]  /*6be0*/  IABS R27, R45 ;  /* 0x0000002d001b7213 */ /* 0x000fe40000000000 */
[----:B------:R-:W-:Y:S01]  /*6bf0*/  IABS R28, R46 ;  /* 0x0000002e001c7213 */ /* 0x000fe20000000000 */
[----:B------:R-:W-:-:S02]  /*6c00*/  IMAD R26, R0, R7, R26 ;  /* 0x00000007001a7224 */ /* 0x000fc400078e021a */
[--C-:B------:R-:W-:Y:S02]  /*6c10*/  @!P6 IMAD.IADD R24, R24, 0x1, -R0.reuse ;  /* 0x000000011818e824 */ /* 0x100fe400078e0a00 */
[----:B------:R-:W-:Y:S02]  /*6c20*/  IMAD.MOV R3, RZ, RZ, -R3 ;  /* 0x000000ffff037224 */ /* 0x000fe400078e0a03 */
[----:B------:R-:W-:Y:S01]  /*6c30*/  @!P5 IMAD.IADD R22, R22, 0x1, -R0 ;  /* 0x000000011616d824 */ /* 0x000fe200078e0a00 */
[C---:B------:R-:W-:Y:S01]  /*6c40*/  ISETP.GT.U32.AND P6, PT, R0.reuse, R24, PT ;  /* 0x000000180000720c */ /* 0x040fe20003fc4070 */
[C---:B------:R-:W-:Y:S01]  /*6c50*/  IMAD R25, R0.reuse, R3, R25 ;  /* 0x0000000300197224 */ /* 0x040fe200078e0219 */
[----:B------:R-:W-:Y:S01]  /*6c60*/  ISETP.GT.U32.AND P5, PT, R0, R26, PT ;  /* 0x0000001a0000720c */ /* 0x000fe20003fa4070 */
[----:B------:R-:W-:-:S04]  /*6c70*/  IMAD.HI.U32 R4, R2, R27, RZ ;  /* 0x0000001b02047227 */ /* 0x000fc800078e00ff */
[----:B------:R-:W-:-:S04]  /*6c80*/  IMAD.HI.U32 R3, R2, R28, RZ ;  /* 0x0000001c02037227 */ /* 0x000fc800078e00ff */
[----:B------:R-:W-:Y:S02]  /*6c90*/  @!P4 IMAD.IADD R20, R20, 0x1, -R0 ;  /* 0x000000011414c824 */ /* 0x000fe400078e0a00 */
[----:B------:R-:W-:Y:S02]  /*6ca0*/  IMAD.MOV R4, RZ, RZ, -R4 ;  /* 0x000000ffff047224 */ /* 0x000fe400078e0a04 */
[----:B------:R-:W-:Y:S01]  /*6cb0*/  IMAD.MOV R3, RZ, RZ, -R3 ;  /* 0x000000ffff037224 */ /* 0x000fe200078e0a03 */
[C---:B------:R-:W-:Y:S01]  /*6cc0*/  ISETP.GT.U32.AND P4, PT, R0.reuse, R20, PT ;  /* 0x000000140000720c */ /* 0x040fe20003f84070 */
[----:B------:R-:W-:Y:S01]  /*6cd0*/  @!P2 IMAD.MOV R21, RZ, RZ, -R21 ;  /* 0x000000ffff15a224 */ /* 0x000fe200078e0a15 */
[C---:B------:R-:W-:Y:S01]  /*6ce0*/  ISETP.GT.U32.AND P2, PT, R0.reuse, R25, PT ;  /* 0x000000190000720c */ /* 0x040fe20003f44070 */
[C---:B------:R-:W-:Y:S02]  /*6cf0*/  IMAD R27, R0.reuse, R4, R27 ;  /* 0x00000004001b7224 */ /* 0x040fe400078e021b */
[----:B------:R-:W-:-:S02]  /*6d00*/  IMAD R28, R0, R3, R28 ;  /* 0x00000003001c7224 */ /* 0x000fc400078e021c */
[--C-:B------:R-:W-:Y:S01]  /*6d10*/  @!P6 IMAD.IADD R24, R24, 0x1, -R0.reuse ;  /* 0x000000011818e824 */ /* 0x100fe200078e0a00 */
[----:B------:R-:W-:Y:S01]  /*6d20*/  ISETP.GT.U32.AND P6, PT, R0, R27, PT ;  /* 0x0000001b0000720c */ /* 0x000fe20003fc4070 */
[--C-:B------:R-:W-:Y:S01]  /*6d30*/  @!P5 IMAD.IADD R26, R26, 0x1, -R0.reuse ;  /* 0x000000011a1ad824 */ /* 0x100fe200078e0a00 */
[----:B------:R-:W-:Y:S02]  /*6d40*/  ISETP.GT.U32.AND P5, PT, R0, R28, PT ;  /* 0x0000001c0000720c */ /* 0x000fe40003fa4070 */
[----:B------:R-:W-:Y:S01]  /*6d50*/  IABS R30, R48 ;  /* 0x00000030001e7213 */ /* 0x000fe20000000000 */
[--C-:B------:R-:W-:Y:S02]  /*6d60*/  @!P4 IMAD.IADD R20, R20, 0x1, -R0.reuse ;  /* 0x000000011414c824 */ /* 0x100fe400078e0a00 */
[----:B------:R-:W-:Y:S02]  /*6d70*/  @!P2 IMAD.IADD R25, R25, 0x1, -R0 ;  /* 0x000000011919a824 */ /* 0x000fe400078e0a00 */
[----:B------:R-:W-:Y:S01]  /*6d80*/  IMAD.HI.U32 R3, R2, R30, RZ ;  /* 0x0000001e02037227 */ /* 0x000fe200078e00ff */
[----:B----4-:R-:W-:-:S03]  /*6d90*/  IABS R31, R49 ;  /* 0x00000031001f7213 */ /* 0x010fc60000000000 */
[----:B------:R-:W-:Y:S01]  /*6da0*/  @!P1 IMAD.MOV R20, RZ, RZ, -R20 ;  /* 0x000000ffff149224 */ /* 0x000fe200078e0a14 */
[C---:B------:R-:W-:Y:S01]  /*6db0*/  ISETP.GT.U32.AND P1, PT, R0.reuse, R23, PT ;  /* 0x000000170000720c */ /* 0x040fe20003f24070 */
[--C-:B------:R-:W-:Y:S01]  /*6dc0*/  @!P6 IMAD.IADD R27, R27, 0x1, -R0.reuse ;  /* 0x000000011b1be824 */ /* 0x100fe200078e0a00 */
[----:B------:R-:W-:Y:S01]  /*6dd0*/  ISETP.GT.U32.AND P6, PT, R0, R25, PT ;  /* 0x000000190000720c */ /* 0x000fe20003fc4070 */
[----:B------:R-:W-:Y:S02]  /*6de0*/  @!P5 IMAD.IADD R28, R28, 0x1, -R0 ;  /* 0x000000011c1cd824 */ /* 0x000fe400078e0a00 */
[----:B------:R-:W-:-:S03]  /*6df0*/  IMAD.MOV R3, RZ, RZ, -R3 ;  /* 0x000000ffff037224 */ /* 0x000fc600078e0a03 */
[C---:B------:R-:W-:Y:S01]  /*6e00*/  ISETP.GT.U32.AND P5, PT, R0.reuse, R28, PT ;  /* 0x0000001c0000720c */ /* 0x040fe20003fa4070 */
[----:B------:R-:W-:Y:S02]  /*6e10*/  IMAD R30, R0, R3, R30 ;  /* 0x00000003001e7224 */ /* 0x000fe400078e021e */
[----:B------:R-:W-:Y:S01]  /*6e20*/  IMAD.HI.U32 R3, R2, R31, RZ ;  /* 0x0000001f02037227 */ /* 0x000fe200078e00ff */
[----:B------:R-:W-:-:S03]  /*6e30*/  IABS R29, R47 ;  /* 0x0000002f001d7213 */ /* 0x000fc60000000000 */
[----:B------:R-:W-:Y:S01]  /*6e40*/  IMAD.MOV R3, RZ, RZ, -R3 ;  /* 0x000000ffff037224 */ /* 0x000fe200078e0a03 */
[----:B------:R-:W-:Y:S01]  /*6e50*/  ISETP.GE.AND P4, PT, R42, RZ, PT ;  /* 0x000000ff2a00720c */ /* 0x000fe20003f86270 */
[----:B------:R-:W-:Y:S01]  /*6e60*/  @!P1 IMAD.IADD R23, R23, 0x1, -R0 ;  /* 0x0000000117179824 */ /* 0x000fe200078e0a00 */
[----:B-----5:R-:W-:Y:S01]  /*6e70*/  IABS R32, R50 ;  /* 0x0000003200207213 */ /* 0x020fe20000000000 */
[----:B------:R-:W-:-:S04]  /*6e80*/  IMAD.HI.U32 R4, R2, R29, RZ ;  /* 0x0000001d02047227 */ /* 0x000fc800078e00ff */
[----:B------:R-:W-:Y:S01]  /*6e90*/  @!P6 IMAD.IADD R25, R25, 0x1, -R0 ;  /* 0x000000011919e824 */ /* 0x000fe200078e0a00 */
[C---:B------:R-:W-:Y:S01]  /*6ea0*/  ISETP.GT.U32.AND P6, PT, R0.reuse, R30, PT ;  /* 0x0000001e0000720c */ /* 0x040fe20003fc4070 */
[C---:B------:R-:W-:Y:S02]  /*6eb0*/  IMAD R31, R0.reuse, R3, R31 ;  /* 0x00000003001f7224 */ /* 0x040fe400078e021f */
[----:B------:R-:W-:Y:S01]  /*6ec0*/  @!P3 IMAD.MOV R23, RZ, RZ, -R23 ;  /* 0x000000ffff17b224 */ /* 0x000fe200078e0a17 */
[----:B------:R-:W-:Y:S01]  /*6ed0*/  ISETP.GT.U32.AND P3, PT, R0, R27, PT ;  /* 0x0000001b0000720c */ /* 0x000fe20003f64070 */
[----:B------:R-:W-:Y:S02]  /*6ee0*/  IMAD.MOV R4, RZ, RZ, -R4 ;  /* 0x000000ffff047224 */ /* 0x000fe400078e0a04 */
[----:B------:R-:W-:Y:S01]  /*6ef0*/  @!P5 IMAD.IADD R28, R28, 0x1, -R0 ;  /* 0x000000011c1cd824 */ /* 0x000fe200078e0a00 */
[----:B------:R-:W-:Y:S01]  /*6f00*/  ISETP.GT.U32.AND P5, PT, R0, R31, PT ;  /* 0x0000001f0000720c */ /* 0x000fe20003fa4070 */
[----:B------:R-:W-:Y:S01]  /*6f10*/  IMAD.HI.U32 R3, R2, R32, RZ ;  /* 0x0000002002037227 */ /* 0x000fe200078e00ff */
[----:B------:R-:W-:-:S03]  /*6f20*/  IABS R33, R51 ;  /* 0x0000003300217213 */ /* 0x000fc60000000000 */
[C---:B------:R-:W-:Y:S02]  /*6f30*/  IMAD R29, R0.reuse, R4, R29 ;  /* 0x00000004001d7224 */ /* 0x040fe400078e021d */
[----:B------:R-:W-:Y:S02]  /*6f40*/  IMAD.MOV R3, RZ, RZ, -R3 ;  /* 0x000000ffff037224 */ /* 0x000fe400078e0a03 */
[----:B------:R-:W-:Y:S01]  /*6f50*/  @!P4 IMAD.MOV R24, RZ, RZ, -R24 ;  /* 0x000000ffff18c224 */ /* 0x000fe200078e0a18 */
[----:B------:R-:W-:Y:S01]  /*6f60*/  ISETP.GT.U32.AND P4, PT, R0, R29, PT ;  /* 0x0000001d0000720c */ /* 0x000fe20003f84070 */
[----:B------:R-:W-:Y:S02]  /*6f70*/  @!P6 IMAD.IADD R30, R30, 0x1, -R0 ;  /* 0x000000011e1ee824 */ /* 0x000fe400078e0a00 */
[----:B------:R-:W-:Y:S02]  /*6f80*/  IMAD R32, R0, R3, R32 ;  /* 0x0000000300207224 */ /* 0x000fe400078e0220 */
[----:B------:R-:W-:Y:S01]  /*6f90*/  IMAD.HI.U32 R3, R2, R33, RZ ;  /* 0x0000002102037227 */ /* 0x000fe200078e00ff */
[----:B------:R-:W-:-:S03]  /*6fa0*/  ISETP.GE.AND P1, PT, R43, RZ, PT ;  /* 0x000000ff2b00720c */ /* 0x000fc60003f26270 */
[--C-:B------:R-:W-:Y:S01]  /*6fb0*/  @!P3 IMAD.IADD R27, R27, 0x1, -R0.reuse ;  /* 0x000000011b1bb824 */ /* 0x100fe200078e0a00 */
[----:B------:R-:W-:Y:S01]  /*6fc0*/  ISETP.GE.AND P3, PT, R46, RZ, PT ;  /* 0x000000ff2e00720c */ /* 0x000fe20003f66270 */
[----:B------:R-:W-:Y:S01]  /*6fd0*/  @!P5 IMAD.IADD R31, R31, 0x1, -R0 ;  /* 0x000000011f1fd824 */ /* 0x000fe200078e0a00 */
[----:B------:R-:W-:Y:S01]  /*6fe0*/  IABS R34, R52 ;  /* 0x0000003400227213 */ /* 0x000fe20000000000 */
[----:B------:R-:W-:Y:S01]  /*6ff0*/  IMAD.MOV R3, RZ, RZ, -R3 ;  /* 0x000000ffff037224 */ /* 0x000fe200078e0a03 */
[----:B------:R-:W-:Y:S02]  /*7000*/  ISETP.GT.U32.AND P5, PT, R0, R30, PT ;  /* 0x0000001e0000720c */ /* 0x000fe40003fa4070 */
[----:B------:R-:W-:Y:S01]  /*7010*/  ISETP.GE.AND P6, PT, R48, RZ, PT ;  /* 0x000000ff3000720c */ /* 0x000fe20003fc6270 */
[----:B------:R-:W-:Y:S02]  /*7020*/  IMAD R33, R0, R3, R33 ;  /* 0x0000000300217224 */ /* 0x000fe400078e0221 */
[----:B------:R-:W-:-:S04]  /*7030*/  IMAD.HI.U32 R3, R2, R34, RZ ;  /* 0x0000002202037227 */ /* 0x000fc800078e00ff */
[----:B------:R-:W-:Y:S02]  /*7040*/  @!P4 IMAD.IADD R29, R29, 0x1, -R0 ;  /* 0x000000011d1dc824 */ /* 0x000fe400078e0a00 */
[----:B------:R-:W-:Y:S02]  /*7050*/  IMAD.MOV R3, RZ, RZ, -R3 ;  /* 0x000000ffff037224 */ /* 0x000fe400078e0a03 */
[----:B------:R-:W-:Y:S01]  /*7060*/  @!P1 IMAD.MOV R25, RZ, RZ, -R25 ;  /* 0x000000ffff199224 */ /* 0x000fe200078e0a19 */
[C---:B------:R-:W-:Y:S01]  /*7070*/  ISETP.GT.U32.AND P1, PT, R0.reuse, R29, PT ;  /* 0x0000001d0000720c */ /* 0x040fe20003f24070 */
[----:B------:R-:W-:Y:S01]  /*7080*/  @!P3 IMAD.MOV R28, RZ, RZ, -R28 ;  /* 0x000000ffff1cb224 */ /* 0x000fe200078e0a1c */
[----:B------:R-:W-:Y:S01]  /*7090*/  ISETP.GT.U32.AND P3, PT, R0, R32, PT ;  /* 0x000000200000720c */ /* 0x000fe20003f64070 */
[----:B------:R-:W-:Y:S02]  /*70a0*/  @!P5 IMAD.IADD R30, R30, 0x1, -R0 ;  /* 0x000000011e1ed824 */ /* 0x000fe400078e0a00 */
[----:B------:R-:W-:Y:S01]  /*70b0*/  IMAD R34, R0, R3, R34 ;  /* 0x0000000300227224 */ /* 0x000fe200078e0222 */
[----:B------:R-:W-:Y:S01]  /*70c0*/  ISETP.GE.AND P4, PT, R47, RZ, PT ;  /* 0x000000ff2f00720c */ /* 0x000fe20003f86270 */
[----:B------:R-:W-:-:S03]  /*70d0*/  @!P6 IMAD.MOV R30, RZ, RZ, -R30 ;  /* 0x000000ffff1ee224 */ /* 0x000fc600078e0a1e */
[C---:B------:R-:W-:Y:S02]  /*70e0*/  ISETP.GT.U32.AND P6, PT, R0.reuse, R34, PT ;  /* 0x000000220000720c */ /* 0x040fe40003fc4070 */
[----:B------:R-:W-:Y:S01]  /*70f0*/  IABS R36, R54 ;  /* 0x0000003600247213 */ /* 0x000fe20000000000 */
[----:B------:R-:W-:Y:S01]  /*7100*/  @!P0 IMAD.MOV R22, RZ, RZ, -R22 ;  /* 0x000000ffff168224 */ /* 0x000fe200078e0a16 */
[----:B------:R-:W-:Y:S01]  /*7110*/  ISETP.GT.U32.AND P0, PT, R0, R26, PT ;  /* 0x0000001a0000720c */ /* 0x000fe20003f04070 */
[--C-:B------:R-:W-:Y:S02]  /*7120*/  @!P1 IMAD.IADD R29, R29, 0x1, -R0.reuse ;  /* 0x000000011d1d9824 */ /* 0x100fe400078e0a00 */
[----:B------:R-:W-:Y:S02]  /*7130*/  @!P3 IMAD.IADD R32, R32, 0x1, -R0 ;  /* 0x000000012020b824 */ /* 0x000fe400078e0a00 */
[----:B------:R-:W-:Y:S01]  /*7140*/  IMAD.HI.U32 R3, R2, R36, RZ ;  /* 0x0000002402037227 */ /* 0x000fe200078e00ff */
[----:B------:R-:W-:-:S03]  /*7150*/  ISETP.GE.AND P2, PT, R44, RZ, PT ;  /* 0x000000ff2c00720c */ /* 0x000fc60003f46270 */
[----:B------:R-:W-:Y:S01]  /*7160*/  @!P4 IMAD.MOV R29, RZ, RZ, -R29 ;  /* 0x000000ffff1dc224 */ /* 0x000fe200078e0a1d */
[----:B------:R-:W-:Y:S01]  /*7170*/  ISETP.GT.U32.AND P4, PT, R0, R32, PT ;  /* 0x000000200000720c */ /* 0x000fe20003f84070 */
[----:B------:R-:W-:Y:S01]  /*7180*/  @!P6 IMAD.IADD R34, R34, 0x1, -R0 ;  /* 0x000000012222e824 */ /* 0x000fe200078e0a00 */
[----:B--2---:R-:W-:Y:S01]  /*7190*/  IABS R37, R55 ;  /* 0x0000003700257213 */ /* 0x004fe20000000000 */
[----:B------:R-:W-:Y:S01]  /*71a0*/  IMAD.MOV R3, RZ, RZ, -R3 ;  /* 0x000000ffff037224 */ /* 0x000fe200078e0a03 */
[----:B------:R-:W-:Y:S02]  /*71b0*/  ISETP.GE.AND P1, PT, R50, RZ, PT ;  /* 0x000000ff3200720c */ /* 0x000fe40003f26270 */
[C---:B------:R-:W-:Y:S01]  /*71c0*/  ISETP.GT.U32.AND P5, PT, R0.reuse, R33, PT ;  /* 0x000000210000720c */ /* 0x040fe20003fa4070 */
[C---:B------:R-:W-:Y:S01]  /*71d0*/  IMAD R36, R0.reuse, R3, R36 ;  /* 0x0000000300247224 */ /* 0x040fe200078e0224 */
[----:B------:R-:W-:Y:S01]  /*71e0*/  ISETP.GT.U32.AND P6, PT, R0, R34, PT ;  /* 0x000000220000720c */ /* 0x000fe20003fc4070 */
[----:B------:R-:W-:-:S04]  /*71f0*/  IMAD.HI.U32 R3, R2, R37, RZ ;  /* 0x0000002502037227 */ /* 0x000fc800078e00ff */
[----:B------:R-:W-:Y:S02]  /*7200*/  @!P0 IMAD.IADD R26, R26, 0x1, -R0 ;  /* 0x000000011a1a8824 */ /* 0x000fe400078e0a00 */
[----:B------:R-:W-:Y:S02]  /*7210*/  IMAD.MOV R3, RZ, RZ, -R3 ;  /* 0x000000ffff037224 */ /* 0x000fe400078e0a03 */
[----:B------:R-:W-:Y:S01]  /*7220*/  @!P2 IMAD.MOV R26, RZ, RZ, -R26 ;  /* 0x000000ffff1aa224 */ /* 0x000fe200078e0a1a */
[----:B------:R-:W-:Y:S01]  /*7230*/  ISETP.GT.U32.AND P2, PT, R0, R31, PT ;  /* 0x0000001f0000720c */ /* 0x000fe20003f44070 */
[----:B------:R-:W-:Y:S02]  /*7240*/  @!P4 IMAD.IADD R32, R32, 0x1, -R0 ;  /* 0x000000012020c824 */ /* 0x000fe400078e0a00 */
[C---:B------:R-:W-:Y:S02]  /*7250*/  IMAD R37, R0.reuse, R3, R37 ;  /* 0x0000000300257224 */ /* 0x040fe400078e0225 */
[----:B------:R-:W-:Y:S01]  /*7260*/  @!P1 IMAD.MOV R32, RZ, RZ, -R32 ;  /* 0x000000ffff209224 */ /* 0x000fe200078e0a20 */
[----:B------:R-:W-:Y:S01]  /*7270*/  ISETP.GT.U32.AND P1, PT, R0, R36, PT ;  /* 0x000000240000720c */ /* 0x000fe20003f24070 */
[----:B------:R-:W-:-:S02]  /*7280*/  @!P5 IMAD.IADD R33, R33, 0x1, -R0 ;  /* 0x000000012121d824 */ /* 0x000fc400078e0a00 */
[--C-:B------:R-:W-:Y:S01]  /*7290*/  @!P6 IMAD.IADD R34, R34, 0x1, -R0.reuse ;  /* 0x000000012222e824 */ /* 0x100fe200078e0a00 */
[C---:B------:R-:W-:Y:S02]  /*72a0*/  ISETP.GT.U32.AND P6, PT, R0.reuse, R37, PT ;  /* 0x000000250000720c */ /* 0x040fe40003fc4070 */
[----:B------:R-:W-:Y:S02]  /*72b0*/  IABS R35, R53 ;  /* 0x0000003500237213 */ /* 0x000fe40000000000 */
[----:B------:R-:W-:Y:S01]  /*72c0*/  ISETP.GT.U32.AND P5, PT, R0, R33, PT ;  /* 0x000000210000720c */ /* 0x000fe20003fa4070 */
[--C-:B------:R-:W-:Y:S01]  /*72d0*/  @!P2 IMAD.IADD R31, R31, 0x1, -R0.reuse ;  /* 0x000000011f1fa824 */ /* 0x100fe200078e0a00 */
[----:B------:R-:W-:Y:S01]  /*72e0*/  ISETP.GE.AND P2, PT, R51, RZ, PT ;  /* 0x000000ff3300720c */ /* 0x000fe20003f46270 */
[----:B------:R-:W-:Y:S01]  /*72f0*/  IMAD.HI.U32 R4, R2, R35, RZ ;  /* 0x0000002302047227 */ /* 0x000fe200078e00ff */
[----:B------:R-:W-:Y:S02]  /*7300*/  IABS R39, R57 ;  /* 0x0000003900277213 */ /* 0x000fe40000000000 */
[----:B---3--:R-:W-:Y:S01]  /*7310*/  IABS R38, R56 ;  /* 0x0000003800267213 */ /* 0x008fe20000000000 */
[----:B------:R-:W-:-:S02]  /*7320*/  @!P1 IMAD.IADD R36, R36, 0x1, -R0 ;  /* 0x0000000124249824 */ /* 0x000fc400078e0a00 */
[----:B------:R-:W-:Y:S02]  /*7330*/  IMAD.MOV R4, RZ, RZ, -R4 ;  /* 0x000000ffff047224 */ /* 0x000fe400078e0a04 */
[--C-:B------:R-:W-:Y:S02]  /*7340*/  @!P6 IMAD.IADD R37, R37, 0x1, -R0.reuse ;  /* 0x000000012525e824 */ /* 0x100fe400078e0a00 */
[----:B------:R-:W-:Y:S01]  /*7350*/  IMAD.HI.U32 R3, R2, R39, RZ ;  /* 0x0000002702037227 */ /* 0x000fe200078e00ff */
[----:B------:R-:W-:Y:S02]  /*7360*/  ISETP.GE.AND P0, PT, R45, RZ, PT ;  /* 0x000000ff2d00720c */ /* 0x000fe40003f06270 */
[C---:B------:R-:W-:Y:S01]  /*7370*/  ISETP.GT.U32.AND P1, PT, R0.reuse, R36, PT ;  /* 0x000000240000720c */ /* 0x040fe20003f24070 */
[C---:B------:R-:W-:Y:S01]  /*7380*/  IMAD R35, R0.reuse, R4, R35 ;  /* 0x0000000400237224 */ /* 0x040fe200078e0223 */
[----:B------:R-:W-:Y:S01]  /*7390*/  IABS R40, R58 ;  /* 0x0000003a00287213 */ /* 0x000fe20000000000 */
[----:B------:R-:W-:Y:S01]  /*73a0*/  @!P5 IMAD.IADD R33, R33, 0x1, -R0 ;  /* 0x000000012121d824 */ /* 0x000fe200078e0a00 */
[----:B------:R-:W-:Y:S01]  /*73b0*/  ISETP.GT.U32.AND P6, PT, R0, R37, PT ;  /* 0x000000250000720c */ /* 0x000fe20003fc4070 */
[----:B------:R-:W-:-:S04]  /*73c0*/  IMAD.HI.U32 R4, R2, R38, RZ ;  /* 0x0000002602047227 */ /* 0x000fc800078e00ff */
[----:B------:R-:W-:Y:S01]  /*73d0*/  IMAD.MOV R3, RZ, RZ, -R3 ;  /* 0x000000ffff037224 */ /* 0x000fe200078e0a03 */
[C---:B------:R-:W-:Y:S01]  /*73e0*/  ISETP.GT.U32.AND P5, PT, R0.reuse, R35, PT ;  /* 0x000000230000720c */ /* 0x040fe20003fa4070 */
[----:B------:R-:W-:Y:S01]  /*73f0*/  @!P2 IMAD.MOV R33, RZ, RZ, -R33 ;  /* 0x000000ffff21a224 */ /* 0x000fe200078e0a21 */
[----:B------:R-:W-:Y:S01]  /*7400*/  ISETP.GE.AND P2, PT, R55, RZ, PT ;  /* 0x000000ff3700720c */ /* 0x000fe20003f46270 */
[----:B------:R-:W-:Y:S02]  /*7410*/  IMAD.MOV R4, RZ, RZ, -R4 ;  /* 0x000000ffff047224 */ /* 0x000fe400078e0a04 */
[----:B------:R-:W-:Y:S02]  /*7420*/  IMAD R39, R0, R3, R39 ;  /* 0x0000000300277224 */ /* 0x000fe400078e0227 */
[----:B------:R-:W-:-:S04]  /*7430*/  IMAD.HI.U32 R3, R2, R40, RZ ;  /* 0x0000002802037227 */ /* 0x000fc800078e00ff */
[----:B------:R-:W-:Y:S02]  /*7440*/  IMAD R38, R0, R4, R38 ;  /* 0x0000000400267224 */ /* 0x000fe400078e0226 */
[----:B------:R-:W-:Y:S02]  /*7450*/  IMAD.MOV R3, RZ, RZ, -R3 ;  /* 0x000000ffff037224 */ /* 0x000fe400078e0a03 */
[----:B------:R-:W-:Y:S01]  /*7460*/  @!P0 IMAD.MOV R27, RZ, RZ, -R27 ;  /* 0x000000ffff1b8224 */ /* 0x000fe200078e0a1b */
[----:B------:R-:W-:Y:S01]  /*7470*/  ISETP.GE.AND P0, PT, R49, RZ, PT ;  /* 0x000000ff3100720c */ /* 0x000fe20003f06270 */
[--C-:B------:R-:W-:Y:S01]  /*7480*/  @!P1 IMAD.IADD R36, R36, 0x1, -R0.reuse ;  /* 0x0000000124249824 */ /* 0x100fe200078e0a00 */
[C---:B------:R-:W-:Y:S01]  /*7490*/  ISETP.GT.U32.AND P1, PT, R0.reuse, R38, PT ;  /* 0x000000260000720c */ /* 0x040fe20003f24070 */
[----:B------:R-:W-:Y:S02]  /*74a0*/  @!P6 IMAD.IADD R37, R37, 0x1, -R0 ;  /* 0x000000012525e824 */ /* 0x000fe400078e0a00 */
[----:B------:R-:W-:-:S02]  /*74b0*/  IMAD R40, R0, R3, R40 ;  /* 0x0000000300287224 */ /* 0x000fc400078e0228 */
[--C-:B------:R-:W-:Y:S02]  /*74c0*/  @!P5 IMAD.IADD R35, R35, 0x1, -R0.reuse ;  /* 0x000000012323d824 */ /* 0x100fe400078e0a00 */
[----:B------:R-:W-:Y:S01]  /*74d0*/  @!P2 IMAD.MOV R37, RZ, RZ, -R37 ;  /* 0x000000ffff25a224 */ /* 0x000fe200078e0a25 */
[----:B------:R-:W-:Y:S02]  /*74e0*/  ISETP.GT.U32.AND P2, PT, R0, R40, PT ;  /* 0x000000280000720c */ /* 0x000fe40003f44070 */
[----:B------:R-:W-:Y:S02]  /*74f0*/  ISETP.GE.AND P3, PT, R52, RZ, PT ;  /* 0x000000ff3400720c */ /* 0x000fe40003f66270 */
[----:B------:R-:W-:Y:S01]  /*7500*/  ISETP.GT.U32.AND P5, PT, R0, R35, PT ;  /* 0x000000230000720c */ /* 0x000fe20003fa4070 */
[----:B------:R-:W-:Y:S01]  /*7510*/  @!P0 IMAD.MOV R31, RZ, RZ, -R31 ;  /* 0x000000ffff1f8224 */ /* 0x000fe200078e0a1f */
[----:B------:R-:W-:Y:S01]  /*7520*/  ISETP.GE.AND P0, PT, R53, RZ, PT ;  /* 0x000000ff3500720c */ /* 0x000fe20003f06270 */
[--C-:B------:R-:W-:Y:S01]  /*7530*/  @!P1 IMAD.IADD R38, R38, 0x1, -R0.reuse ;  /* 0x0000000126269824 */ /* 0x100fe200078e0a00 */
[----:B------:R-:W-:Y:S04]  /*7540*/  STL [R1+0x8078], R61 ;  /* 0x0080783d01007387 */ /* 0x000fe80000100800 */
[----:B------:R-:W-:Y:S01]  /*7550*/  ISETP.GT.U32.AND P1, PT, R0, R38, PT ;  /* 0x000000260000720c */ /* 0x000fe20003f24070 */
[----:B------:R-:W-:-:S02]  /*7560*/  @!P2 IMAD.IADD R40, R40, 0x1, -R0 ;  /* 0x000000012828a824 */ /* 0x000fc400078e0a00 */
[----:B------:R-:W-:Y:S01]  /*7570*/  @!P3 IMAD.MOV R34, RZ, RZ, -R34 ;  /* 0x000000ffff22b224 */ /* 0x000fe200078e0a22 */
[----:B------:R-:W-:Y:S01]  /*7580*/  ISETP.GE.AND P3, PT, R56, RZ, PT ;  /* 0x000000ff3800720c */ /* 0x000fe20003f66270 */
[----:B------:R-:W-:Y:S01]  /*7590*/  STL [R1+0x807c], R14 ;  /* 0x00807c0e01007387 */ /* 0x000fe20000100800 */
[----:B------:R-:W-:Y:S01]  /*75a0*/  @!P5 IMAD.IADD R35, R35, 0x1, -R0 ;  /* 0x000000012323d824 */ /* 0x000fe200078e0a00 */
[----:B------:R-:W-:Y:S02]  /*75b0*/  ISETP.GT.U32.AND P2, PT, R0, R40, PT ;  /* 0x000000280000720c */ /* 0x000fe40003f44070 */
[----:B------:R-:W-:Y:S01]  /*75c0*/  STL [R1+0x8080], R15 ;  /* 0x0080800f01007387 */ /* 0x000fe20000100800 */
[----:B------:R-:W-:-:S03]  /*75d0*/  @!P0 IMAD.MOV R35, RZ, RZ, -R35 ;  /* 0x000000ffff238224 */ /* 0x000fc600078e0a23 */
[----:B------:R-:W-:Y:S01]  /*75e0*/  STL [R1+0x8084], R16 ;  /* 0x0080841001007387 */ /* 0x000fe20000100800 */
[----:B------:R-:W-:-:S03]  /*75f0*/  ISETP.GE.AND P0, PT, R58, RZ, PT ;  /* 0x000000ff3a00720c */ /* 0x000fc60003f06270 */
[----:B------:R-:W-:Y:S04]  /*7600*/  STL [R1+0x8088], R17 ;  /* 0x0080881101007387 */ /* 0x000fe80000100800 */
[----:B------:R-:W-:Y:S01]  /*7610*/  STL [R1+0x808c], R18 ;  /* 0x00808c1201007387 */ /* 0x000fe20000100800 */
[----:B------:R-:W-:-:S03]  /*7620*/  @!P1 IMAD.IADD R38, R38, 0x1, -R0 ;  /* 0x0000000126269824 */ /* 0x000fc600078e0a00 */
[----:B------:R0:W-:Y:S04]  /*7630*/  STL [R1+0x8090], R19 ;  /* 0x0080901301007387 */ /* 0x0001e80000100800 */
[----:B------:R-:W-:Y:S04]  /*7640*/  STL [R1+0x8094], R20 ;  /* 0x0080941401007387 */ /* 0x000fe80000100800 */
[----:B------:R2:W-:Y:S04]  /*7650*/  STL [R1+0x809c], R21 ;  /* 0x00809c1501007387 */ /* 0x0005e80000100800 */
[----:B------:R3:W-:Y:S01]  /*7660*/  STL [R1+0x80a0], R22 ;  /* 0x0080a01601007387 */ /* 0x0007e20000100800 */
[----:B------:R-:W-:-:S03]  /*7670*/  @!P3 IMAD.MOV R38, RZ, RZ, -R38 ;  /* 0x000000ffff26b224 */ /* 0x000fc600078e0a26 */
[----:B------:R4:W-:Y:S01]  /*7680*/  STL [R1+0x80a4], R23 ;  /* 0x0080a41701007387 */ /* 0x0009e20000100800 */
[----:B------:R-:W-:-:S03]  /*7690*/  IABS R43, R10 ;  /* 0x0000000a002b7213 */ /* 0x000fc60000000000 */
[----:B------:R-:W5:Y:S01]  /*76a0*/  LDL.LU R11, [R1+0x20] ;  /* 0x00002000010b7983 */ /* 0x000f620000300800 */
[----:B------:R-:W-:Y:S01]  /*76b0*/  ISETP.GE.AND P3, PT, R10, RZ, PT ;  /* 0x000000ff0a00720c */ /* 0x000fe20003f66270 */
[----:B------:R-:W-:Y:S02]  /*76c0*/  @!P2 IMAD.IADD R40, R40, 0x1, -R0 ;  /* 0x000000012828a824 */ /* 0x000fe400078e0a00 */
[----:B------:R-:W2:Y:S01]  /*76d0*/  LDL.LU R10, [R1+0x24] ;  /* 0x00002400010a7983 */ /* 0x000ea20000300800 */
[----:B------:R-:W-:Y:S01]  /*76e0*/  IABS R45, R5 ;  /* 0x00000005002d7213 */ /* 0x000fe20000000000 */
[----:B------:R-:W-:Y:S01]  /*76f0*/  @!P0 IMAD.MOV R40, RZ, RZ, -R40 ;  /* 0x000000ffff288224 */ /* 0x000fe200078e0a28 */
[----:B------:R-:W-:Y:S02]  /*7700*/  ISETP.GE.AND P0, PT, R5, RZ, PT ;  /* 0x000000ff0500720c */ /* 0x000fe40003f06270 */
[----:B------:R-:W3:Y:S01]  /*7710*/  LDL.LU R5, [R1+0x28] ;  /* 0x0000280001057983 */ /* 0x000ee20000300800 */
[----:B------:R-:W-:-:S13]  /*7720*/  ISETP.GE.AND P4, PT, R54, RZ, PT ;  /* 0x000000ff3600720c */ /* 0x000fda0003f86270 */
[----:B------:R-:W-:Y:S01]  /*7730*/  @!P4 IMAD.MOV R36, RZ, RZ, -R36 ;  /* 0x000000ffff24c224 */ /* 0x000fe200078e0a24 */
[----:B------:R-:W-:Y:S02]  /*7740*/  ISETP.GT.U32.AND P4, PT, R0, R39, PT ;  /* 0x000000270000720c */ /* 0x000fe40003f84070 */
[----:B------:R-:W-:-:S05]  /*7750*/  IABS R41, R59 ;  /* 0x0000003b00297213 */ /* 0x000fca0000000000 */
[----:B------:R-:W-:-:S06]  /*7760*/  IMAD.HI.U32 R4, R2, R41, RZ ;  /* 0x0000002902047227 */ /* 0x000fcc00078e00ff */
[----:B------:R-:W-:-:S05]  /*7770*/  @!P4 IMAD.IADD R39, R39, 0x1, -R0 ;  /* 0x000000012727c824 */ /* 0x000fca00078e0a00 */
[----:B------:R-:W-:Y:S01]  /*7780*/  ISETP.GT.U32.AND P4, PT, R0, R39, PT ;  /* 0x000000270000720c */ /* 0x000fe20003f84070 */
[----:B------:R-:W-:-:S04]  /*7790*/  IMAD.MOV R4, RZ, RZ, -R4 ;  /* 0x000000ffff047224 */ /* 0x000fc800078e0a04 */
[----:B------:R-:W-:Y:S01]  /*77a0*/  IMAD R41, R0, R4, R41 ;  /* 0x0000000400297224 */ /* 0x000fe200078e0229 */
[----:B------:R-:W-:-:S07]  /*77b0*/  IABS R42, R60 ;  /* 0x0000003c002a7213 */ /* 0x000fce0000000000 */
[----:B------:R-:W-:Y:S01]  /*77c0*/  @!P4 IMAD.IADD R39, R39, 0x1, -R0 ;  /* 0x000000012727c824 */ /* 0x000fe200078e0a00 */
[----:B------:R-:W-:Y:S01]  /*77d0*/  ISETP.GT.U32.AND P4, PT, R0, R41, PT ;  /* 0x000000290000720c */ /* 0x000fe20003f84070 */
[----:B------:R-:W-:-:S04]  /*77e0*/  IMAD.HI.U32 R3, R2, R42, RZ ;  /* 0x0000002a02037227 */ /* 0x000fc800078e00ff */
[----:B------:R-:W-:-:S08]  /*77f0*/  IMAD.MOV R3, RZ, RZ, -R3 ;  /* 0x000000ffff037224 */ /* 0x000fd000078e0a03 */
[----:B------:R-:W-:Y:S02]  /*7800*/  @!P4 IMAD.IADD R41, R41, 0x1, -R0 ;  /* 0x000000012929c824 */ /* 0x000fe400078e0a00 */
[----:B------:R-:W-:Y:S02]  /*7810*/  IMAD R42, R0, R3, R42 ;  /* 0x00000003002a7224 */ /* 0x000fe400078e022a */
[----:B------:R-:W-:Y:S01]  /*7820*/  IMAD.HI.U32 R3, R2, R43, RZ ;  /* 0x0000002b02037227 */ /* 0x000fe200078e00ff */
[----:B------:R-:W-:-:S03]  /*7830*/  ISETP.GT.U32.AND P4, PT, R0, R41, PT ;  /* 0x000000290000720c */ /* 0x000fc60003f84070 */
[----:B------:R-:W-:-:S04]  /*7840*/  IMAD.MOV R3, RZ, RZ, -R3 ;  /* 0x000000ffff037224 */ /* 0x000fc800078e0a03 */
[----:B------:R-:W-:-:S06]  /*7850*/  IMAD R43, R0, R3, R43 ;  /* 0x00000003002b7224 */ /* 0x000fcc00078e022b */
[----:B------:R-:W-:Y:S01]  /*7860*/  @!P4 IMAD.IADD R41, R41, 0x1, -R0 ;  /* 0x000000012929c824 */ /* 0x000fe200078e0a00 */
[----:B------:R-:W-:Y:S02]  /*7870*/  ISETP.GT.U32.AND P4, PT, R0, R43, PT ;  /* 0x0000002b0000720c */ /* 0x000fe40003f84070 */
[----:B------:R-:W-:-:S11]  /*7880*/  ISETP.GE.AND P6, PT, R59, RZ, PT ;  /* 0x000000ff3b00720c */ /* 0x000fd60003fc6270 */
[----:B------:R-:W-:-:S05]  /*7890*/  @!P4 IMAD.IADD R43, R43, 0x1, -R0 ;  /* 0x000000012b2bc824 */ /* 0x000fca00078e0a00 */
[----:B------:R-:W-:Y:S01]  /*78a0*/  ISETP.GT.U32.AND P4, PT, R0, R43, PT ;  /* 0x0000002b0000720c */ /* 0x000fe20003f84070 */
[----:B------:R-:W-:-:S12]  /*78b0*/  @!P6 IMAD.MOV R41, RZ, RZ, -R41 ;  /* 0x000000ffff29e224 */ /* 0x000fd800078e0a29 */
[----:B------:R-:W-:-:S04]  /*78c0*/  @!P4 IMAD.IADD R43, R43, 0x1, -R0 ;  /* 0x000000012b2bc824 */ /* 0x000fc800078e0a00 */
[----:B------:R-:W-:Y:S01]  /*78d0*/  @!P3 IMAD.MOV R43, RZ, RZ, -R43 ;  /* 0x000000ffff2bb224 */ /* 0x000fe200078e0a2b */
[----:B-----5:R-:W-:Y:S02]  /*78e0*/  ISETP.GE.AND P6, PT, R11, RZ, PT ;  /* 0x000000ff0b00720c */ /* 0x020fe40003fc6270 */
[----:B------:R-:W-:Y:S02]  /*78f0*/  IABS R46, R11 ;  /* 0x0000000b002e7213 */ /* 0x000fe40000000000 */
[----:B------:R-:W5:Y:S01]  /*7900*/  LDL.LU R11, [R1+0x2c] ;  /* 0x00002c00010b7983 */ /* 0x000f620000300800 */
[----:B--2---:R-:W-:Y:S02]  /*7910*/  IABS R47, R10 ;  /* 0x0000000a002f7213 */ /* 0x004fe40000000000 */
[----:B------:R-:W-:Y:S02]  /*7920*/  ISETP.GE.AND P4, PT, R10, RZ, PT ;  /* 0x000000ff0a00720c */ /* 0x000fe40003f86270 */
[----:B------:R-:W2:Y:S01]  /*7930*/  LDL.LU R10, [R1+0x30] ;  /* 0x00003000010a7983 */ /* 0x000ea20000300800 */
[----:B---3--:R-:W-:-:S02]  /*7940*/  IABS R48, R5 ;  /* 0x0000000500307213 */ /* 0x008fc40000000000 */
        /* <DEDUP_REMOVED lines=10> */
[----:B------:R-:W-:-:S08]  /*79f0*/  IMAD R44, R0, R4, R44 ;  /* 0x00000004002c7224 */ /* 0x000fd000078e022c */
[----:B------:R-:W-:Y:S01]  /*7a00*/  @!P5 IMAD.IADD R42, R42, 0x1, -R0 ;  /* 0x000000012a2ad824 */ /* 0x000fe200078e0a00 */
[----:B------:R-:W-:Y:S01]  /*7a10*/  ISETP.GT.U32.AND P5, PT, R0, R44, PT ;  /* 0x0000002c0000720c */ /* 0x000fe20003fa4070 */
[----:B------:R-:W-:Y:S01]  /*7a20*/  IMAD.HI.U32 R3, R2, R45, RZ ;  /* 0x0000002d02037227 */ /* 0x000fe200078e00ff */
[----:B------:R-:W-:-:S03]  /*7a30*/  ISETP.GE.AND P1, PT, R60, RZ, PT ;  /* 0x000000ff3c00720c */ /* 0x000fc60003f26270 */
[----:B------:R-:W-:Y:S02]  /*7a40*/  IMAD.MOV R3, RZ, RZ, -R3 ;  /* 0x000000ffff037224 */ /* 0x000fe400078e0a03 */
[----:B------:R-:W-:-:S06]  /*7a50*/  IMAD.HI.U32 R4, R2, R46, RZ ;  /* 0x0000002e02047227 */ /* 0x000fcc00078e00ff */
[----:B------:R-:W-:-:S05]  /*7a60*/  @!P5 IMAD.IADD R44, R44, 0x1, -R0 ;  /* 0x000000012c2cd824 */ /* 0x000fca00078e0a00 */
[C---:B------:R-:W-:Y:S01]  /*7a70*/  ISETP.GT.U32.AND P5, PT, R0.reuse, R44, PT ;  /* 0x0000002c0000720c */ /* 0x040fe20003fa4070 */
[C---:B------:R-:W-:Y:S02]  /*7a80*/  IMAD R45, R0.reuse, R3, R45 ;  /* 0x00000003002d7224 */ /* 0x040fe400078e022d */
[----:B------:R-:W-:Y:S02]  /*7a90*/  IMAD.MOV R4, RZ, RZ, -R4 ;  /* 0x000000ffff047224 */ /* 0x000fe400078e0a04 */
[----:B------:R-:W-:Y:S01]  /*7aa0*/  @!P1 IMAD.MOV R42, RZ, RZ, -R42 ;  /* 0x000000ffff2a9224 */ /* 0x000fe200078e0a2a */
[C---:B------:R-:W-:Y:S01]  /*7ab0*/  ISETP.GT.U32.AND P1, PT, R0.reuse, R45, PT ;  /* 0x0000002d0000720c */ /* 0x040fe20003f24070 */
[----:B------:R-:W-:-:S06]  /*7ac0*/  IMAD R46, R0, R4, R46 ;  /* 0x00000004002e7224 */ /* 0x000fcc00078e022e */
[--C-:B------:R-:W-:Y:S01]  /*7ad0*/  @!P5 IMAD.IADD R44, R44, 0x1, -R0.reuse ;  /* 0x000000012c2cd824 */ /* 0x100fe200078e0a00 */
[----:B------:R-:W-:Y:S02]  /*7ae0*/  ISETP.GT.U32.AND P5, PT, R0, R46, PT ;  /* 0x0000002e0000720c */ /* 0x000fe40003fa4070 */
[----:B------:R-:W-:Y:S02]  /*7af0*/  ISETP.GE.AND P2, PT, R12, RZ, PT ;  /* 0x000000ff0c00720c */ /* 0x000fe40003f46270 */
[----:B------:R-:W4:Y:S01]  /*7b00*/  LDL.LU R12, [R1+0x38] ;  /* 0x00003800010c7983 */ /* 0x000f220000300800 */
[----:B------:R-:W-:-:S05]  /*7b10*/  @!P1 IMAD.IADD R45, R45, 0x1, -R0 ;  /* 0x000000012d2d9824 */ /* 0x000fca00078e0a00 */
[----:B------:R-:W-:-:S03]  /*7b20*/  ISETP.GT.U32.AND P1, PT, R0, R45, PT ;  /* 0x0000002d0000720c */ /* 0x000fc60003f24070 */
[----:B------:R-:W-:-:S05]  /*7b30*/  @!P5 IMAD.IADD R46, R46, 0x1, -R0 ;  /* 0x000000012e2ed824 */ /* 0x000fca00078e0a00 */
[----:B------:R-:W-:-:S05]  /*7b40*/  ISETP.GT.U32.AND P5, PT, R0, R46, PT ;  /* 0x0000002e0000720c */ /* 0x000fca0003fa4070 */
[----:B------:R-:W-:-:S08]  /*7b50*/  @!P1 IMAD.IADD R45, R45, 0x1, -R0 ;  /* 0x000000012d2d9824 */ /* 0x000fd000078e0a00 */
        /* <DEDUP_REMOVED lines=11> */
[----:B------:R-:W-:-:S03]  /*7c10*/  IMAD.HI.U32 R3, R2, R47, RZ ;  /* 0x0000002f02037227 */ /* 0x000fc600078e00ff */
[----:B------:R-:W3:Y:S01]  /*7c20*/  LDL.LU R13, [R1+0x48] ;  /* 0x00004800010d7983 */ /* 0x000ee20000300800 */
[----:B------:R-:W-:-:S04]  /*7c30*/  IMAD.MOV R3, RZ, RZ, -R3 ;  /* 0x000000ffff037224 */ /* 0x000fc800078e0a03 */
[----:B------:R-:W-:Y:S02]  /*7c40*/  IMAD R47, R0, R3, R47 ;  /* 0x00000003002f7224 */ /* 0x000fe400078e022f */
[----:B------:R-:W-:-:S03]  /*7c50*/  @!P2 IMAD.MOV R44, RZ, RZ, -R44 ;  /* 0x000000ffff2ca224 */ /* 0x000fc600078e0a2c */
[----:B------:R-:W-:Y:S01]  /*7c60*/  ISETP.GT.U32.AND P2, PT, R0, R47, PT ;  /* 0x0000002f0000720c */ /* 0x000fe20003f44070 */
[----:B------:R-:W-:-:S04]  /*7c70*/  IMAD.HI.U32 R3, R2, R48, RZ ;  /* 0x0000003002037227 */ /* 0x000fc800078e00ff */
[----:B------:R-:W-:-:S08]  /*7c80*/  IMAD.HI.U32 R4, R2, R49, RZ ;  /* 0x0000003102047227 */ /* 0x000fd000078e00ff */
[----:B------:R-:W-:-:S05]  /*7c90*/  @!P2 IMAD.IADD R47, R47, 0x1, -R0 ;  /* 0x000000012f2fa824 */ /* 0x000fca00078e0a00 */
[C---:B------:R-:W-:Y:S01]  /*7ca0*/  ISETP.GT.U32.AND P2, PT, R0.reuse, R47, PT ;  /* 0x0000002f0000720c */ /* 0x040fe20003f44070 */
[----:B------:R-:W-:Y:S02]  /*7cb0*/  IMAD.MOV R3, RZ, RZ, -R3 ;  /* 0x000000ffff037224 */ /* 0x000fe400078e0a03 */
[----:B------:R-:W-:Y:S02]  /*7cc0*/  IMAD.MOV R4, RZ, RZ, -R4 ;  /* 0x000000ffff047224 */ /* 0x000fe400078e0a04 */
[C---:B------:R-:W-:Y:S02]  /*7cd0*/  IMAD R48, R0.reuse, R3, R48 ;  /* 0x0000000300307224 */ /* 0x040fe400078e0230 */
[C---:B------:R-:W-:Y:S02]  /*7ce0*/  IMAD R49, R0.reuse, R4, R49 ;  /* 0x0000000400317224 */ /* 0x040fe400078e0231 */
[----:B------:R-:W-:Y:S01]  /*7cf0*/  @!P0 IMAD.MOV R45, RZ, RZ, -R45 ;  /* 0x000000ffff2d8224 */ /* 0x000fe200078e0a2d */
[----:B------:R-:W-:-:S03]  /*7d00*/  ISETP.GT.U32.AND P0, PT, R0, R48, PT ;  /* 0x000000300000720c */ /* 0x000fc60003f04070 */
[----:B------:R-:W-:Y:S01]  /*7d10*/  @!P2 IMAD.IADD R47, R47, 0x1, -R0 ;  /* 0x000000012f2fa824 */ /* 0x000fe200078e0a00 */
[----:B------:R-:W-:Y:S01]  /*7d20*/  ISETP.GT.U32.AND P2, PT, R0, R49, PT ;  /* 0x000000310000720c */ /* 0x000fe20003f44070 */
[----:B------:R-:W-:-:S04]  /*7d30*/  IMAD.HI.U32 R3, R2, R50, RZ ;  /* 0x0000003202037227 */ /* 0x000fc800078e00ff */
[----:B------:R-:W-:-:S04]  /*7d40*/  IMAD.MOV R3, RZ, RZ, -R3 ;  /* 0x000000ffff037224 */ /* 0x000fc800078e0a03 */
[----:B------:R-:W-:-:S04]  /*7d50*/  @!P0 IMAD.IADD R48, R48, 0x1, -R0 ;  /* 0x0000000130308824 */ /* 0x000fc800078e0a00 */
[----:B------:R-:W-:Y:S01]  /*7d60*/  @!P2 IMAD.IADD R49, R49, 0x1, -R0 ;  /* 0x000000013131a824 */ /* 0x000fe200078e0a00 */
[C---:B------:R-:W-:Y:S01]  /*7d70*/  ISETP.GT.U32.AND P0, PT, R0.reuse, R48, PT ;  /* 0x000000300000720c */ /* 0x040fe20003f04070 */
[----:B------:R-:W-:Y:S02]  /*7d80*/  IMAD R50, R0, R3, R50 ;  /* 0x0000000300327224 */ /* 0x000fe400078e0232 */
[----:B------:R-:W-:Y:S01]  /*7d90*/  IMAD.HI.U32 R3, R2, R51, RZ ;  /* 0x0000003302037227 */ /* 0x000fe200078e00ff */
[----:B------:R-:W-:-:S03]  /*7da0*/  ISETP.GT.U32.AND P2, PT, R0, R49, PT ;  /* 0x000000310000720c */ /* 0x000fc60003f44070 */
[----:B------:R-:W-:-:S04]  /*7db0*/  IMAD.MOV R3, RZ, RZ, -R3 ;  /* 0x000000ffff037224 */ /* 0x000fc800078e0a03 */
[----:B------:R-:W-:Y:S02]  /*7dc0*/  IMAD R51, R0, R3, R51 ;  /* 0x0000000300337224 */ /* 0x000fe400078e0233 */
[----:B------:R-:W-:-:S04]  /*7dd0*/  @!P0 IMAD.IADD R48, R48, 0x1, -R0 ;  /* 0x0000000130308824 */ /* 0x000fc800078e0a00 */
[--C-:B------:R-:W-:Y:S01]  /*7de0*/  @!P2 IMAD.IADD R49, R49, 0x1, -R0.reuse ;  /* 0x000000013131a824 */ /* 0x100fe200078e0a00 */
[----:B------:R-:W-:Y:S02]  /*7df0*/  ISETP.GT.U32.AND P2, PT, R0, R51, PT ;  /* 0x000000330000720c */ /* 0x000fe40003f44070 */
[----:B----4-:R-:W-:Y:S02]  /*7e00*/  IABS R52, R12 ;  /* 0x0000000c00347213 */ /* 0x010fe40000000000 */
[----:B------:R-:W-:Y:S02]  /*7e10*/  ISETP.GE.AND P0, PT, R12, RZ, PT ;  /* 0x000000ff0c00720c */ /* 0x000fe40003f06270 */
[----:B------:R-:W4:Y:S07]  /*7e20*/  LDL.LU R12, [R1+0x4c] ;  /* 0x00004c00010c7983 */ /* 0x000f2e0000300800 */
[----:B------:R-:W-:-:S02]  /*7e30*/  @!P2 IMAD.IADD R51, R51, 0x1, -R0 ;  /* 0x000000013333a824 */ /* 0x000fc400078e0a00 */
[----:B------:R-:W-:-:S03]  /*7e40*/  @!P3 IMAD.MOV R48, RZ, RZ, -R48 ;  /* 0x000000ffff30b224 */ /* 0x000fc600078e0a30 */
[----:B------:R-:W-:Y:S01]  /*7e50*/  ISETP.GT.U32.AND P2, PT, R0, R51, PT ;  /* 0x000000330000720c */ /* 0x000fe20003f44070 */
[----:B------:R-:W-:-:S12]  /*7e60*/  @!P1 IMAD.MOV R49, RZ, RZ, -R49 ;  /* 0x000000ffff319224 */ /* 0x000fd800078e0a31 */
[----:B------:R-:W-:Y:S01]  /*7e70*/  @!P2 IMAD.IADD R51, R51, 0x1, -R0 ;  /* 0x000000013333a824 */ /* 0x000fe200078e0a00 */
[----:B-----5:R-:W-:Y:S02]  /*7e80*/  IABS R53, R11 ;  /* 0x0000000b00357213 */ /* 0x020fe40000000000 */
[----:B------:R-:W-:Y:S02]  /*7e90*/  ISETP.GE.AND P3, PT, R11, RZ, PT ;  /* 0x000000ff0b00720c */ /* 0x000fe40003f66270 */
[----:B------:R-:W5:Y:S01]  /*7ea0*/  LDL.LU R11, [R1+0x50] ;  /* 0x00005000010b7983 */ /* 0x000f620000300800 */
[----:B--2---:R-:W-:Y:S02]  /*7eb0*/  ISETP.GE.AND P1, PT, R10, RZ, PT ;  /* 0x000000ff0a00720c */ /* 0x004fe40003f26270 */
[----:B------:R-:W-:Y:S02]  /*7ec0*/  IABS R54, R10 ;  /* 0x0000000a00367213 */ /* 0x000fe40000000000 */
[----:B------:R-:W2:Y:S01]  /*7ed0*/  LDL.LU R10, [R1+0x54] ;  /* 0x00005400010a7983 */ /* 0x000ea20000300800 */
[----:B---3--:R-:W-:-:S02]  /*7ee0*/  IABS R55, R5 ;  /* 0x0000000500377213 */ /* 0x008fc40000000000 */
[----:B------:R-:W-:Y:S02]  /*7ef0*/  ISETP.GE.AND P2, PT, R5, RZ, PT ;  /* 0x000000ff0500720c */ /* 0x000fe40003f46270 */
[----:B------:R-:W3:Y:S04]  /*7f00*/  LDL.LU R5, [R1+0x58] ;  /* 0x0000580001057983 */ /* 0x000ee80000300800 */
[----:B0-----:R-:W3:Y:S04]  /*7f10*/  LDL.LU R19, [R1+0x5c] ;  /* 0x00005c0001137983 */ /* 0x001ee80000300800 */
[----:B------:R-:W3:Y:S01]  /*7f20*/  LDL.LU R18, [R1+0x60] ;  /* 0x0000600001127983 */ /* 0x000ee20000300800 */
[----:B------:R-:W-:Y:S01]  /*7f30*/  @!P4 IMAD.MOV R47, RZ, RZ, -R47 ;  /* 0x000000ffff2fc224 */ /* 0x000fe200078e0a2f */
[----:B------:R-:W-:Y:S01]  /*7f40*/  ISETP.GT.U32.AND P4, PT, R0, R50, PT ;  /* 0x000000320000720c */ /* 0x000fe20003f84070 */
[----:B------:R-:W-:Y:S01]  /*7f50*/  IMAD.HI.U32 R4, R2, R52, RZ ;  /* 0x0000003402047227 */ /* 0x000fe200078e00ff */
[----:B------:R-:W-:Y:S01]  /*7f60*/  IABS R56, R13 ;  /* 0x0000000d00387213 */ /* 0x000fe20000000000 */
[----:B------:R-:W3:Y:S10]  /*7f70*/  LDL.LU R21, [R1+0x64] ;  /* 0x0000640001157983 */ /* 0x000ef40000300800 */
[----:B------:R-:W-:Y:S01]  /*7f80*/  @!P4 IMAD.IADD R50, R50, 0x1, -R0 ;  /* 0x000000013232c824 */ /* 0x000fe200078e0a00 */
[----:B------:R-:W3:Y:S04]  /*7f90*/  LDL.LU R20, [R1+0x68] ;  /* 0x0000680001147983 */ /* 0x000ee80000300800 */
[C---:B------:R-:W-:Y:S01]  /*7fa0*/  ISETP.GT.U32.AND P4, PT, R0.reuse, R50, PT ;  /* 0x000000320000720c */ /* 0x040fe20003f84070 */
[----:B------:R-:W-:Y:S01]  /*7fb0*/  IMAD.MOV R4, RZ, RZ, -R4 ;  /* 0x000000ffff047224 */ /* 0x000fe200078e0a04 */
[----:B------:R-:W3:Y:S03]  /*7fc0*/  LDL.LU R17, [R1+0x6c] ;  /* 0x00006c0001117983 */ /* 0x000ee60000300800 */
[----:B------:R-:W-:Y:S01]  /*7fd0*/  IMAD R52, R0, R4, R52 ;  /* 0x0000000400347224 */ /* 0x000fe200078e0234 */
[----:B------:R-:W3:Y:S07]  /*7fe0*/  LDL.LU R16, [R1+0x70] ;  /* 0x0000700001107983 */ /* 0x000eee0000300800 */
[--C-:B------:R-:W-:Y:S01]  /*7ff0*/  @!P4 IMAD.IADD R50, R50, 0x1, -R0.reuse ;  /* 0x000000013232c824 */ /* 0x100fe200078e0a00 */
[----:B------:R-:W-:Y:S01]  /*8000*/  ISETP.GT.U32.AND P4, PT, R0, R52, PT ;  /* 0x000000340000720c */ /* 0x000fe20003f84070 */
[C---:B------:R-:W-:Y:S01]  /*8010*/  IMAD.HI.U32 R3, R2.reuse, R53, RZ ;  /* 0x0000003502037227 */ /* 0x040fe200078e00ff */
[----:B------:R-:W3:Y:S03]  /*8020*/  LDL.LU R15, [R1+0x74] ;  /* 0x00007400010f7983 */ /* 0x000ee60000300800 */
[----:B------:R-:W-:Y:S01]  /*8030*/  IMAD.HI.U32 R4, R2, R54, RZ ;  /* 0x0000003602047227 */ /* 0x000fe200078e00ff */
[----:B------:R-:W3:Y:S07]  /*8040*/  LDL.LU R14, [R1+0x78] ;  /* 0x00007800010e7983 */ /* 0x000eee0000300800 */
[----:B------:R-:W-:Y:S01]  /*8050*/  @!P4 IMAD.IADD R52, R52, 0x1, -R0 ;  /* 0x000000013434c824 */ /* 0x000fe200078e0a00 */
[----:B------:R-:W3:Y:S01]  /*8060*/  LDL.LU R61, [R1+0x7c] ;  /* 0x00007c00013d7983 */ /* 0x000ee20000300800 */
[----:B------:R-:W-:-:S03]  /*8070*/  IMAD.MOV R3, RZ, RZ, -R3 ;  /* 0x000000ffff037224 */ /* 0x000fc600078e0a03 */
[C---:B------:R-:W-:Y:S01]  /*8080*/  ISETP.GT.U32.AND P4, PT, R0.reuse, R52, PT ;  /* 0x000000340000720c */ /* 0x040fe20003f84070 */
[----:B------:R-:W-:Y:S02]  /*8090*/  IMAD.MOV R4, RZ, RZ, -R4 ;  /* 0x000000ffff047224 */ /* 0x000fe400078e0a04 */
[----:B------:R-:W-:Y:S02]  /*80a0*/  IMAD R53, R0, R3, R53 ;  /* 0x0000000300357224 */ /* 0x000fe400078e0235 */
[----:B------:R-:W-:-:S04]  /*80b0*/  IMAD.HI.U32 R3, R2, R55, RZ ;  /* 0x0000003702037227 */ /* 0x000fc800078e00ff */
[----:B------:R-:W-:Y:S02]  /*80c0*/  IMAD R54, R0, R4, R54 ;  /* 0x0000000400367224 */ /* 0x000fe400078e0236 */
[----:B------:R-:W-:Y:S02]  /*80d0*/  IMAD.MOV R3, RZ, RZ, -R3 ;  /* 0x000000ffff037224 */ /* 0x000fe400078e0a03 */
[----:B------:R-:W-:Y:S01]  /*80e0*/  @!P4 IMAD.IADD R52, R52, 0x1, -R0 ;  /* 0x000000013434c824 */ /* 0x000fe200078e0a00 */
[C---:B------:R-:W-:Y:S01]  /*80f0*/  ISETP.GT.U32.AND P4, PT, R0.reuse, R54, PT ;  /* 0x000000360000720c */ /* 0x040fe20003f84070 */
[----:B------:R-:W-:Y:S02]  /*8100*/  IMAD R55, R0, R3, R55 ;  /* 0x0000000300377224 */ /* 0x000fe400078e0237 */
[----:B------:R-:W-:-:S03]  /*8110*/  @!P0 IMAD.MOV R52, RZ, RZ, -R52 ;  /* 0x000000ffff348224 */ /* 0x000fc600078e0a34 */
[----:B------:R-:W-:Y:S01]  /*8120*/  ISETP.GT.U32.AND P0, PT, R0, R55, PT ;  /* 0x000000370000720c */ /* 0x000fe20003f04070 */
[----:B------:R-:W-:-:S06]  /*8130*/  IMAD.HI.U32 R3, R2, R56, RZ ;  /* 0x0000003802037227 */ /* 0x000fcc00078e00ff */
[----:B------:R-:W-:Y:S01]  /*8140*/  @!P4 IMAD.IADD R54, R54, 0x1, -R0 ;  /* 0x000000013636c824 */ /* 0x000fe200078e0a00 */
[----:B----4-:R-:W-:Y:S01]  /*8150*/  IABS R57, R12 ;  /* 0x0000000c00397213 */ /* 0x010fe20000000000 */
[----:B------:R-:W-:-:S03]  /*8160*/  IMAD.MOV R3, RZ, RZ, -R3 ;  /* 0x000000ffff037224 */ /* 0x000fc600078e0a03 */
[C---:B------:R-:W-:Y:S01]  /*8170*/  ISETP.GT.U32.AND P4, PT, R0.reuse, R54, PT ;  /* 0x000000360000720c */ /* 0x040fe20003f84070 */
[----:B------:R-:W-:Y:S02]  /*8180*/  @!P0 IMAD.IADD R55, R55, 0x1, -R0 ;  /* 0x0000000137378824 */ /* 0x000fe400078e0a00 */
[----:B------:R-:W-:Y:S02]  /*8190*/  IMAD R56, R0, R3, R56 ;  /* 0x0000000300387224 */ /* 0x000fe400078e0238 */
[----:B------:R-:W-:Y:S01]  /*81a0*/  IMAD.HI.U32 R3, R2, R57, RZ ;  /* 0x0000003902037227 */ /* 0x000fe200078e00ff */
[----:B------:R-:W-:-:S03]  /*81b0*/  ISETP.GT.U32.AND P0, PT, R0, R55, PT ;  /* 0x000000370000720c */ /* 0x000fc60003f04070 */
[----:B------:R-:W-:-:S04]  /*81c0*/  IMAD.MOV R3, RZ, RZ, -R3 ;  /* 0x000000ffff037224 */ /* 0x000fc800078e0a03 */
[----:B------:R-:W-:Y:S01]  /*81d0*/  @!P4 IMAD.IADD R54, R54, 0x1, -R0 ;  /* 0x000000013636c824 */ /* 0x000fe200078e0a00 */
[C---:B------:R-:W-:Y:S01]  /*81e0*/  ISETP.GT.U32.AND P4, PT, R0.reuse, R56, PT ;  /* 0x000000380000720c */ /* 0x040fe20003f84070 */
[----:B------:R-:W-:-:S04]  /*81f0*/  IMAD R57, R0, R3, R57 ;  /* 0x0000000300397224 */ /* 0x000fc800078e0239 */
[----:B------:R-:W-:Y:S01]  /*8200*/  @!P0 IMAD.IADD R55, R55, 0x1, -R0 ;  /* 0x0000000137378824 */ /* 0x000fe200078e0a00 */
[C---:B------:R-:W-:Y:S01]  /*8210*/  ISETP.GT.U32.AND P0, PT, R0.reuse, R57, PT ;  /* 0x000000390000720c */ /* 0x040fe20003f04070 */
[----:B------:R-:W-:Y:S01]  /*8220*/  @!P5 IMAD.MOV R50, RZ, RZ, -R50 ;  /* 0x000000ffff32d224 */ /* 0x000fe200078e0a32 */
[----:B------:R-:W-:Y:S01]  /*8230*/  ISETP.GT.U32.AND P5, PT, R0, R53, PT ;  /* 0x000000350000720c */ /* 0x000fe20003fa4070 */
[----:B------:R-:W-:-:S04]  /*8240*/  @!P1 IMAD.MOV R54, RZ, RZ, -R54 ;  /* 0x000000ffff369224 */ /* 0x000fc800078e0a36 */
[----:B------:R-:W-:-:S05]  /*8250*/  @!P4 IMAD.IADD R56, R56, 0x1, -R0 ;  /* 0x000000013838c824 */ /* 0x000fca00078e0a00 */
[----:B------:R-:W-:Y:S01]  /*8260*/  ISETP.GT.U32.AND P1, PT, R0, R56, PT ;  /* 0x000000380000720c */ /* 0x000fe20003f24070 */
[--C-:B------:R-:W-:Y:S02]  /*8270*/  @!P0 IMAD.IADD R57, R57, 0x1, -R0.reuse ;  /* 0x0000000139398824 */ /* 0x100fe400078e0a00 */
[----:B------:R-:W-:-:S03]  /*8280*/  @!P5 IMAD.IADD R53, R53, 0x1, -R0 ;  /* 0x000000013535d824 */ /* 0x000fc600078e0a00 */
[C---:B------:R-:W-:Y:S01]  /*8290*/  ISETP.GT.U32.AND P0, PT, R0.reuse, R57, PT ;  /* 0x000000390000720c */ /* 0x040fe20003f04070 */
[----:B------:R-:W-:Y:S01]  /*82a0*/  @!P2 IMAD.MOV R55, RZ, RZ, -R55 ;  /* 0x000000ffff37a224 */ /* 0x000fe200078e0a37 */
[----:B------:R-:W-:-:S05]  /*82b0*/  ISETP.GT.U32.AND P5, PT, R0, R53, PT ;  /* 0x000000350000720c */ /* 0x000fca0003fa4070 */
[----:B------:R-:W-:-:S06]  /*82c0*/  @!P1 IMAD.IADD R56, R56, 0x1, -R0 ;  /* 0x0000000138389824 */ /* 0x000fcc00078e0a00 */
[--C-:B------:R-:W-:Y:S02]  /*82d0*/  @!P0 IMAD.IADD R57, R57, 0x1, -R0.reuse ;  /* 0x0000000139398824 */ /* 0x100fe400078e0a00 */
[----:B------:R-:W-:Y:S01]  /*82e0*/  @!P5 IMAD.IADD R53, R53, 0x1, -R0 ;  /* 0x000000013535d824 */ /* 0x000fe200078e0a00 */
[----:B------:R-:W-:Y:S01]  /*82f0*/  ISETP.GE.AND P5, PT, R12, RZ, PT ;  /* 0x000000ff0c00720c */ /* 0x000fe20003fa6270 */
[----:B------:R-:W-:Y:S01]  /*8300*/  @!P6 IMAD.MOV R51, RZ, RZ, -R51 ;  /* 0x000000ffff33e224 */ /* 0x000fe200078e0a33 */
[----:B------:R-:W-:Y:S02]  /*8310*/  ISETP.GE.AND P6, PT, R13, RZ, PT ;  /* 0x000000ff0d00720c */ /* 0x000fe40003fc6270 */
[----:B-----5:R-:W-:Y:S02]  /*8320*/  IABS R58, R11 ;  /* 0x0000000b003a7213 */ /* 0x020fe40000000000 */
[----:B--2---:R-:W-:-:S03]  /*8330*/  IABS R59, R10 ;  /* 0x0000000a003b7213 */ /* 0x004fc60000000000 */
[----:B------:R-:W-:-:S04]  /*8340*/  IMAD.HI.U32 R6, R2, R58, RZ ;  /* 0x0000003a02067227 */ /* 0x000fc800078e00ff */
[----:B------:R-:W-:Y:S01]  /*8350*/  IMAD.HI.U32 R4, R2, R59, RZ ;  /* 0x0000003b02047227 */ /* 0x000fe200078e00ff */
[----:B---3--:R-:W-:-:S03]  /*8360*/  IABS R60, R5 ;  /* 0x00000005003c7213 */ /* 0x008fc60000000000 */
[----:B------:R-:W-:Y:S02]  /*8370*/  IMAD.MOV R6, RZ, RZ, -R6 ;  /* 0x000000ffff067224 */ /* 0x000fe400078e0a06 */
[----:B------:R-:W-:Y:S02]  /*8380*/  IMAD.MOV R4, RZ, RZ, -R4 ;  /* 0x000000ffff047224 */ /* 0x000fe400078e0a04 */
[----:B------:R-:W-:Y:S02]  /*8390*/  IMAD R58, R0, R6, R58 ;  /* 0x00000006003a7224 */ /* 0x000fe400078e023a */
[----:B------:R-:W-:-:S03]  /*83a0*/  IMAD.HI.U32 R3, R2, R60, RZ ;  /* 0x0000003c02037227 */ /* 0x000fc600078e00ff */
[C---:B------:R-:W-:Y:S01]  /*83b0*/  ISETP.GT.U32.AND P2, PT, R0.reuse, R58, PT ;  /* 0x0000003a0000720c */ /* 0x040fe20003f44070 */
[----:B------:R-:W-:Y:S02]  /*83c0*/  IMAD R59, R0, R4, R59 ;  /* 0x00000004003b7224 */ /* 0x000fe400078e023b */
[----:B------:R-:W-:-:S03]  /*83d0*/  IMAD.MOV R3, RZ, RZ, -R3 ;  /* 0x000000ffff037224 */ /* 0x000fc600078e0a03 */
[C---:B------:R-:W-:Y:S01]  /*83e0*/  ISETP.GT.U32.AND P1, PT, R0.reuse, R59, PT ;  /* 0x0000003b0000720c */ /* 0x040fe20003f24070 */
[----:B------:R-:W-:Y:S01]  /*83f0*/  IMAD R60, R0, R3, R60 ;  /* 0x00000003003c7224 */ /* 0x000fe200078e023c */
[----:B------:R-:W-:-:S04]  /*8400*/  IABS R12, R18 ;  /* 0x00000012000c7213 */ /* 0x000fc80000000000 */
[----:B------:R-:W-:Y:S01]  /*8410*/  ISETP.GT.U32.AND P0, PT, R0, R60, PT ;  /* 0x0000003c0000720c */ /* 0x000fe20003f04070 */
[----:B------:R-:W-:Y:S02]  /*8420*/  @!P2 IMAD.IADD R58, R58, 0x1, -R0 ;  /* 0x000000013a3aa824 */ /* 0x000fe400078e0a00 */
[----:B------:R-:W-:-:S04]  /*8430*/  IMAD.HI.U32 R4, R2, R12, RZ ;  /* 0x0000000c02047227 */ /* 0x000fc800078e00ff */
[----:B------:R-:W-:Y:S01]  /*8440*/  @!P1 IMAD.IADD R59, R59, 0x1, -R0 ;  /* 0x000000013b3b9824 */ /* 0x000fe200078e0a00 */
[----:B------:R-:W-:Y:S01]  /*8450*/  ISETP.GT.U32.AND P1, PT, R0, R58, PT ;  /* 0x0000003a0000720c */ /* 0x000fe20003f24070 */
[----:B------:R-:W-:-:S04]  /*8460*/  IMAD.MOV R4, RZ, RZ, -R4 ;  /* 0x000000ffff047224 */ /* 0x000fc800078e0a04 */
[----:B------:R-:W-:Y:S02]  /*8470*/  @!P0 IMAD.IADD R60, R60, 0x1, -R0 ;  /* 0x000000013c3c8824 */ /* 0x000fe400078e0a00 */
[----:B------:R-:W-:-:S03]  /*8480*/  IMAD R12, R0, R4, R12 ;  /* 0x00000004000c7224 */ /* 0x000fc600078e020c */
[----:B------:R-:W-:-:S03]  /*8490*/  ISETP.GT.U32.AND P0, PT, R0, R60, PT ;  /* 0x0000003c0000720c */ /* 0x000fc60003f04070 */
[----:B------:R-:W-:Y:S01]  /*84a0*/  @!P1 IMAD.IADD R58, R58, 0x1, -R0 ;  /* 0x000000013a3a9824 */ /* 0x000fe200078e0a00 */
[----:B------:R-:W-:Y:S02]  /*84b0*/  ISETP.GT.U32.AND P1, PT, R0, R12, PT ;  /* 0x0000000c0000720c */ /* 0x000fe40003f24070 */
[----:B------:R-:W-:-:S07]  /*84c0*/  IABS R13, R19 ;  /* 0x00000013000d7213 */ /* 0x000fce0000000000 */
[--C-:B------:R-:W-:Y:S01]  /*84d0*/  @!P0 IMAD.IADD R60, R60, 0x1, -R0.reuse ;  /* 0x000000013c3c8824 */ /* 0x100fe200078e0a00 */
[----:B------:R-:W-:Y:S02]  /*84e0*/  ISETP.GE.AND P0, PT, R5, RZ, PT ;  /* 0x000000ff0500720c */ /* 0x000fe40003f06270 */
[----:B------:R-:W2:Y:S01]  /*84f0*/  LDL.LU R5, [R1+0x80] ;  /* 0x0000800001057983 */ /* 0x000ea20000300800 */
[----:B------:R-:W-:Y:S01]  /*8500*/  @!P1 IMAD.IADD R12, R12, 0x1, -R0 ;  /* 0x000000010c0c9824 */ /* 0x000fe200078e0a00 */
[----:B------:R-:W-:Y:S02]  /*8510*/  ISETP.GE.AND P1, PT, R19, RZ, PT ;  /* 0x000000ff1300720c */ /* 0x000fe40003f26270 */
[----:B------:R-:W3:Y:S01]  /*8520*/  LDL R19, [R1+0x2ae4] ;  /* 0x002ae40001137983 */ /* 0x000ee20000100800 */
[----:B------:R-:W-:-:S04]  /*8530*/  IMAD.HI.U32 R3, R2, R13, RZ ;  /* 0x0000000d02037227 */ /* 0x000fc800078e00ff */
[----:B------:R-:W-:-:S04]  /*8540*/  IMAD.MOV R3, RZ, RZ, -R3 ;  /* 0x000000ffff037224 */ /* 0x000fc800078e0a03 */
[----:B------:R-:W-:Y:S02]  /*8550*/  IMAD R13, R0, R3, R13 ;  /* 0x00000003000d7224 */ /* 0x000fe400078e020d */
[----:B------:R-:W-:-:S03]  /*8560*/  @!P3 IMAD.MOV R53, RZ, RZ, -R53 ;  /* 0x000000ffff35b224 */ /* 0x000fc600078e0a35 */
[----:B------:R-:W-:Y:S02]  /*8570*/  ISETP.GT.U32.AND P2, PT, R0, R13, PT ;  /* 0x0000000d0000720c */ /* 0x000fe40003f44070 */
[----:B------:R-:W-:Y:S02]  /*8580*/  ISETP.GE.AND P3, PT, R11, RZ, PT ;  /* 0x000000ff0b00720c */ /* 0x000fe40003f66270 */
[----:B------:R-:W-:Y:S02]  /*8590*/  IABS R11, R21 ;  /* 0x00000015000b7213 */ /* 0x000fe40000000000 */
[----:B------:R-:W-:-:S03]  /*85a0*/  ISETP.GE.AND P4, PT, R10, RZ, PT ;  /* 0x000000ff0a00720c */ /* 0x000fc60003f86270 */
[----:B------:R-:W-:Y:S01]  /*85b0*/  IMAD.HI.U32 R3, R2, R11, RZ ;  /* 0x0000000b02037227 */ /* 0x000fe200078e00ff */
[----:B------:R-:W-:-:S03]  /*85c0*/  IABS R10, R20 ;  /* 0x00000014000a7213 */ /* 0x000fc60000000000 */
[----:B------:R-:W-:Y:S02]  /*85d0*/  @!P2 IMAD.IADD R13, R13, 0x1, -R0 ;  /* 0x000000010d0da824 */ /* 0x000fe400078e0a00 */
[----:B------:R-:W-:-:S03]  /*85e0*/  IMAD.MOV R3, RZ, RZ, -R3 ;  /* 0x000000ffff037224 */ /* 0x000fc600078e0a03 */
[C---:B------:R-:W-:Y:S01]  /*85f0*/  ISETP.GT.U32.AND P2, PT, R0.reuse, R13, PT ;  /* 0x0000000d0000720c */ /* 0x040fe20003f44070 */
[----:B------:R-:W-:Y:S02]  /*8600*/  IMAD R11, R0, R3, R11 ;  /* 0x00000003000b7224 */ /* 0x000fe400078e020b */
[----:B------:R-:W-:-:S04]  /*8610*/  IMAD.HI.U32 R3, R2, R10, RZ ;  /* 0x0000000a02037227 */ /* 0x000fc800078e00ff */
[----:B------:R-:W-:Y:S01]  /*8620*/  IMAD.MOV R3, RZ, RZ, -R3 ;  /* 0x000000ffff037224 */ /* 0x000fe200078e0a03 */
[----:B------:R-:W-:-:S03]  /*8630*/  IABS R9, R17 ;  /* 0x0000001100097213 */ /* 0x000fc60000000000 */
[----:B------:R-:W-:Y:S02]  /*8640*/  IMAD R10, R0, R3, R10 ;  /* 0x00000003000a7224 */ /* 0x000fe400078e020a */
[----:B------:R-:W-:Y:S02]  /*8650*/  @!P2 IMAD.IADD R13, R13, 0x1, -R0 ;  /* 0x000000010d0da824 */ /* 0x000fe400078e0a00 */
[----:B------:R-:W-:Y:S01]  /*8660*/  IMAD.HI.U32 R3, R2, R9, RZ ;  /* 0x0000000902037227 */ /* 0x000fe200078e00ff */
[----:B------:R-:W-:-:S03]  /*8670*/  ISETP.GT.U32.AND P2, PT, R0, R10, PT ;  /* 0x0000000a0000720c */ /* 0x000fc60003f44070 */
[----:B------:R-:W-:Y:S02]  /*8680*/  IMAD.MOV R3, RZ, RZ, -R3 ;  /* 0x000000ffff037224 */ /* 0x000fe400078e0a03 */
[----:B------:R-:W-:Y:S01]  /*8690*/  @!P6 IMAD.MOV R56, RZ, RZ, -R56 ;  /* 0x000000ffff38e224 */ /* 0x000fe200078e0a38 */
[C---:B------:R-:W-:Y:S01]  /*86a0*/  ISETP.GT.U32.AND P6, PT, R0.reuse, R59, PT ;  /* 0x0000003b0000720c */ /* 0x040fe20003fc4070 */
[----:B------:R-:W-:Y:S01]  /*86b0*/  IMAD R9, R0, R3, R9 ;  /* 0x0000000300097224 */ /* 0x000fe200078e0209 */
[----:B------:R-:W-:-:S05]  /*86c0*/  IABS R8, R16 ;  /* 0x0000001000087213 */ /* 0x000fca0000000000 */
[----:B------:R-:W-:Y:S01]  /*86d0*/  @!P2 IMAD.IADD R10, R10, 0x1, -R0 ;  /* 0x000000010a0aa824 */ /* 0x000fe200078e0a00 */
[----:B------:R-:W-:Y:S01]  /*86e0*/  ISETP.GT.U32.AND P2, PT, R0, R9, PT ;  /* 0x000000090000720c */ /* 0x000fe20003f44070 */
[----:B------:R-:W-:-:S04]  /*86f0*/  IMAD.HI.U32 R4, R2, R8, RZ ;  /* 0x0000000802047227 */ /* 0x000fc800078e00ff */
[----:B------:R-:W-:Y:S02]  /*8700*/  IMAD.MOV R3, RZ, RZ, -R4 ;  /* 0x000000ffff037224 */ /* 0x000fe400078e0a04 */
[----:B------:R-:W-:Y:S01]  /*8710*/  @!P6 IMAD.IADD R59, R59, 0x1, -R0 ;  /* 0x000000013b3be824 */ /* 0x000fe200078e0a00 */
[C---:B------:R-:W-:Y:S01]  /*8720*/  ISETP.GT.U32.AND P6, PT, R0.reuse, R11, PT ;  /* 0x0000000b0000720c */ /* 0x040fe20003fc4070 */
[----:B------:R-:W-:-:S04]  /*8730*/  IMAD R8, R0, R3, R8 ;  /* 0x0000000300087224 */ /* 0x000fc800078e0208 */
[--C-:B------:R-:W-:Y:S01]  /*8740*/  @!P2 IMAD.IADD R9, R9, 0x1, -R0.reuse ;  /* 0x000000010909a824 */ /* 0x100fe200078e0a00 */
[C---:B------:R-:W-:Y:S02]  /*8750*/  ISETP.GT.U32.AND P2, PT, R0.reuse, R8, PT ;  /* 0x000000080000720c */ /* 0x040fe40003f44070 */
[----:B------:R-:W-:Y:S02]  /*8760*/  IABS R4, R61 ;  /* 0x0000003d00047213 */ /* 0x000fe40000000000 */
[----:B------:R-:W-:Y:S01]  /*8770*/  IABS R6, R14 ;  /* 0x0000000e00067213 */ /* 0x000fe20000000000 */
[----:B------:R-:W-:Y:S01]  /*8780*/  @!P4 IMAD.MOV R59, RZ, RZ, -R59 ;  /* 0x000000ffff3bc224 */ /* 0x000fe200078e0a3b */
[----:B------:R-:W-:Y:S01]  /*8790*/  ISETP.GT.U32.AND P4, PT, R0, R10, PT ;  /* 0x0000000a0000720c */ /* 0x000fe20003f84070 */
[----:B------:R-:W-:Y:S01]  /*87a0*/  @!P6 IMAD.IADD R11, R11, 0x1, -R0 ;  /* 0x000000010b0be824 */ /* 0x000fe200078e0a00 */
[----:B------:R-:W-:Y:S01]  /*87b0*/  ISETP.GE.AND P6, PT, R18, RZ, PT ;  /* 0x000000ff1200720c */ /* 0x000fe20003fc6270 */
[----:B------:R-:W-:Y:S01]  /*87c0*/  IMAD.HI.U32 R18, R2, R4, RZ ;  /* 0x0000000402127227 */ /* 0x000fe200078e00ff */
[----:B------:R-:W-:-:S03]  /*87d0*/  IABS R7, R15 ;  /* 0x0000000f00077213 */ /* 0x000fc60000000000 */
[----:B------:R-:W-:-:S04]  /*87e0*/  IMAD.HI.U32 R22, R2, R6, RZ ;  /* 0x0000000602167227 */ /* 0x000fc800078e00ff */
[----:B------:R-:W-:Y:S02]  /*87f0*/  IMAD.MOV R18, RZ, RZ, -R18 ;  /* 0x000000ffff127224 */ /* 0x000fe400078e0a12 */
[----:B------:R-:W-:Y:S01]  /*8800*/  @!P2 IMAD.IADD R8, R8, 0x1, -R0 ;  /* 0x000000010808a824 */ /* 0x000fe200078e0a00 */
[C---:B------:R-:W-:Y:S01]  /*8810*/  ISETP.GT.U32.AND P2, PT, R0.reuse, R12, PT ;  /* 0x0000000c0000720c */ /* 0x040fe20003f44070 */
[----:B------:R-:W-:Y:S02]  /*8820*/  IMAD.MOV R22, RZ, RZ, -R22 ;  /* 0x000000ffff167224 */ /* 0x000fe400078e0a16 */
[----:B------:R-:W-:Y:S01]  /*8830*/  @!P3 IMAD.MOV R58, RZ, RZ, -R58 ;  /* 0x000000ffff3ab224 */ /* 0x000fe200078e0a3a */
[----:B------:R-:W-:Y:S01]  /*8840*/  ISETP.GT.U32.AND P3, PT, R0, R11, PT ;  /* 0x0000000b0000720c */ /* 0x000fe20003f64070 */
[----:B------:R-:W-:-:S04]  /*8850*/  IMAD.HI.U32 R23, R2, R7, RZ ;  /* 0x0000000702177227 */ /* 0x000fc800078e00ff */
[C---:B------:R-:W-:Y:S02]  /*8860*/  IMAD R4, R0.reuse, R18, R4 ;  /* 0x0000001200047224 */ /* 0x040fe400078e0204 */
[----:B------:R-:W-:Y:S01]  /*8870*/  @!P0 IMAD.MOV R60, RZ, RZ, -R60 ;  /* 0x000000ffff3c8224 */ /* 0x000fe200078e0a3c */
[C---:B------:R-:W-:Y:S01]  /*8880*/  ISETP.GT.U32.AND P0, PT, R0.reuse, R8, PT ;  /* 0x000000080000720c */ /* 0x040fe20003f04070 */
[----:B------:R-:W-:Y:S02]  /*8890*/  IMAD R6, R0, R22, R6 ;  /* 0x0000001600067224 */ /* 0x000fe400078e0206 */
[----:B------:R-:W-:Y:S02]  /*88a0*/  IMAD.MOV R23, RZ, RZ, -R23 ;  /* 0x000000ffff177224 */ /* 0x000fe400078e0a17 */
[----:B------:R-:W-:Y:S01]  /*88b0*/  @!P4 IMAD.IADD R10, R10, 0x1, -R0 ;  /* 0x000000010a0ac824 */ /* 0x000fe200078e0a00 */
[C---:B------:R-:W-:Y:S01]  /*88c0*/  ISETP.GT.U32.AND P4, PT, R0.reuse, R4, PT ;  /* 0x000000040000720c */ /* 0x040fe20003f84070 */
[----:B------:R-:W-:-:S02]  /*88d0*/  IMAD R7, R0, R23, R7 ;  /* 0x0000001700077224 */ /* 0x000fc400078e0207 */
[--C-:B------:R-:W-:Y:S01]  /*88e0*/  @!P2 IMAD.IADD R12, R12, 0x1, -R0.reuse ;  /* 0x000000010c0ca824 */ /* 0x100fe200078e0a00 */
[----:B------:R-:W4:Y:S01]  /*88f0*/  LDL.LU R23, [R1+0x80a4] ;  /* 0x0080a40001177983 */ /* 0x000f220000300800 */
[--C-:B------:R-:W-:Y:S01]  /*8900*/  @!P3 IMAD.IADD R11, R11, 0x1, -R0.reuse ;  /* 0x000000010b0bb824 */ /* 0x100fe200078e0a00 */
[----:B------:R-:W-:Y:S01]  /*8910*/  ISETP.GT.U32.AND P2, PT, R0, R7, PT ;  /* 0x000000070000720c */ /* 0x000fe20003f44070 */
[----:B------:R-:W-:Y:S01]  /*8920*/  @!P0 IMAD.IADD R8, R8, 0x1, -R0 ;  /* 0x0000000108088824 */ /* 0x000fe200078e0a00 */
[----:B------:R-:W-:-:S05]  /*8930*/  ISETP.GT.U32.AND P3, PT, R0, R6, PT ;  /* 0x000000060000720c */ /* 0x000fca0003f64070 */
[----:B------:R-:W-:Y:S02]  /*8940*/  @!P4 IMAD.IADD R4, R4, 0x1, -R0 ;  /* 0x000000010404c824 */ /* 0x000fe400078e0a00 */
[----:B------:R-:W-:Y:S01]  /*8950*/  @!P5 IMAD.MOV R57, RZ, RZ, -R57 ;  /* 0x000000ffff39d224 */ /* 0x000fe200078e0a39 */
[----:B------:R-:W-:-:S03]  /*8960*/  ISETP.GT.U32.AND P5, PT, R0, R9, PT ;  /* 0x000000090000720c */ /* 0x000fc60003fa4070 */
[--C-:B------:R-:W-:Y:S02]  /*8970*/  @!P2 IMAD.IADD R7, R7, 0x1, -R0.reuse ;  /* 0x000000010707a824 */ /* 0x100fe400078e0a00 */
[----:B------:R-:W-:Y:S01]  /*8980*/  @!P3 IMAD.IADD R6, R6, 0x1, -R0 ;  /* 0x000000010606b824 */ /* 0x000fe200078e0a00 */
[----:B------:R-:W-:Y:S01]  /*8990*/  ISETP.GE.AND P2, PT, R20, RZ, PT ;  /* 0x000000ff1400720c */ /* 0x000fe20003f46270 */
[----:B------:R-:W-:Y:S02]  /*89a0*/  @!P1 IMAD.MOV R13, RZ, RZ, -R13 ;  /* 0x000000ffff0d9224 */ /* 0x000fe400078e0a0d */
[----:B------:R-:W-:Y:S01]  /*89b0*/  @!P6 IMAD.MOV R12, RZ, RZ, -R12 ;  /* 0x000000ffff0ce224 */ /* 0x000fe200078e0a0c */
[C---:B------:R-:W-:Y:S02]  /*89c0*/  ISETP.GT.U32.AND P1, PT, R0.reuse, R6, PT ;  /* 0x000000060000720c */ /* 0x040fe40003f24070 */
[----:B------:R-:W-:Y:S01]  /*89d0*/  ISETP.GT.U32.AND P6, PT, R0, R4, PT ;  /* 0x000000040000720c */ /* 0x000fe20003fc4070 */
[----:B------:R-:W-:Y:S01]  /*89e0*/  @!P5 IMAD.IADD R9, R9, 0x1, -R0 ;  /* 0x000000010909d824 */ /* 0x000fe200078e0a00 */
[----:B------:R-:W-:-:S02]  /*89f0*/  ISETP.GE.AND P5, PT, R21, RZ, PT ;  /* 0x000000ff1500720c */ /* 0x000fc40003fa6270 */
[----:B------:R-:W-:-:S03]  /*8a00*/  ISETP.GE.AND P3, PT, R17, RZ, PT ;  /* 0x000000ff1100720c */ /* 0x000fc60003f66270 */
[----:B------:R-:W-:Y:S01]  /*8a10*/  @!P2 IMAD.MOV R10, RZ, RZ, -R10 ;  /* 0x000000ffff0aa224 */ /* 0x000fe200078e0a0a */
[----:B------:R-:W-:-:S03]  /*8a20*/  ISETP.GE.AND P2, PT, R16, RZ, PT ;  /* 0x000000ff1000720c */ /* 0x000fc60003f46270 */
[--C-:B------:R-:W-:Y:S01]  /*8a30*/  @!P1 IMAD.IADD R6, R6, 0x1, -R0.reuse ;  /* 0x0000000106069824 */ /* 0x100fe200078e0a00 */
[----:B------:R-:W-:Y:S01]  /*8a40*/  ISETP.GE.AND P1, PT, R14, RZ, PT ;  /* 0x000000ff0e00720c */ /* 0x000fe20003f26270 */
[----:B------:R-:W-:Y:S01]  /*8a50*/  @!P6 IMAD.IADD R4, R4, 0x1, -R0 ;  /* 0x000000010404e824 */ /* 0x000fe200078e0a00 */
[----:B------:R-:W-:Y:S02]  /*8a60*/  ISETP.GE.AND P6, PT, R61, RZ, PT ;  /* 0x000000ff3d00720c */ /* 0x000fe40003fc6270 */
[----:B--2---:R-:W-:Y:S02]  /*8a70*/  IABS R3, R5 ;  /* 0x0000000500037213 */ /* 0x004fe40000000000 */
[----:B---3--:R-:W-:-:S03]  /*8a80*/  IABS R18, R19 ;  /* 0x0000001300127213 */ /* 0x008fc60000000000 */
[----:B------:R-:W-:-:S04]  /*8a90*/  IMAD.HI.U32 R22, R2, R3, RZ ;  /* 0x0000000302167227 */ /* 0x000fc800078e00ff */
[----:B------:R-:W-:Y:S02]  /*8aa0*/  IMAD.MOV R22, RZ, RZ, -R22 ;  /* 0x000000ffff167224 */ /* 0x000fe400078e0a16 */
[----:B------:R-:W-:-:S04]  /*8ab0*/  IMAD.HI.U32 R2, R2, R18, RZ ;  /* 0x0000001202027227 */ /* 0x000fc800078e00ff */
[C---:B------:R-:W-:Y:S02]  /*8ac0*/  IMAD R3, R0.reuse, R22, R3 ;  /* 0x0000001600037224 */ /* 0x040fe400078e0203 */
[----:B------:R-:W-:Y:S01]  /*8ad0*/  IMAD.MOV R2, RZ, RZ, -R2 ;  /* 0x000000ffff027224 */ /* 0x000fe200078e0a02 */
[----:B------:R-:W2:Y:S02]  /*8ae0*/  LDL.LU R22, [R1+0x80a0] ;  /* 0x0080a00001167983 */ /* 0x000ea40000300800 */
[C---:B------:R-:W-:Y:S01]  /*8af0*/  ISETP.GT.U32.AND P0, PT, R0.reuse, R3, PT ;  /* 0x000000030000720c */ /* 0x040fe20003f04070 */
[C---:B------:R-:W-:Y:S01]  /*8b00*/  IMAD R2, R0.reuse, R2, R18 ;  /* 0x0000000200027224 */ /* 0x040fe200078e0212 */
[----:B------:R-:W3:Y:S01]  /*8b10*/  LDL.LU R21, [R1+0x809c] ;  /* 0x00809c0001157983 */ /* 0x000ee20000300800 */
[----:B------:R-:W0:Y:S03]  /*8b20*/  LDC R18, c[0x0][0x3ac] ;  /* 0x0000eb00ff127b82 */ /* 0x000e260000000800 */
[C---:B------:R-:W-:Y:S01]  /*8b30*/  ISETP.GT.U32.AND P4, PT, R0.reuse, R2, PT ;  /* 0x000000020000720c */ /* 0x040fe20003f84070 */
[----:B------:R-:W5:Y:S04]  /*8b40*/  LDL.LU R17, [R1+0x10] ;  /* 0x0000100001117983 */ /* 0x000f680000300800 */
[----:B------:R-:W2:Y:S02]  /*8b50*/  LDL.LU R16, [R1+0xc] ;  /* 0x00000c0001107983 */ /* 0x000ea40000300800 */
[----:B------:R-:W-:Y:S01]  /*8b60*/  @!P0 IMAD.IADD R3, R3, 0x1, -R0 ;  /* 0x0000000103038824 */ /* 0x000fe200078e0a00 */
[----:B------:R-:W-:-:S05]  /*8b70*/  ISETP.GT.U32.AND P0, PT, R0, R7, PT ;  /* 0x000000070000720c */ /* 0x000fca0003f04070 */
[----:B------:R-:W-:Y:S01]  /*8b80*/  @!P4 IMAD.IADD R2, R2, 0x1, -R0 ;  /* 0x000000010202c824 */ /* 0x000fe200078e0a00 */
[----:B------:R-:W-:-:S07]  /*8b90*/  ISETP.GT.U32.AND P4, PT, R0, R3, PT ;  /* 0x000000030000720c */ /* 0x000fce0003f84070 */
[--C-:B------:R-:W-:Y:S01]  /*8ba0*/  @!P0 IMAD.IADD R7, R7, 0x1, -R0.reuse ;  /* 0x0000000107078824 */ /* 0x100fe200078e0a00 */
[----:B------:R-:W-:Y:S02]  /*8bb0*/  ISETP.GE.AND P0, PT, R15, RZ, PT ;  /* 0x000000ff0f00720c */ /* 0x000fe40003f06270 */
[----:B------:R-:W2:Y:S03]  /*8bc0*/  LDL.LU R15, [R1+0x8] ;  /* 0x00000800010f7983 */ /* 0x000ea60000300800 */
[----:B------:R-:W-:Y:S01]  /*8bd0*/  @!P4 IMAD.IADD R3, R3, 0x1, -R0 ;  /* 0x000000010303c824 */ /* 0x000fe200078e0a00 */
[----:B------:R-:W2:Y:S01]  /*8be0*/  LDL.LU R14, [R1+0x4] ;  /* 0x00000400010e7983 */ /* 0x000ea20000300800 */
[----:B------:R-:W-:-:S03]  /*8bf0*/  ISETP.GE.AND P4, PT, R5, RZ, PT ;  /* 0x000000ff0500720c */ /* 0x000fc60003f86270 */
[----:B------:R-:W2:Y:S04]  /*8c00*/  LDL.LU R61, [R1] ;  /* 0x00000000013d7983 */ /* 0x000ea80000300800 */
[----:B------:R-:W2:Y:S01]  /*8c10*/  LDL.LU R5, [R1+0x8098] ;  /* 0x0080980001057983 */ /* 0x000ea20000300800 */
[----:B------:R-:W0:Y:S01]  /*8c20*/  S2R R20, SR_TID.X ;  /* 0x0000000000147919 */ /* 0x000e220000002100 */
[----:B------:R-:W-:Y:S01]  /*8c30*/  @!P5 IMAD.MOV R11, RZ, RZ, -R11 ;  /* 0x000000ffff0bd224 */ /* 0x000fe200078e0a0b */
[----:B------:R-:W-:Y:S01]  /*8c40*/  ISETP.GT.U32.AND P5, PT, R0, R2, PT ;  /* 0x000000020000720c */ /* 0x000fe20003fa4070 */
[----:B------:R-:W-:-:S12]  /*8c50*/  @!P3 IMAD.MOV R9, RZ, RZ, -R9 ;  /* 0x000000ffff09b224 */ /* 0x000fd800078e0a09 */
[----:B------:R-:W-:Y:S01]  /*8c60*/  @!P5 IMAD.IADD R2, R2, 0x1, -R0 ;  /* 0x000000010202d824 */ /* 0x000fe200078e0a00 */
[----:B0-----:R-:W-:-:S05]  /*8c70*/  LOP3.LUT R20, R20, 0x1f, RZ, 0xc0, !PT ;  /* 0x0000001f14147812 */ /* 0x001fca00078ec0ff */
[----:B------:R-:W-:-:S04]  /*8c80*/  IMAD R20, R20, R18, RZ ;  /* 0x0000001214147224 */ /* 0x000fc800078e02ff */
[C---:B------:R-:W-:Y:S01]  /*8c90*/  IMAD R0, R18.reuse, 0x20, R20 ;  /* 0x0000002012007824 */ /* 0x040fe200078e0214 */
[----:B------:R-:W-:Y:S01]  /*8ca0*/  ISETP.GE.AND P5, PT, R19, RZ, PT ;  /* 0x000000ff1300720c */ /* 0x000fe20003fa6270 */
[----:B------:R-:W3:Y:S02]  /*8cb0*/  LDL.LU R20, [R1+0x8094] ;  /* 0x0080940001147983 */ /* 0x000ee40000300800 */
[----:B------:R-:W-:Y:S02]  /*8cc0*/  IMAD R18, R18, 0x20, R0 ;  /* 0x0000002012127824 */ /* 0x000fe400078e0200 */
[----:B------:R-:W3:Y:S04]  /*8cd0*/  LDL.LU R19, [R1+0x8090] ;  /* 0x0080900001137983 */ /* 0x000ee80000300800 */
[----:B------:R-:W3:Y:S01]  /*8ce0*/  LDL.LU R18, [R1+0x808c] ;  /* 0x00808c0001127983 */ /* 0x000ee20000300800 */
[----:B--2---:R-:W-:-:S02]  /*8cf0*/  ISETP.NE.AND P3, PT, R5, RZ, PT ;  /* 0x000000ff0500720c */ /* 0x004fc40003f65270 */
[----:B------:R-:W-:-:S04]  /*8d00*/  LOP3.LUT R5, RZ, R5, RZ, 0x33, !PT ;  /* 0x00000005ff057212 */ /* 0x000fc800078e33ff */
[C---:B-----5:R-:W-:Y:S02]  /*8d10*/  SEL R17, R5.reuse, R17, !P3 ;  /* 0x0000001105117207 */ /* 0x060fe40005800000 */
[C---:B------:R-:W-:Y:S02]  /*8d20*/  SEL R16, R5.reuse, R16, !P3 ;  /* 0x0000001005107207 */ /* 0x040fe40005800000 */
[C---:B------:R-:W-:Y:S01]  /*8d30*/  SEL R15, R5.reuse, R15, !P3 ;  /* 0x0000000f050f7207 */ /* 0x040fe20005800000 */
[----:B------:R0:W-:Y:S01]  /*8d40*/  STL [R1+0x84], R17 ;  /* 0x0000841101007387 */ /* 0x0001e20000100800 */
[C---:B------:R-:W-:Y:S02]  /*8d50*/  SEL R14, R5.reuse, R14, !P3 ;  /* 0x0000000e050e7207 */ /* 0x040fe40005800000 */
[C---:B------:R-:W-:Y:S01]  /*8d60*/  SEL R61, R5.reuse, R61, !P3 ;  /* 0x0000003d053d7207 */ /* 0x040fe20005800000 */
[----:B0-----:R-:W2:Y:S04]  /*8d70*/  LDL.LU R17, [R1+0x8088] ;  /* 0x0080880001117983 */ /* 0x001ea80000300800 */
[----:B------:R0:W-:Y:S04]  /*8d80*/  STL [R1+0x80], R16 ;  /* 0x0000801001007387 */ /* 0x0001e80000100800 */
[----:B0-----:R-:W5:Y:S04]  /*8d90*/  LDL.LU R16, [R1+0x8084] ;  /* 0x0080840001107983 */ /* 0x001f680000300800 */
[----:B------:R0:W-:Y:S04]  /*8da0*/  STL [R1+0x7c], R15 ;  /* 0x00007c0f01007387 */ /* 0x0001e80000100800 */
[----:B0-----:R-:W2:Y:S04]  /*8db0*/  LDL.LU R15, [R1+0x8080] ;  /* 0x00808000010f7983 */ /* 0x001ea80000300800 */
[----:B------:R0:W-:Y:S04]  /*8dc0*/  STL [R1+0x78], R14 ;  /* 0x0000780e01007387 */ /* 0x0001e80000100800 */
[----:B0-----:R-:W2:Y:S04]  /*8dd0*/  LDL.LU R14, [R1+0x807c] ;  /* 0x00807c00010e7983 */ /* 0x001ea80000300800 */
[----:B------:R0:W-:Y:S04]  /*8de0*/  STL [R1+0x74], R61 ;  /* 0x0000743d01007387 */ /* 0x0001e80000100800 */
[----:B0-----:R-:W2:Y:S01]  /*8df0*/  LDL.LU R61, [R1+0x8078] ;  /* 0x00807800013d7983 */ /* 0x001ea20000300800 */
[----:B-----5:R-:W-:-:S02]  /*8e00*/  SEL R16, R5, R16, !P3 ;  /* 0x0000001005107207 */ /* 0x020fc40005800000 */
[----:B--2---:R-:W-:-:S05]  /*8e10*/  SEL R61, R5, R61, !P3 ;  /* 0x0000003d053d7207 */ /* 0x004fca0005800000 */
[----:B------:R0:W-:Y:S02]  /*8e20*/  STL [R1+0x70], R61 ;  /* 0x0000703d01007387 */ /* 0x0001e40000100800 */
[C---:B0-----:R-:W-:Y:S02]  /*8e30*/  SEL R61, R5.reuse, R14, !P3 ;  /* 0x0000000e053d7207 */ /* 0x041fe40005800000 */
[C---:B------:R-:W-:Y:S02]  /*8e40*/  SEL R14, R5.reuse, R15, !P3 ;  /* 0x0000000f050e7207 */ /* 0x040fe40005800000 */
[C---:B------:R-:W-:Y:S01]  /*8e50*/  SEL R15, R5.reuse, R17, !P3 ;  /* 0x00000011050f7207 */ /* 0x040fe20005800000 */
[----:B------:R-:W-:Y:S04]  /*8e60*/  STL [R1+0x6c], R61 ;  /* 0x00006c3d01007387 */ /* 0x000fe80000100800 */
[----:B------:R3:W-:Y:S04]  /*8e70*/  STL [R1+0x68], R14 ;  /* 0x0000680e01007387 */ /* 0x0007e80000100800 */
[----:B------:R0:W-:Y:S01]  /*8e80*/  STL [R1+0x64], R16 ;  /* 0x0000641001007387 */ /* 0x0001e20000100800 */
[----:B---3--:R-:W-:-:S03]  /*8e90*/  SEL R14, R5, R18, !P3 ;  /* 0x00000012050e7207 */ /* 0x008fc60005800000 */
[----:B------:R2:W-:Y:S01]  /*8ea0*/  STL [R1+0x60], R15 ;  /* 0x0000600f01007387 */ /* 0x0005e20000100800 */
[----:B0-----:R-:W-:-:S03]  /*8eb0*/  SEL R16, R5, R19, !P3 ;  /* 0x0000001305107207 */ /* 0x001fc60005800000 */
[----:B------:R0:W-:Y:S01]  /*8ec0*/  STL [R1+0x5c], R14 ;  /* 0x00005c0e01007387 */ /* 0x0001e20000100800 */
[----:B--2---:R-:W-:-:S03]  /*8ed0*/  SEL R15, R5, R20, !P3 ;  /* 0x00000014050f7207 */ /* 0x004fc60005800000 */
[----:B------:R2:W-:Y:S01]  /*8ee0*/  STL [R1+0x58], R16 ;  /* 0x0000581001007387 */ /* 0x0005e20000100800 */
[----:B0-----:R-:W-:-:S03]  /*8ef0*/  SEL R14, R5, R21, !P3 ;  /* 0x00000015050e7207 */ /* 0x001fc60005800000 */
[----:B------:R4:W-:Y:S04]  /*8f00*/  STL [R1+0x54], R15 ;  /* 0x0000540f01007387 */ /* 0x0009e80000100800 */
[----:B------:R0:W-:Y:S01]  /*8f10*/  STL [R1+0x50], R14 ;  /* 0x0000500e01007387 */ /* 0x0001e20000100800 */
[C---:B--2---:R-:W-:Y:S02]  /*8f20*/  SEL R16, R5.reuse, R22, !P3 ;  /* 0x0000001605107207 */ /* 0x044fe40005800000 */
[----:B----4-:R-:W-:-:S03]  /*8f30*/  SEL R15, R5, R23, !P3 ;  /* 0x00000017050f7207 */ /* 0x010fc60005800000 */
[----:B------:R2:W-:Y:S01]  /*8f40*/  STL [R1+0x4c], R16 ;  /* 0x00004c1001007387 */ /* 0x0005e20000100800 */
[----:B0-----:R-:W-:-:S03]  /*8f50*/  SEL R14, R5, R24, !P3 ;  /* 0x00000018050e7207 */ /* 0x001fc60005800000 */
[----:B------:R0:W-:Y:S04]  /*8f60*/  STL [R1+0x48], R15 ;  /* 0x0000480f01007387 */ /* 0x0001e80000100800 */
[----:B------:R3:W-:Y:S01]  /*8f70*/  STL [R1+0x44], R14 ;  /* 0x0000440e01007387 */ /* 0x0007e20000100800 */
[C---:B--2---:R-:W-:Y:S02]  /*8f80*/  SEL R16, R5.reuse, R25, !P3 ;  /* 0x0000001905107207 */ /* 0x044fe40005800000 */
[----:B0-----:R-:W-:-:S03]  /*8f90*/  SEL R15, R5, R26, !P3 ;  /* 0x0000001a050f7207 */ /* 0x001fc60005800000 */
[----:B------:R0:W-:Y:S01]  /*8fa0*/  STL [R1+0x40], R16 ;  /* 0x0000401001007387 */ /* 0x0001e20000100800 */
[----:B---3--:R-:W-:-:S03]  /*8fb0*/  SEL R14, R5, R27, !P3 ;  /* 0x0000001b050e7207 */ /* 0x008fc60005800000 */
[----:B------:R2:W-:Y:S04]  /*8fc0*/  STL [R1+0x3c], R15 ;  /* 0x00003c0f01007387 */ /* 0x0005e80000100800 */
[----:B------:R3:W-:Y:S01]  /*8fd0*/  STL [R1+0x38], R14 ;  /* 0x0000380e01007387 */ /* 0x0007e20000100800 */
[C---:B0-----:R-:W-:Y:S02]  /*8fe0*/  SEL R16, R5.reuse, R28, !P3 ;  /* 0x0000001c05107207 */ /* 0x041fe40005800000 */
[----:B--2---:R-:W-:-:S03]  /*8ff0*/  SEL R15, R5, R29, !P3 ;  /* 0x0000001d050f7207 */ /* 0x004fc60005800000 */
        /* <DEDUP_REMOVED lines=18> */
[----:B------:R-:W-:Y:S01]  /*9120*/  STL [R1+0xc], R16 ;  /* 0x00000c1001007387 */ /* 0x000fe20000100800 */
[----:B---3--:R-:W-:-:S03]  /*9130*/  SEL R14, R5, R39, !P3 ;  /* 0x00000027050e7207 */ /* 0x008fc60005800000 */
[----:B------:R-:W-:Y:S01]  /*9140*/  STL [R1+0x8], R15 ;  /* 0x0000080f01007387 */ /* 0x000fe20000100800 */
[----:B------:R-:W-:-:S03]  /*9150*/  SEL R27, R5, R41, !P3 ;  /* 0x00000029051b7207 */ /* 0x000fc60005800000 */
[----:B------:R0:W-:Y:S01]  /*9160*/  STL [R1+0x4], R14 ;  /* 0x0000040e01007387 */ /* 0x0001e20000100800 */
[----:B------:R-:W-:-:S03]  /*9170*/  SEL R32, R5, R43, !P3 ;  /* 0x0000002b05207207 */ /* 0x000fc60005800000 */
[----:B------:R-:W2:Y:S01]  /*9180*/  LDL.LU R41, [R1+0xb4] ;  /* 0x0000b40001297983 */ /* 0x000ea20000300800 */
[----:B0-----:R-:W-:-:S03]  /*9190*/  SEL R14, R5, R42, !P3 ;  /* 0x0000002a050e7207 */ /* 0x001fc60005800000 */
[----:B------:R-:W3:Y:S01]  /*91a0*/  LDL.LU R42, [R1+0xb8] ;  /* 0x0000b800012a7983 */ /* 0x000ee20000300800 */
[----:B------:R-:W-:-:S03]  /*91b0*/  SEL R31, R5, R44, !P3 ;  /* 0x0000002c051f7207 */ /* 0x000fc60005800000 */
[----:B------:R0:W-:Y:S01]  /*91c0*/  STL [R1], R14 ;  /* 0x0000000e01007387 */ /* 0x0001e20000100800 */
[----:B------:R-:W-:-:S03]  /*91d0*/  SEL R35, R5, R40, !P3 ;  /* 0x0000002805237207 */ /* 0x000fc60005800000 */
[----:B------:R-:W4:Y:S01]  /*91e0*/  LDL.LU R24, [R1+0xc8] ;  /* 0x0000c80001187983 */ /* 0x000f220000300800 */
[----:B------:R-:W-:-:S03]  /*91f0*/  SEL R30, R5, R50, !P3 ;  /* 0x00000032051e7207 */ /* 0x000fc60005800000 */
[----:B------:R-:W5:Y:S01]  /*9200*/  LDL.LU R43, [R1+0xbc] ;  /* 0x0000bc00012b7983 */ /* 0x000f620000300800 */
[C---:B------:R-:W-:Y:S01]  /*9210*/  SEL R40, R5.reuse, R51, !P3 ;  /* 0x0000003305287207 */ /* 0x040fe20005800000 */
[----:B0-----:R-:W0:Y:S02]  /*9220*/  LDC R14, c[0x0][0x3ac] ;  /* 0x0000eb00ff0e7b82 */ /* 0x001e240000000800 */
[----:B------:R-:W4:Y:S01]  /*9230*/  LDL.LU R44, [R1+0xc0] ;  /* 0x0000c000012c7983 */ /* 0x000f220000300800 */
[----:B------:R-:W-:-:S03]  /*9240*/  SEL R34, R5, R54, !P3 ;  /* 0x0000003605227207 */ /* 0x000fc60005800000 */
        /* <DEDUP_REMOVED lines=16> */
[----:B------:R-:W4:Y:S04]  /*9350*/  LDL.LU R11, [R1+0x94] ;  /* 0x00009400010b7983 */ /* 0x000f280000300800 */
[----:B------:R-:W4:Y:S04]  /*9360*/  LDL.LU R10, [R1+0x90] ;  /* 0x00009000010a7983 */ /* 0x000f280000300800 */
[----:B------:R-:W4:Y:S01]  /*9370*/  LDL.LU R9, [R1+0x88] ;  /* 0x0000880001097983 */ /* 0x000f220000300800 */
[----:B------:R-:W1:Y:S01]  /*9380*/  S2R R16, SR_TID.X ;  /* 0x0000000000107919 */ /* 0x000e620000002100 */
[----:B------:R-:W-:-:S02]  /*9390*/  @!P2 IMAD.MOV R8, RZ, RZ, -R8 ;  /* 0x000000ffff08a224 */ /* 0x000fc400078e0a08 */
[C---:B0-----:R-:W-:Y:S02]  /*93a0*/  IMAD R23, R14.reuse, 0x20, R0 ;  /* 0x000000200e177824 */ /* 0x041fe400078e0200 */
[----:B------:R-:W-:Y:S02]  /*93b0*/  @!P0 IMAD.MOV R7, RZ, RZ, -R7 ;  /* 0x000000ffff078224 */ /* 0x000fe400078e0a07 */
[----:B------:R-:W-:Y:S02]  /*93c0*/  @!P1 IMAD.MOV R6, RZ, RZ, -R6 ;  /* 0x000000ffff069224 */ /* 0x000fe400078e0a06 */
[----:B------:R-:W-:Y:S02]  /*93d0*/  @!P6 IMAD.MOV R4, RZ, RZ, -R4 ;  /* 0x000000ffff04e224 */ /* 0x000fe400078e0a04 */
[----:B------:R-:W-:Y:S02]  /*93e0*/  @!P4 IMAD.MOV R3, RZ, RZ, -R3 ;  /* 0x000000ffff03c224 */ /* 0x000fe400078e0a03 */
[----:B------:R-:W-:Y:S01]  /*93f0*/  @!P5 IMAD.MOV R2, RZ, RZ, -R2 ;  /* 0x000000ffff02d224 */ /* 0x000fe200078e0a02 */
[C---:B------:R-:W-:Y:S01]  /*9400*/  SEL R39, R5.reuse, R46, !P3 ;  /* 0x0000002e05277207 */ /* 0x040fe20005800000 */
[----:B------:R-:W-:Y:S01]  /*9410*/  IMAD R22, R14, 0x20, R23 ;  /* 0x000000200e167824 */ /* 0x000fe200078e0217 */
[----:B------:R-:W-:-:S02]  /*9420*/  SEL R61, R5, R45, !P3 ;  /* 0x0000002d053d7207 */ /* 0x000fc40005800000 */
[C---:B------:R-:W-:Y:S02]  /*9430*/  SEL R25, R5.reuse, R47, !P3 ;  /* 0x0000002f05197207 */ /* 0x040fe40005800000 */
[C---:B------:R-:W-:Y:S02]  /*9440*/  SEL R38, R5.reuse, R48, !P3 ;  /* 0x0000003005267207 */ /* 0x040fe40005800000 */
[----:B------:R-:W-:Y:S02]  /*9450*/  SEL R21, R5, R12, !P3 ;  /* 0x0000000c05157207 */ /* 0x000fe40005800000 */
[----:B-1----:R-:W-:-:S05]  /*9460*/  LOP3.LUT R16, R16, 0x1f, RZ, 0xc0, !PT ;  /* 0x0000001f10107812 */ /* 0x002fca00078ec0ff */
[----:B------:R-:W-:Y:S01]  /*9470*/  IMAD R16, R16, R14, RZ ;  /* 0x0000000e10107224 */ /* 0x000fe200078e02ff */
[C---:B------:R-:W-:Y:S02]  /*9480*/  SEL R46, R5.reuse, R8, !P3 ;  /* 0x00000008052e7207 */ /* 0x040fe40005800000 */
[C---:B------:R-:W-:Y:S02]  /*9490*/  SEL R49, R5.reuse, R49, !P3 ;  /* 0x0000003105317207 */ /* 0x040fe40005800000 */
[C---:B------:R-:W-:Y:S02]  /*94a0*/  SEL R52, R5.reuse, R52, !P3 ;  /* 0x0000003405347207 */ /* 0x040fe40005800000 */
[C---:B------:R-:W-:Y:S02]  /*94b0*/  SEL R53, R5.reuse, R53, !P3 ;  /* 0x0000003505357207 */ /* 0x040fe40005800000 */
[C---:B------:R-:W-:Y:S02]  /*94c0*/  SEL R55, R5.reuse, R55, !P3 ;  /* 0x0000003705377207 */ /* 0x040fe40005800000 */
[----:B------:R-:W-:-:S02]  /*94d0*/  SEL R56, R5, R56, !P3 ;  /* 0x0000003805387207 */ /* 0x000fc40005800000 */
[C---:B------:R-:W-:Y:S02]  /*94e0*/  SEL R47, R5.reuse, R7, !P3 ;  /* 0x00000007052f7207 */ /* 0x040fe40005800000 */
[C---:B------:R-:W-:Y:S02]  /*94f0*/  SEL R8, R5.reuse, R6, !P3 ;  /* 0x0000000605087207 */ /* 0x040fe40005800000 */
[C---:B------:R-:W-:Y:S02]  /*9500*/  SEL R12, R5.reuse, R4, !P3 ;  /* 0x00000004050c7207 */ /* 0x040fe40005800000 */
[C---:B------:R-:W-:Y:S02]  /*9510*/  SEL R45, R5.reuse, R3, !P3 ;  /* 0x00000003052d7207 */ /* 0x040fe40005800000 */
[----:B------:R-:W-:Y:S02]  /*9520*/  SEL R48, R5, R2, !P3 ;  /* 0x0000000205307207 */ /* 0x000fe40005800000 */
[----:B------:R-:W-:-:S02]  /*9530*/  IADD3 R20, P1, PT, R16, UR22, RZ ;  /* 0x0000001610147c10 */ /* 0x000fc4000ff3e0ff */
[----:B------:R-:W-:Y:S02]  /*9540*/  IADD3 R18, P2, PT, R0, UR22, RZ ;  /* 0x0000001600127c10 */ /* 0x000fe4000ff5e0ff */
[C---:B------:R-:W-:Y:S02]  /*9550*/  IADD3 R17, P3, PT, R23.reuse, UR22, RZ ;  /* 0x0000001617117c10 */ /* 0x040fe4000ff7e0ff */
[----:B------:R-:W-:Y:S01]  /*9560*/  IADD3 R14, P0, PT, R22, UR22, RZ ;  /* 0x00000016160e7c10 */ /* 0x000fe2000ff1e0ff */
[----:B------:R-:W-:Y:S01]  /*9570*/  STL [R1+0x8050], R20 ;  /* 0x0080501401007387 */ /* 0x000fe20000100800 */
[----:B------:R-:W-:Y:S01]  /*9580*/  LEA.HI.X.SX32 R23, R23, UR23, 0x1, P3 ;  /* 0x0000001717177c11 */ /* 0x000fe200098f0eff */
[----:B--2---:R-:W-:Y:S02]  /*9590*/  IMAD R41, R41, UR77, RZ ;  /* 0x0000004d29297c24 */ /* 0x004fe4000f8e02ff */
[----:B------:R-:W-:Y:S01]  /*95a0*/  STL [R1+0x8054], R18 ;  /* 0x0080541201007387 */ /* 0x000fe20000100800 */
[----:B---3--:R-:W-:-:S03]  /*95b0*/  IMAD R42, R42, UR77, RZ ;  /* 0x0000004d2a2a7c24 */ /* 0x008fc6000f8e02ff */
[----:B------:R-:W-:Y:S01]  /*95c0*/  STL [R1+0x8058], R17 ;  /* 0x0080581101007387 */ /* 0x000fe20000100800 */
[----:B-----5:R-:W-:-:S03]  /*95d0*/  IMAD R43, R43, UR77, RZ ;  /* 0x0000004d2b2b7c24 */ /* 0x020fc6000f8e02ff */
[----:B------:R0:W-:Y:S01]  /*95e0*/  STL [R1+0x805c], R14 ;  /* 0x00805c0e01007387 */ /* 0x0001e20000100800 */
[----:B----4-:R-:W-:Y:S01]  /*95f0*/  IMAD R5, R13, UR77, RZ ;  /* 0x0000004d0d057c24 */ /* 0x010fe2000f8e02ff */
[----:B------:R-:W-:Y:S01]  /*9600*/  UIMAD UR16, UR16, 0x76, URZ ;  /* 0x00000076101078a4 */ /* 0x000fe2000f8e02ff */
[----:B------:R-:W-:Y:S01]  /*9610*/  IMAD R13, R51, UR77, RZ ;  /* 0x0000004d330d7c24 */ /* 0x000fe2000f8e02ff */
[----:B------:R-:W-:Y:S01]  /*9620*/  UIMAD UR18, UR18, 0x75, URZ ;  /* 0x00000075121278a4 */ /* 0x000fe2000f8e02ff */
[----:B------:R-:W-:Y:S01]  /*9630*/  IMAD R51, R24, UR77, RZ ;  /* 0x0000004d18337c24 */ /* 0x000fe2000f8e02ff */
[----:B------:R-:W-:Y:S01]  /*9640*/  LEA.HI.X.SX32 R24, R16, UR23, 0x1, P1 ;  /* 0x0000001710187c11 */ /* 0x000fe200088f0eff */
[----:B------:R-:W-:Y:S01]  /*9650*/  IMAD R4, R11, UR77, RZ ;  /* 0x0000004d0b047c24 */ /* 0x000fe2000f8e02ff */
[----:B------:R-:W-:Y:S01]  /*9660*/  LEA.HI.X.SX32 R16, R0, UR23, 0x1, P2 ;  /* 0x0000001700107c11 */ /* 0x000fe200090f0eff */
[----:B------:R-:W-:Y:S01]  /*9670*/  IMAD R3, R10, UR77, RZ ;  /* 0x0000004d0a037c24 */ /* 0x000fe2000f8e02ff */
[----:B------:R-:W-:Y:S01]  /*9680*/  UIMAD UR52, UR52, 0x74, URZ ;  /* 0x00000074343478a4 */ /* 0x000fe2000f8e02ff */
[----:B------:R-:W-:Y:S01]  /*9690*/  IMAD R2, R9, UR77, RZ ;  /* 0x0000004d09027c24 */ /* 0x000fe2000f8e02ff */
[----:B------:R-:W-:Y:S02]  /*96a0*/  STL [R1+0x804c], R24 ;  /* 0x00804c1801007387 */ /* 0x000fe40000100800 */
[----:B------:R-:W-:Y:S01]  /*96b0*/  IADD3 R0, P3, PT, R3, UR20, RZ ;  /* 0x0000001403007c10 */ /* 0x000fe2000ff7e0ff */
[----:B------:R-:W-:Y:S01]  /*96c0*/  IMAD R6, R60, UR77, RZ ;  /* 0x0000004d3c067c24 */ /* 0x000fe2000f8e02ff */
[----:B------:R-:W-:Y:S01]  /*96d0*/  UIMAD UR61, UR61, 0x73, URZ ;  /* 0x000000733d3d78a4 */ /* 0x000fe2000f8e02ff */
[----:B------:R1:W-:Y:S01]  /*96e0*/  STL [R1+0x8060], R16 ;  /* 0x0080601001007387 */ /* 0x0003e20000100800 */
[----:B0-----:R-:W-:Y:S01]  /*96f0*/  IADD3 R14, P4, PT, R4, UR20, RZ ;  /* 0x00000014040e7c10 */ /* 0x001fe2000ff9e0ff */
[----:B------:R-:W-:Y:S01]  /*9700*/  IMAD R7, R59, UR77, RZ ;  /* 0x0000004d3b077c24 */ /* 0x000fe2000f8e02ff */
[----:B------:R-:W-:Y:S01]  /*9710*/  UIMAD UR53, UR53, 0x72, URZ ;  /* 0x00000072353578a4 */ /* 0x000fe2000f8e02ff */
[----:B------:R-:W-:Y:S01]  /*9720*/  STL [R1+0x8064], R23 ;  /* 0x0080641701007387 */ /* 0x000fe20000100800 */
[----:B------:R-:W-:Y:S01]  /*9730*/  IMAD R44, R44, UR77, RZ ;  /* 0x0000004d2c2c7c24 */ /* 0x000fe2000f8e02ff */
[----:B------:R-:W-:Y:S01]  /*9740*/  UIMAD UR69, UR69, 0x71, URZ ;  /* 0x00000071454578a4 */ /* 0x000fe2000f8e02ff */
[----:B------:R-:W-:Y:S01]  /*9750*/  IMAD R50, R50, UR77, RZ ;  /* 0x0000004d32327c24 */ /* 0x000fe2000f8e02ff */
[----:B------:R-:W-:Y:S01]  /*9760*/  UIMAD UR57, UR57, 0x70, URZ ;  /* 0x00000070393978a4 */ /* 0x000fe2000f8e02ff */
[----:B-1----:R-:W-:Y:S01]  /*9770*/  IADD3 R16, P2, PT, R2, UR20, RZ ;  /* 0x0000001402107c10 */ /* 0x002fe2000ff5e0ff */
[----:B------:R-:W-:Y:S01]  /*9780*/  IMAD R9, R58, UR77, RZ ;  /* 0x0000004d3a097c24 */ /* 0x000fe2000f8e02ff */
[----:B------:R-:W-:Y:S01]  /*9790*/  UIMAD UR65, UR65, 0x6f, URZ ;  /* 0x0000006f414178a4 */ /* 0x000fe2000f8e02ff */
[----:B------:R-:W-:Y:S01]  /*97a0*/  IMAD R35, R35, UR76, RZ ;  /* 0x0000004c23237c24 */ /* 0x000fe2000f8e02ff */
[----:B------:R-:W-:Y:S01]  /*97b0*/  UIMAD UR73, UR73, 0x6e, URZ ;  /* 0x0000006e494978a4 */ /* 0x000fe2000f8e02ff */
[----:B------:R0:W-:Y:S01]  /*97c0*/  STL [R1+0x221c], R16 ;  /* 0x00221c1001007387 */ /* 0x0001e20000100800 */
[----:B------:R-:W-:Y:S01]  /*97d0*/  IMAD R27, R27, UR76, RZ ;  /* 0x0000004c1b1b7c24 */ /* 0x000fe2000f8e02ff */
[----:B------:R-:W-:-:S02]  /*97e0*/  UIMAD UR55, UR55, 0x6d, URZ ;  /* 0x0000006d373778a4 */ /* 0x000fc4000f8e02ff */
[----:B------:R1:W-:Y:S01]  /*97f0*/  STL [R1+0x2220], R0 ;  /* 0x0022200001007387 */ /* 0x0003e20000100800 */
[----:B------:R-:W-:Y:S01]  /*9800*/  LEA.HI.X.SX32 R2, R2, UR21, 0x1, P2 ;  /* 0x0000001502027c11 */ /* 0x000fe200090f0eff */
[----:B------:R-:W-:Y:S01]  /*9810*/  IMAD R32, R32, UR76, RZ ;  /* 0x0000004c20207c24 */ /* 0x000fe2000f8e02ff */
[----:B------:R-:W-:Y:S01]  /*9820*/  UIMAD UR59, UR59, 0x6c, URZ ;  /* 0x0000006c3b3b78a4 */ /* 0x000fe2000f8e02ff */
[----:B------:R-:W-:Y:S01]  /*9830*/  IMAD R31, R31, UR76, RZ ;  /* 0x0000004c1f1f7c24 */ /* 0x000fe2000f8e02ff */
[----:B------:R-:W-:Y:S01]  /*9840*/  UIMAD UR63, UR63, 0x6b, URZ ;  /* 0x0000006b3f3f78a4 */ /* 0x000fe2000f8e02ff */
[----:B0-----:R-:W-:Y:S01]  /*9850*/  IADD3 R16, P5, PT, R5, UR20, RZ ;  /* 0x0000001405107c10 */ /* 0x001fe2000ffbe0ff */
[----:B------:R0:W-:Y:S01]  /*9860*/  STL [R1+0x2224], R14 ;  /* 0x0022240e01007387 */ /* 0x0001e20000100800 */
[----:B------:R-:W-:Y:S01]  /*9870*/  IMAD R39, R39, UR76, RZ ;  /* 0x0000004c27277c24 */ /* 0x000fe2000f8e02ff */
[----:B------:R-:W-:Y:S01]  /*9880*/  UIMAD UR67, UR67, 0x6a, URZ ;  /* 0x0000006a434378a4 */ /* 0x000fe2000f8e02ff */
[----:B-1----:R-:W-:Y:S01]  /*9890*/  IADD3 R0, P6, PT, R6, UR20, RZ ;  /* 0x0000001406007c10 */ /* 0x002fe2000ffde0ff */
[----:B------:R-:W-:Y:S01]  /*98a0*/  STL [R1+0x2228], R16 ;  /* 0x0022281001007387 */ /* 0x000fe20000100800 */
[----:B------:R-:W-:Y:S01]  /*98b0*/  IMAD R10, R57, UR77, RZ ;  /* 0x0000004d390a7c24 */ /* 0x000fe2000f8e02ff */
[----:B------:R-:W-:-:S02]  /*98c0*/  UIMAD UR71, UR71, 0x69, URZ ;  /* 0x00000069474778a4 */ /* 0x000fc4000f8e02ff */
[----:B------:R1:W-:Y:S01]  /*98d0*/  STL [R1+0x222c], R0 ;  /* 0x00222c0001007387 */ /* 0x0003e20000100800 */
[----:B------:R-:W-:Y:S01]  /*98e0*/  IMAD R25, R25, UR76, RZ ;  /* 0x0000004c19197c24 */ /* 0x000fe2000f8e02ff */
[----:B0-----:R-:W-:Y:S01]  /*98f0*/  IADD3 R14, P1, PT, R7, UR20, RZ ;  /* 0x00000014070e7c10 */ /* 0x001fe2000ff3e0ff */
[----:B------:R-:W-:Y:S01]  /*9900*/  IMAD R11, R54, UR77, RZ ;  /* 0x0000004d360b7c24 */ /* 0x000fe2000f8e02ff */
[----:B------:R-:W-:Y:S01]  /*9910*/  LEA.HI.X.SX32 R3, R3, UR21, 0x1, P3 ;  /* 0x0000001503037c11 */ /* 0x000fe200098f0eff */
[----:B------:R-:W-:Y:S01]  /*9920*/  IMAD R38, R38, UR76, RZ ;  /* 0x0000004c26267c24 */ /* 0x000fe2000f8e02ff */
[----:B------:R-:W-:Y:S01]  /*9930*/  LEA.HI.X.SX32 R22, R22, UR23, 0x1, P0 ;  /* 0x0000001716167c11 */ /* 0x000fe200080f0eff */
[----:B------:R-:W-:Y:S01]  /*9940*/  STL [R1+0x2230], R14 ;  /* 0x0022300e01007387 */ /* 0x000fe20000100800 */
[----:B------:R-:W-:Y:S01]  /*9950*/  IMAD R30, R30, UR76, RZ ;  /* 0x0000004c1e1e7c24 */ /* 0x000fe2000f8e02ff */
[----:B------:R-:W-:Y:S01]  /*9960*/  UIMAD UR75, UR75, 0x68, URZ ;  /* 0x000000684b4b78a4 */ /* 0x000fe2000f8e02ff */
[----:B-1----:R-:W-:Y:S01]  /*9970*/  IADD3 R0, P2, PT, R9, UR20, RZ ;  /* 0x0000001409007c10 */ /* 0x002fe2000ff5e0ff */
[----:B------:R0:W-:Y:S01]  /*9980*/  STL [R1+0x2214], R2 ;  /* 0x0022140201007387 */ /* 0x0001e20000100800 */
[----:B------:R-:W-:Y:S01]  /*9990*/  IMAD R40, R40, UR76, RZ ;  /* 0x0000004c28287c24 */ /* 0x000fe2000f8e02ff */
[----:B------:R-:W-:-:S02]  /*99a0*/  UIMAD UR54, UR54, 0x67, URZ ;  /* 0x00000067363678a4 */ /* 0x000fc4000f8e02ff */
[----:B------:R1:W-:Y:S01]  /*99b0*/  STL [R1+0x2218], R0 ;  /* 0x0022180001007387 */ /* 0x0003e20000100800 */
        /* <DEDUP_REMOVED lines=8> */
[----:B-1----:R-:W-:Y:S01]  /*9a40*/  LEA.HI.X.SX32 R0, R4, UR21, 0x1, P4 ;  /* 0x0000001504007c11 */ /* 0x002fe2000a0f0eff */
        /* <DEDUP_REMOVED lines=11> */
[----:B------:R-:W-:-:S02]  /*9b00*/  UIMAD UR68, UR68, 0x60, URZ ;  /* 0x00000060444478a4 */ /* 0x000fc4000f8e02ff */
[----:B------:R-:W-:Y:S02]  /*9b10*/  UIMAD UR70, UR70, 0x5f, URZ ;  /* 0x0000005f464678a4 */ /* 0x000fe4000f8e02ff */
[----:B------:R-:W-:Y:S01]  /*9b20*/  UIMAD UR72, UR72, 0x5e, URZ ;  /* 0x0000005e484878a4 */ /* 0x000fe2000f8e02ff */
[----:B0-----:R-:W-:Y:S01]  /*9b30*/  IADD3 R0, P5, PT, R13, UR20, RZ ;  /* 0x000000140d007c10 */ /* 0x001fe2000ffbe0ff */
[----:B------:R0:W-:Y:S01]  /*9b40*/  STL [R1+0x21fc], R2 ;  /* 0x0021fc0201007387 */ /* 0x0001e20000100800 */
[----:B------:R-:W-:Y:S01]  /*9b50*/  UIMAD UR74, UR74, 0x5d, URZ ;  /* 0x0000005d4a4a78a4 */ /* 0x000fe2000f8e02ff */
[----:B-1----:R-:W-:Y:S02]  /*9b60*/  LEA.HI.X.SX32 R3, R6, UR21, 0x1, P6 ;  /* 0x0000001506037c11 */ /* 0x002fe4000b0f0eff */
[----:B------:R1:W-:Y:S01]  /*9b70*/  STL [R1+0x2200], R0 ;  /* 0x0022000001007387 */ /* 0x0003e20000100800 */
[----:B------:R-:W-:Y:S02]  /*9b80*/  UIMAD UR19, UR19, 0x5c, URZ ;  /* 0x0000005c131378a4 */ /* 0x000fe4000f8e02ff */
[----:B------:R-:W-:-:S02]  /*9b90*/  UIMAD UR24, UR24, 0x5b, URZ ;  /* 0x0000005b181878a4 */ /* 0x000fc4000f8e02ff */
[----:B------:R-:W-:Y:S01]  /*9ba0*/  UIMAD UR25, UR25, 0x5a, URZ ;  /* 0x0000005a191978a4 */ /* 0x000fe2000f8e02ff */
[----:B0-----:R-:W-:Y:S01]  /*9bb0*/  IADD3 R2, P6, PT, R41, UR20, RZ ;  /* 0x0000001429027c10 */ /* 0x001fe2000ffde0ff */
[----:B------:R0:W-:Y:S01]  /*9bc0*/  STL [R1+0x21f4], R3 ;  /* 0x0021f40301007387 */ /* 0x0001e20000100800 */
[----:B------:R-:W-:Y:S01]  /*9bd0*/  UIMAD UR26, UR26, 0x59, URZ ;  /* 0x000000591a1a78a4 */ /* 0x000fe2000f8e02ff */
[----:B-1----:R-:W-:Y:S02]  /*9be0*/  LEA.HI.X.SX32 R0, R7, UR21, 0x1, P1 ;  /* 0x0000001507007c11 */ /* 0x002fe400088f0eff */
[----:B------:R1:W-:Y:S01]  /*9bf0*/  STL [R1+0x21f8], R2 ;  /* 0x0021f80201007387 */ /* 0x0003e20000100800 */
[----:B------:R-:W-:Y:S02]  /*9c00*/  UIMAD UR27, UR27, 0x58, URZ ;  /* 0x000000581b1b78a4 */ /* 0x000fe4000f8e02ff */
[----:B------:R-:W-:Y:S02]  /*9c10*/  UIMAD UR28, UR28, 0x57, URZ ;  /* 0x000000571c1c78a4 */ /* 0x000fe4000f8e02ff */
[----:B------:R-:W-:Y:S01]  /*9c20*/  UIMAD UR29, UR29, 0x56, URZ ;  /* 0x000000561d1d78a4 */ /* 0x000fe2000f8e02ff */
[----:B0-----:R-:W-:Y:S01]  /*9c30*/  IADD3 R3, P1, PT, R42, UR20, RZ ;  /* 0x000000142a037c10 */ /* 0x001fe2000ff3e0ff */
[----:B------:R0:W-:Y:S01]  /*9c40*/  STL [R1+0x21ec], R0 ;  /* 0x0021ec0001007387 */ /* 0x0001e20000100800 */
[----:B------:R-:W-:Y:S01]  /*9c50*/  UIMAD UR30, UR30, 0x55, URZ ;  /* 0x000000551e1e78a4 */ /* 0x000fe2000f8e02ff */
[----:B-1----:R-:W-:-:S02]  /*9c60*/  LEA.HI.X.SX32 R2, R9, UR21, 0x1, P2 ;  /* 0x0000001509027c11 */ /* 0x002fc400090f0eff */
[----:B------:R1:W-:Y:S01]  /*9c70*/  STL [R1+0x21f0], R3 ;  /* 0x0021f00301007387 */ /* 0x0003e20000100800 */
[----:B------:R-:W-:Y:S02]  /*9c80*/  UIMAD UR31, UR31, 0x54, URZ ;  /* 0x000000541f1f78a4 */ /* 0x000fe4000f8e02ff */
[----:B------:R-:W-:Y:S02]  /*9c90*/  UIMAD UR32, UR32, 0x53, URZ ;  /* 0x00000053202078a4 */ /* 0x000fe4000f8e02ff */
[----:B------:R-:W-:Y:S01]  /*9ca0*/  UIMAD UR33, UR33, 0x52, URZ ;  /* 0x00000052212178a4 */ /* 0x000fe2000f8e02ff */
[----:B0-----:R-:W-:Y:S01]  /*9cb0*/  IADD3 R0, P2, PT, R43, UR20, RZ ;  /* 0x000000142b007c10 */ /* 0x001fe2000ff5e0ff */
[----:B------:R0:W-:Y:S01]  /*9cc0*/  STL [R1+0x21e4], R2 ;  /* 0x0021e40201007387 */ /* 0x0001e20000100800 */
[----:B------:R-:W-:Y:S01]  /*9cd0*/  UIMAD UR36, UR36, 0x50, URZ ;  /* 0x00000050242478a4 */ /* 0x000fe2000f8e02ff */
[----:B-1----:R-:W-:Y:S02]  /*9ce0*/  LEA.HI.X.SX32 R3, R10, UR21, 0x1, P3 ;  /* 0x000000150a037c11 */ /* 0x002fe400098f0eff */
[----:B------:R1:W-:Y:S01]  /*9cf0*/  STL [R1+0x21e8], R0 ;  /* 0x0021e80001007387 */ /* 0x0003e20000100800 */
[----:B------:R-:W-:-:S02]  /*9d00*/  UIMAD UR37, UR37, 0x4f, URZ ;  /* 0x0000004f252578a4 */ /* 0x000fc4000f8e02ff */
[----:B------:R-:W-:Y:S02]  /*9d10*/  UIMAD UR38, UR38, 0x4e, URZ ;  /* 0x0000004e262678a4 */ /* 0x000fe4000f8e02ff */
[----:B------:R-:W-:Y:S01]  /*9d20*/  UIMAD UR39, UR39, 0x4d, URZ ;  /* 0x0000004d272778a4 */ /* 0x000fe2000f8e02ff */
[----:B0-----:R-:W-:Y:S01]  /*9d30*/  IADD3 R2, P3, PT, R44, UR20, RZ ;  /* 0x000000142c027c10 */ /* 0x001fe2000ff7e0ff */
[----:B------:R-:W-:Y:S01]  /*9d40*/  STL [R1+0x21dc], R3 ;  /* 0x0021dc0301007387 */ /* 0x000fe20000100800 */
[----:B------:R-:W-:Y:S01]  /*9d50*/  UIMAD UR40, UR40, 0x4c, URZ ;  /* 0x0000004c282878a4 */ /* 0x000fe2000f8e02ff */
[----:B-1----:R-:W-:Y:S02]  /*9d60*/  LEA.HI.X.SX32 R0, R11, UR21, 0x1, P4 ;  /* 0x000000150b007c11 */ /* 0x002fe4000a0f0eff */
[----:B------:R-:W2:Y:S01]  /*9d70*/  LDL.LU R24, [R1+0x84] ;  /* 0x0000840001187983 */ /* 0x000ea20000300800 */
[----:B------:R-:W-:Y:S02]  /*9d80*/  UIMAD UR41, UR41, 0x4b, URZ ;  /* 0x0000004b292978a4 */ /* 0x000fe4000f8e02ff */
[----:B------:R-:W-:Y:S01]  /*9d90*/  UIMAD UR42, UR42, 0x4a, URZ ;  /* 0x0000004a2a2a78a4 */ /* 0x000fe2000f8e02ff */
[----:B------:R-:W-:Y:S01]  /*9da0*/  STL [R1+0x21e0], R2 ;  /* 0x0021e00201007387 */ /* 0x000fe20000100800 */
[----:B------:R-:W-:-:S02]  /*9db0*/  UIMAD UR43, UR43, 0x49, URZ ;  /* 0x000000492b2b78a4 */ /* 0x000fc4000f8e02ff */
[----:B------:R-:W-:Y:S01]  /*9dc0*/  UIMAD UR44, UR44, 0x48, URZ ;  /* 0x000000482c2c78a4 */ /* 0x000fe2000f8e02ff */
[----:B------:R-:W3:Y:S01]  /*9dd0*/  LDL.LU R6, [R1+0x80] ;  /* 0x0000800001067983 */ /* 0x000ee20000300800 */
[----:B------:R-:W-:Y:S02]  /*9de0*/  UIMAD UR45, UR45, 0x47, URZ ;  /* 0x000000472d2d78a4 */ /* 0x000fe4000f8e02ff */
[----:B------:R-:W-:Y:S01]  /*9df0*/  UIMAD UR46, UR46, 0x46, URZ ;  /* 0x000000462e2e78a4 */ /* 0x000fe2000f8e02ff */
[----:B------:R0:W-:Y:S01]  /*9e00*/  STL [R1+0x21d4], R0 ;  /* 0x0021d40001007387 */ /* 0x0001e20000100800 */
[----:B------:R-:W-:Y:S02]  /*9e10*/  UIMAD UR47, UR47, 0x45, URZ ;  /* 0x000000452f2f78a4 */ /* 0x000fe4000f8e02ff */
[----:B------:R-:W-:Y:S01]  /*9e20*/  UIMAD UR48, UR48, 0x44, URZ ;  /* 0x00000044303078a4 */ /* 0x000fe2000f8e02ff */
[----:B------:R-:W4:Y:S01]  /*9e30*/  LDL.LU R17, [R1+0x7c] ;  /* 0x00007c0001117983 */ /* 0x000f220000300800 */
[----:B------:R-:W-:-:S02]  /*9e40*/  UIMAD UR49, UR49, 0x43, URZ ;  /* 0x00000043313178a4 */ /* 0x000fc4000f8e02ff */
[----:B------:R-:W-:Y:S01]  /*9e50*/  UIMAD UR5, UR5, 0x42, URZ ;  /* 0x00000042050578a4 */ /* 0x000fe2000f8e02ff */
[----:B------:R-:W5:Y:S01]  /*9e60*/  LDL.LU R5, [R1+0x78] ;  /* 0x0000780001057983 */ /* 0x000f620000300800 */
[----:B------:R-:W-:Y:S01]  /*9e70*/  UIMAD UR6, UR6, 0x41, URZ ;  /* 0x00000041060678a4 */ /* 0x000fe2000f8e02ff */
[----:B0-----:R-:W-:Y:S01]  /*9e80*/  IADD3 R0, P4, PT, R50, UR20, RZ ;  /* 0x0000001432007c10 */ /* 0x001fe2000ff9e0ff */
[----:B------:R-:W-:Y:S01]  /*9e90*/  USHF.L.U32 UR7, UR7, 0x6, URZ ;  /* 0x0000000607077899 */ /* 0x000fe200080006ff */
[----:B------:R-:W2:Y:S01]  /*9ea0*/  LDL.LU R4, [R1+0x74] ;  /* 0x0000740001047983 */ /* 0x000ea20000300800 */
[----:B------:R-:W-:Y:S02]  /*9eb0*/  UIMAD UR8, UR8, 0x3f, URZ ;  /* 0x0000003f080878a4 */ /* 0x000fe4000f8e02ff */
[----:B------:R-:W-:Y:S01]  /*9ec0*/  UIMAD UR9, UR9, 0x3e, URZ ;  /* 0x0000003e090978a4 */ /* 0x000fe2000f8e02ff */
[----:B------:R0:W-:Y:S01]  /*9ed0*/  STL [R1+0x21d8], R0 ;  /* 0x0021d80001007387 */ /* 0x0001e20000100800 */
[----:B------:R-:W-:-:S02]  /*9ee0*/  UIMAD UR10, UR10, 0x3d, URZ ;  /* 0x0000003d0a0a78a4 */ /* 0x000fc4000f8e02ff */
[----:B------:R-:W-:Y:S01]  /*9ef0*/  UIMAD UR11, UR11, 0x3c, URZ ;  /* 0x0000003c0b0b78a4 */ /* 0x000fe2000f8e02ff */
[----:B------:R-:W2:Y:S01]  /*9f00*/  LDL.LU R18, [R1+0x70] ;  /* 0x0000700001127983 */ /* 0x000ea20000300800 */
[----:B------:R-:W-:Y:S02]  /*9f10*/  UIMAD UR12, UR12, 0x3b, URZ ;  /* 0x0000003b0c0c78a4 */ /* 0x000fe4000f8e02ff */
[----:B------:R-:W-:Y:S01]  /*9f20*/  UIMAD UR13, UR13, 0x3a, URZ ;  /* 0x0000003a0d0d78a4 */ /* 0x000fe2000f8e02ff */
[----:B------:R-:W2:Y:S01]  /*9f30*/  LDL.LU R3, [R1+0x6c] ;  /* 0x00006c0001037983 */ /* 0x000ea20000300800 */
[----:B------:R-:W-:Y:S01]  /*9f40*/  UIMAD UR14, UR14, 0x39, URZ ;  /* 0x000000390e0e78a4 */ /* 0x000fe2000f8e02ff */
[----:B0-----:R-:W-:Y:S01]  /*9f50*/  LEA.HI.X.SX32 R0, R13, UR21, 0x1, P5 ;  /* 0x000000150d007c11 */ /* 0x001fe2000a8f0eff */
[----:B------:R-:W-:Y:S01]  /*9f60*/  UIMAD UR15, UR15, 0x38, URZ ;  /* 0x000000380f0f78a4 */ /* 0x000fe2000f8e02ff */
[----:B------:R-:W4:Y:S01]  /*9f70*/  LDL.LU R20, [R1+0x68] ;  /* 0x0000680001147983 */ /* 0x000f220000300800 */
[----:B------:R-:W0:Y:S03]  /*9f80*/  LDCU UR22, c[0x0][0x3a8] ;  /* 0x00007500ff1677ac */ /* 0x000e260008000800 */
[----:B------:R1:W-:Y:S01]  /*9f90*/  STL [R1+0x21cc], R0 ;  /* 0x0021cc0001007387 */ /* 0x0003e20000100800 */
[----:B------:R-:W0:Y:S03]  /*9fa0*/  LDCU UR77, c[0x0][0x3a8] ;  /* 0x00007500ff4d77ac */ /* 0x000e260008000800 */
[----:B------:R-:W4:Y:S04]  /*9fb0*/  LDL.LU R60, [R1+0x64] ;  /* 0x00006400013c7983 */ /* 0x000f280000300800 */
[----:B------:R-:W4:Y:S01]  /*9fc0*/  LDL.LU R59, [R1+0x60] ;  /* 0x00006000013b7983 */ /* 0x000f220000300800 */
[----:B-1----:R-:W-:-:S02]  /*9fd0*/  IADD3 R0, P5, PT, R51, UR20, RZ ;  /* 0x0000001433007c10 */ /* 0x002fc4000ffbe0ff */
[----:B------:R-:W-:Y:S01]  /*9fe0*/  LEA.HI.X.SX32 R7, R44, UR21, 0x1, P3 ;  /* 0x000000152c077c11 */ /* 0x000fe200098f0eff */
[----:B------:R-:W-:Y:S01]  /*9ff0*/  IMAD R10, R21, UR76, RZ ;  /* 0x0000004c150a7c24 */ /* 0x000fe2000f8e02ff */
[----:B------:R-:W-:Y:S01]  /*a000*/  LEA.HI.X.SX32 R2, R42, UR21, 0x1, P1 ;  /* 0x000000152a027c11 */ /* 0x000fe200088f0eff */
[----:B------:R1:W-:Y:S01]  /*a010*/  STL [R1+0x21d0], R0 ;  /* 0x0021d00001007387 */ /* 0x0003e20000100800 */
[----:B---3--:R-:W-:Y:S01]  /*a020*/  IMAD R6, R6, UR76, RZ ;  /* 0x0000004c06067c24 */ /* 0x008fe2000f8e02ff */
[----:B-1----:R-:W-:Y:S02]  /*a030*/  LEA.HI.X.SX32 R0, R41, UR21, 0x1, P6 ;  /* 0x0000001529007c11 */ /* 0x002fe4000b0f0eff */
[----:B------:R-:W3:Y:S01]  /*a040*/  LDL.LU R58, [R1+0x5c] ;  /* 0x00005c00013a7983 */ /* 0x000ee20000300800 */
[----:B--2---:R-:W-:-:S03]  /*a050*/  IMAD R3, R3, UR76, RZ ;  /* 0x0000004c03037c24 */ /* 0x004fc6000f8e02ff */
[----:B------:R1:W-:Y:S01]  /*a060*/  STL [R1+0x21c8], R0 ;  /* 0x0021c80001007387 */ /* 0x0003e20000100800 */
[----:B------:R-:W-:Y:S02]  /*a070*/  IMAD R11, R61, UR76, RZ ;  /* 0x0000004c3d0b7c24 */ /* 0x000fe4000f8e02ff */
[----:B------:R-:W-:Y:S01]  /*a080*/  IMAD R9, R49, UR76, RZ ;  /* 0x0000004c31097c24 */ /* 0x000fe2000f8e02ff */
[----:B------:R-:W2:Y:S01]  /*a090*/  LDL.LU R57, [R1+0x58] ;  /* 0x0000580001397983 */ /* 0x000ea20000300800 */
[----:B------:R-:W-:Y:S01]  /*a0a0*/  IMAD R24, R24, UR76, RZ ;  /* 0x0000004c18187c24 */ /* 0x000fe2000f8e02ff */
[----:B------:R-:W-:Y:S02]  /*a0b0*/  UIMAD UR23, UR51, 0x7f, URZ ;  /* 0x0000007f331778a4 */ /* 0x000fe4000f8e02ff */
[----:B0-----:R-:W-:Y:S01]  /*a0c0*/  UIMAD UR22, UR22, 0x37, URZ ;  /* 0x00000037161678a4 */ /* 0x001fe2000f8e02ff */
[----:B-1----:R-:W-:Y:S01]  /*a0d0*/  LEA.HI.X.SX32 R0, R43, UR21, 0x1, P2 ;  /* 0x000000152b007c11 */ /* 0x002fe200090f0eff */
[----:B------:R0:W-:Y:S01]  /*a0e0*/  STL [R1+0x21c4], R2 ;  /* 0x0021c40201007387 */ /* 0x0001e20000100800 */
[----:B------:R-:W-:Y:S01]  /*a0f0*/  UIMAD UR77, UR77, 0x36, URZ ;  /* 0x000000364d4d78a4 */ /* 0x000fe2000f8e02ff */
[----:B------:R-:W1:Y:S02]  /*a100*/  LDCU UR20, c[0x0][0x3a8] ;  /* 0x00007500ff1477ac */ /* 0x000e640008000800 */
[----:B------:R-:W2:Y:S04]  /*a110*/  LDL.LU R54, [R1+0x54] ;  /* 0x0000540001367983 */ /* 0x000ea80000300800 */
[----:B------:R4:W-:Y:S04]  /*a120*/  STL [R1+0x21c0], R0 ;  /* 0x0021c00001007387 */ /* 0x0009e80000100800 */
[----:B0-----:R-:W2:Y:S04]  /*a130*/  LDL.LU R2, [R1+0x50] ;  /* 0x0000500001027983 */ /* 0x001ea80000300800 */
[----:B------:R0:W-:Y:S01]  /*a140*/  STL [R1+0x21bc], R7 ;  /* 0x0021bc0701007387 */ /* 0x0001e20000100800 */
[----:B----4-:R-:W-:-:S03]  /*a150*/  LEA.HI.X.SX32 R0, R50, UR21, 0x1, P4 ;  /* 0x0000001532007c11 */ /* 0x010fc6000a0f0eff */
[----:B------:R-:W4:Y:S04]  /*a160*/  LDL.LU R23, [R1+0x4c] ;  /* 0x00004c0001177983 */ /* 0x000f280000300800 */
[----:B------:R5:W-:Y:S01]  /*a170*/  STL [R1+0x21b8], R0 ;  /* 0x0021b80001007387 */ /* 0x000be20000100800 */
[----:B0-----:R-:W-:Y:S01]  /*a180*/  LEA.HI.X.SX32 R7, R51, UR21, 0x1, P5 ;  /* 0x0000001533077c11 */ /* 0x001fe2000a8f0eff */
[----:B------:R-:W-:Y:S02]  /*a190*/  IMAD R21, R48, UR76, RZ ;  /* 0x0000004c30157c24 */ /* 0x000fe4000f8e02ff */
[----:B------:R-:W4:Y:S01]  /*a1a0*/  LDL.LU R16, [R1+0x48] ;  /* 0x0000480001107983 */ /* 0x000f220000300800 */
[----:B-1----:R-:W-:Y:S01]  /*a1b0*/  UIMAD UR20, UR20, 0x35, URZ ;  /* 0x00000035141478a4 */ /* 0x002fe2000f8e02ff */
[----:B------:R-:W0:Y:S02]  /*a1c0*/  LDCU UR21, c[0x0][0x3a8] ;  /* 0x00007500ff1577ac */ /* 0x000e240008000800 */
[----:B-----5:R-:W5:Y:S04]  /*a1d0*/  LDL.LU R0, [R1+0x44] ;  /* 0x0000440001007983 */ /* 0x020f680000300800 */
[----:B------:R1:W-:Y:S04]  /*a1e0*/  STL [R1+0x21b4], R7 ;  /* 0x0021b40701007387 */ /* 0x0003e80000100800 */
[----:B------:R-:W5:Y:S04]  /*a1f0*/  LDL.LU R14, [R1+0x40] ;  /* 0x00004000010e7983 */ /* 0x000f680000300800 */
[----:B------:R-:W-:Y:S01]  /*a200*/  STL [R1+0x8068], R22 ;  /* 0x0080681601007387 */ /* 0x000fe20000100800 */
[----:B-1----:R-:W-:-:S03]  /*a210*/  IMAD R7, R17, UR76, RZ ;  /* 0x0000004c11077c24 */ /* 0x002fc6000f8e02ff */
[----:B------:R-:W5:Y:S04]  /*a220*/  LDL.LU R17, [R1+0x3c] ;  /* 0x00003c0001117983 */ /* 0x000f680000300800 */
[----:B------:R1:W-:Y:S04]  /*a230*/  STL [R1+0x120], R6 ;  /* 0x0001200601007387 */ /* 0x0003e80000100800 */
[----:B------:R-:W-:Y:S01]  /*a240*/  STL [R1+0x11c], R7 ;  /* 0x00011c0701007387 */ /* 0x000fe20000100800 */
[----:B-1----:R-:W-:Y:S02]  /*a250*/  IMAD R6, R5, UR76, RZ ;  /* 0x0000004c05067c24 */ /* 0x002fe4000f8e02ff */
[----:B------:R-:W-:-:S02]  /*a260*/  IMAD R5, R4, UR76, RZ ;  /* 0x0000004c04057c24 */ /* 0x000fc4000f8e02ff */
[----:B------:R-:W-:Y:S01]  /*a270*/  IMAD R4, R18, UR76, RZ ;  /* 0x0000004c12047c24 */ /* 0x000fe2000f8e02ff */
[----:B------:R-:W-:Y:S04]  /*a280*/  STL [R1+0x118], R6 ;  /* 0x0001180601007387 */ /* 0x000fe80000100800 */
[----:B------:R-:W5:Y:S04]  /*a290*/  LDL.LU R18, [R1+0x38] ;  /* 0x0000380001127983 */ /* 0x000f680000300800 */
[----:B------:R-:W-:Y:S04]  /*a2a0*/  STL [R1+0x114], R5 ;  /* 0x0001140501007387 */ /* 0x000fe80000100800 */
[----:B------:R1:W-:Y:S02]  /*a2b0*/  STL [R1+0x110], R4 ;  /* 0x0001100401007387 */ /* 0x0003e40000100800 */
[----:B-1----:R-:W-:-:S02]  /*a2c0*/  IMAD R4, R20, UR76, RZ ;  /* 0x0000004c14047c24 */ /* 0x002fc4000f8e02ff */
[----:B------:R-:W5:Y:S04]  /*a2d0*/  LDL.LU R20, [R1+0x34] ;  /* 0x0000340001147983 */ /* 0x000f680000300800 */
[----:B------:R1:W-:Y:S04]  /*a2e0*/  STL [R1+0x10c], R3 ;  /* 0x00010c0301007387 */ /* 0x0003e80000100800 */
[----:B------:R0:W-:Y:S01]  /*a2f0*/  STL [R1+0x108], R4 ;  /* 0x0001080401007387 */ /* 0x0001e20000100800 */
[----:B-1----:R-:W-:-:S03]  /*a300*/  IMAD R3, R60, UR76, RZ ;  /* 0x0000004c3c037c24 */ /* 0x002fc6000f8e02ff */
[----:B------:R-:W5:Y:S01]  /*a310*/  LDL.LU R60, [R1+0x30] ;  /* 0x00003000013c7983 */ /* 0x000f620000300800 */
[----:B0-----:R-:W-:-:S03]  /*a320*/  IMAD R4, R59, UR76, RZ ;  /* 0x0000004c3b047c24 */ /* 0x001fc6000f8e02ff */
[----:B------:R3:W-:Y:S04]  /*a330*/  STL [R1+0x104], R3 ;  /* 0x0001040301007387 */ /* 0x0007e80000100800 */
[----:B------:R-:W5:Y:S04]  /*a340*/  LDL.LU R59, [R1+0x2c] ;  /* 0x00002c00013b7983 */ /* 0x000f680000300800 */
[----:B------:R2:W-:Y:S01]  /*a350*/  STL [R1+0x100], R4 ;  /* 0x0001000401007387 */ /* 0x0005e20000100800 */
[----:B---3--:R-:W-:-:S03]  /*a360*/  IMAD R3, R58, UR76, RZ ;  /* 0x0000004c3a037c24 */ /* 0x008fc6000f8e02ff */
[----:B------:R-:W3:Y:S04]  /*a370*/  LDL.LU R58, [R1+0x28] ;  /* 0x00002800013a7983 */ /* 0x000ee80000300800 */
[----:B------:R0:W-:Y:S01]  /*a380*/  STL [R1+0xfc], R3 ;  /* 0x0000fc0301007387 */ /* 0x0001e20000100800 */
[----:B--2---:R-:W-:-:S03]  /*a390*/  IMAD R4, R57, UR76, RZ ;  /* 0x0000004c39047c24 */ /* 0x004fc6000f8e02ff */
[----:B------:R-:W2:Y:S04]  /*a3a0*/  LDL.LU R57, [R1+0x24] ;  /* 0x0000240001397983 */ /* 0x000ea80000300800 */
[----:B------:R1:W-:Y:S01]  /*a3b0*/  STL [R1+0xf8], R4 ;  /* 0x0000f80401007387 */ /* 0x0003e20000100800 */
[----:B0-----:R-:W-:-:S03]  /*a3c0*/  IMAD R3, R54, UR76, RZ ;  /* 0x0000004c36037c24 */ /* 0x001fc6000f8e02ff */
[----:B------:R-:W2:Y:S01]  /*a3d0*/  LDL.LU R54, [R1+0x20] ;  /* 0x0000200001367983 */ /* 0x000ea20000300800 */
[----:B------:R-:W-:-:S03]  /*a3e0*/  IMAD R2, R2, UR76, RZ ;  /* 0x0000004c02027c24 */ /* 0x000fc6000f8e02ff */
[----:B------:R0:W-:Y:S04]  /*a3f0*/  STL [R1+0xf4], R3 ;  /* 0x0000f40301007387 */ /* 0x0001e80000100800 */
[----:B------:R-:W2:Y:S04]  /*a400*/  LDL.LU R7, [R1+0x1c] ;  /* 0x00001c0001077983 */ /* 0x000ea80000300800 */
[----:B------:R0:W-:Y:S04]  /*a410*/  STL [R1+0xf0], R2 ;  /* 0x0000f00201007387 */ /* 0x0001e80000100800 */
[----:B------:R-:W2:Y:S01]  /*a420*/  LDL.LU R6, [R1+0x18] ;  /* 0x0000180001067983 */ /* 0x000ea20000300800 */
[----:B----4-:R-:W-:-:S03]  /*a430*/  IMAD R22, R23, UR76, RZ ;  /* 0x0000004c17167c24 */ /* 0x010fc6000f8e02ff */
[----:B------:R-:W4:Y:S01]  /*a440*/  LDL.LU R5, [R1+0x10] ;  /* 0x0000100001057983 */ /* 0x000f220000300800 */
[----:B------:R-:W-:-:S03]  /*a450*/  IMAD R23, R16, UR76, RZ ;  /* 0x0000004c10177c24 */ /* 0x000fc6000f8e02ff */
[----:B-1----:R-:W4:Y:S01]  /*a460*/  LDL.LU R4, [R1+0xc] ;  /* 0x00000c0001047983 */ /* 0x002f220000300800 */
[----:B-----5:R-:W-:-:S03]  /*a470*/  IMAD R16, R0, UR76, RZ ;  /* 0x0000004c00107c24 */ /* 0x020fc6000f8e02ff */
[----:B0-----:R-:W5:Y:S04]  /*a480*/  LDL.LU R3, [R1+0x8] ;  /* 0x0000080001037983 */ /* 0x001f680000300800 */
[----:B------:R-:W5:Y:S04]  /*a490*/  LDL.LU R2, [R1+0x4] ;  /* 0x0000040001027983 */ /* 0x000f680000300800 */
[----:B------:R-:W-:Y:S04]  /*a4a0*/  STL [R1+0xec], R22 ;  /* 0x0000ec1601007387 */ /* 0x000fe80000100800 */
[----:B------:R-:W-:Y:S04]  /*a4b0*/  STL [R1+0x806c], R22 ;  /* 0x00806c1601007387 */ /* 0x000fe80000100800 */
[----:B------:R-:W5:Y:S01]  /*a4c0*/  LDL.LU R0, [R1] ;  /* 0x0000000001007983 */ /* 0x000f620000300800 */
[----:B------:R-:W-:-:S02]  /*a4d0*/  IMAD R14, R14, UR76, RZ ;  /* 0x0000004c0e0e7c24 */ /* 0x000fc4000f8e02ff */
[----:B------:R-:W-:Y:S01]  /*a4e0*/  IMAD R17, R17, UR76, RZ ;  /* 0x0000004c11117c24 */ /* 0x000fe2000f8e02ff */
[----:B------:R-:W-:Y:S04]  /*a4f0*/  STL [R1+0xe8], R23 ;  /* 0x0000e81701007387 */ /* 0x000fe80000100800 */
[----:B------:R0:W-:Y:S04]  /*a500*/  STL [R1+0x8070], R23 ;  /* 0x0080701701007387 */ /* 0x0001e80000100800 */
[----:B------:R-:W-:Y:S04]  /*a510*/  STL [R1+0xe4], R16 ;  /* 0x0000e41001007387 */ /* 0x000fe80000100800 */
[----:B------:R-:W-:Y:S01]  /*a520*/  STL [R1+0x8074], R16 ;  /* 0x0080741001007387 */ /* 0x000fe20000100800 */
[----:B------:R-:W-:-:S03]  /*a530*/  IMAD R18, R18, UR76, RZ ;  /* 0x0000004c12127c24 */ /* 0x000fc6000f8e02ff */
[----:B------:R-:W-:Y:S04]  /*a540*/  STL [R1+0xe0], R14 ;  /* 0x0000e00e01007387 */ /* 0x000fe80000100800 */
[----:B------:R-:W-:Y:S04]  /*a550*/  STL [R1+0xdc], R17 ;  /* 0x0000dc1101007387 */ /* 0x000fe80000100800 */
[----:B------:R-:W-:Y:S01]  /*a560*/  STL [R1+0xd8], R18 ;  /* 0x0000d81201007387 */ /* 0x000fe20000100800 */
[----:B------:R-:W-:-:S05]  /*a570*/  IMAD R20, R20, UR76, RZ ;  /* 0x0000004c14147c24 */ /* 0x000fca000f8e02ff */
[----:B------:R-:W-:Y:S01]  /*a580*/  STL [R1+0xd4], R20 ;  /* 0x0000d41401007387 */ /* 0x000fe20000100800 */
[----:B------:R-:W-:Y:S02]  /*a590*/  IMAD R60, R60, UR76, RZ ;  /* 0x0000004c3c3c7c24 */ /* 0x000fe4000f8e02ff */
[----:B------:R-:W-:-:S03]  /*a5a0*/  IMAD R59, R59, UR76, RZ ;  /* 0x0000004c3b3b7c24 */ /* 0x000fc6000f8e02ff */
[----:B------:R-:W-:Y:S04]  /*a5b0*/  STL [R1+0xd0], R60 ;  /* 0x0000d03c01007387 */ /* 0x000fe80000100800 */
[----:B------:R-:W-:Y:S01]  /*a5c0*/  STL [R1+0xcc], R59 ;  /* 0x0000cc3b01007387 */ /* 0x000fe20000100800 */
[----:B---3--:R-:W-:-:S05]  /*a5d0*/  IMAD R58, R58, UR76, RZ ;  /* 0x0000004c3a3a7c24 */ /* 0x008fca000f8e02ff */
[----:B------:R-:W-:Y:S01]  /*a5e0*/  STL [R1+0xc8], R58 ;  /* 0x0000c83a01007387 */ /* 0x000fe20000100800 */
[----:B--2---:R-:W-:-:S05]  /*a5f0*/  IMAD R57, R57, UR76, RZ ;  /* 0x0000004c39397c24 */ /* 0x004fca000f8e02ff */
[----:B------:R-:W-:Y:S01]  /*a600*/  STL [R1+0xc4], R57 ;  /* 0x0000c43901007387 */ /* 0x000fe20000100800 */
[----:B------:R-:W-:-:S05]  /*a610*/  IMAD R54, R54, UR76, RZ ;  /* 0x0000004c36367c24 */ /* 0x000fca000f8e02ff */
[----:B------:R-:W-:Y:S01]  /*a620*/  STL [R1+0xc0], R54 ;  /* 0x0000c03601007387 */ /* 0x000fe20000100800 */
[----:B------:R-:W-:Y:S02]  /*a630*/  IMAD R51, R7, UR76, RZ ;  /* 0x0000004c07337c24 */ /* 0x000fe4000f8e02ff */
[----:B------:R-:W-:-:S03]  /*a640*/  IMAD R50, R6, UR76, RZ ;  /* 0x0000004c06327c24 */ /* 0x000fc6000f8e02ff */
[----:B------:R-:W-:Y:S04]  /*a650*/  STL [R1+0xbc], R51 ;  /* 0x0000bc3301007387 */ /* 0x000fe80000100800 */
[----:B------:R-:W-:Y:S04]  /*a660*/  STL [R1+0xb8], R50 ;  /* 0x0000b83201007387 */ /* 0x000fe80000100800 */
[----:B0-----:R-:W2:Y:S04]  /*a670*/  LDL R23, [R1+0x120] ;  /* 0x0001200001177983 */ /* 0x001ea80000100800 */
[----:B------:R-:W3:Y:S01]  /*a680*/  LDL R22, [R1+0x11c] ;  /* 0x00011c0001167983 */ /* 0x000ee20000100800 */
[----:B----4-:R-:W-:-:S02]  /*a690*/  IMAD R43, R5, UR76, RZ ;  /* 0x0000004c052b7c24 */ /* 0x010fc4000f8e02ff */
[----:B------:R-:W-:Y:S01]  /*a6a0*/  IMAD R44, R4, UR76, RZ ;  /* 0x0000004c042c7c24 */ /* 0x000fe2000f8e02ff */
[----:B------:R-:W4:Y:S01]  /*a6b0*/  LDL R61, [R1+0xf0] ;  /* 0x0000f000013d7983 */ /* 0x000f220000100800 */
[----:B------:R-:W-:Y:S02]  /*a6c0*/  IMAD R5, R28, UR76, RZ ;  /* 0x0000004c1c057c24 */ /* 0x000fe4000f8e02ff */
[----:B------:R-:W-:Y:S01]  /*a6d0*/  IMAD R28, R33, UR76, RZ ;  /* 0x0000004c211c7c24 */ /* 0x000fe2000f8e02ff */
[----:B------:R-:W4:Y:S01]  /*a6e0*/  LDL R49, [R1+0xf4] ;  /* 0x0000f40001317983 */ /* 0x000f220000100800 */
[----:B------:R-:W-:Y:S02]  /*a6f0*/  IMAD R4, R8, UR76, RZ ;  /* 0x0000004c08047c24 */ /* 0x000fe4000f8e02ff */
[----:B-----5:R-:W-:Y:S01]  /*a700*/  IMAD R41, R3, UR76, RZ ;  /* 0x0000004c03297c24 */ /* 0x020fe2000f8e02ff */
[----:B------:R-:W5:Y:S01]  /*a710*/  LDL R48, [R1+0x114] ;  /* 0x0001140001307983 */ /* 0x000f620000100800 */
[----:B------:R-:W-:-:S02]  /*a720*/  IMAD R42, R2, UR76, RZ ;  /* 0x0000004c022a7c24 */ /* 0x000fc4000f8e02ff */
[----:B------:R-:W-:Y:S02]  /*a730*/  IMAD R13, R0, UR76, RZ ;  /* 0x0000004c000d7c24 */ /* 0x000fe4000f8e02ff */
[----:B------:R-:W-:Y:S02]  /*a740*/  IMAD R33, R37, UR76, RZ ;  /* 0x0000004c25217c24 */ /* 0x000fe4000f8e02ff */
[----:B------:R-:W-:Y:S02]  /*a750*/  IMAD R8, R12, UR76, RZ ;  /* 0x0000004c0c087c24 */ /* 0x000fe4000f8e02ff */
[----:B------:R-:W-:Y:S02]  /*a760*/  IMAD R7, R52, UR76, RZ ;  /* 0x0000004c34077c24 */ /* 0x000fe4000f8e02ff */
[----:B------:R-:W-:Y:S01]  /*a770*/  IMAD R3, R53, UR76, RZ ;  /* 0x0000004c35037c24 */ /* 0x000fe2000f8e02ff */
[----:B------:R-:W4:Y:S01]  /*a780*/  LDL R52, [R1+0xf8] ;  /* 0x0000f80001347983 */ /* 0x000f220000100800 */
[----:B------:R-:W-:-:S02]  /*a790*/  IMAD R0, R55, UR76, RZ ;  /* 0x0000004c37007c24 */ /* 0x000fc4000f8e02ff */
[----:B------:R-:W-:Y:S01]  /*a7a0*/  IMAD R6, R56, UR76, RZ ;  /* 0x0000004c38067c24 */ /* 0x000fe2000f8e02ff */
[----:B------:R-:W4:Y:S01]  /*a7b0*/  LDL R53, [R1+0xfc] ;  /* 0x0000fc0001357983 */ /* 0x000f220000100800 */
[----:B------:R-:W-:Y:S02]  /*a7c0*/  IMAD R37, R46, UR76, RZ ;  /* 0x0000004c2e257c24 */ /* 0x000fe4000f8e02ff */
[----:B------:R-:W-:Y:S01]  /*a7d0*/  IMAD R2, R47, UR76, RZ ;  /* 0x0000004c2f027c24 */ /* 0x000fe2000f8e02ff */
[----:B------:R-:W4:Y:S01]  /*a7e0*/  LDL R55, [R1+0x100] ;  /* 0x0001000001377983 */ /* 0x000f220000100800 */
[----:B------:R-:W-:-:S03]  /*a7f0*/  IMAD R12, R45, UR76, RZ ;  /* 0x0000004c2d0c7c24 */ /* 0x000fc6000f8e02ff */
[----:B------:R-:W4:Y:S04]  /*a800*/  LDL R56, [R1+0x104] ;  /* 0x0001040001387983 */ /* 0x000f280000100800 */
[----:B------:R-:W4:Y:S04]  /*a810*/  LDL R46, [R1+0x108] ;  /* 0x00010800012e7983 */ /* 0x000f280000100800 */
[----:B------:R-:W4:Y:S04]  /*a820*/  LDL R47, [R1+0x10c] ;  /* 0x00010c00012f7983 */ /* 0x000f280000100800 */
[----:B------:R-:W5:Y:S04]  /*a830*/  LDL R45, [R1+0x110] ;  /* 0x00011000012d7983 */ /* 0x000f680000100800 */
[----:B------:R0:W-:Y:S04]  /*a840*/  STL [R1+0x8020], R21 ;  /* 0x0080201501007387 */ /* 0x0001e80000100800 */
[----:B0-----:R-:W5:Y:S01]  /*a850*/  LDL R21, [R1+0x118] ;  /* 0x0001180001157983 */ /* 0x001f620000100800 */
[----:B------:R-:W-:-:S05]  /*a860*/  SHF.R.S32.HI R16, RZ, 0x1f, R24 ;  /* 0x0000001fff107819 */ /* 0x000fca0000011418 */
[----:B------:R0:W-:Y:S04]  /*a870*/  STL [R1+0xb4], R16 ;  /* 0x0000b41001007387 */ /* 0x0001e80000100800 */
[----:B0-----:R-:W5:Y:S01]  /*a880*/  LDL.LU R16, [R1+0x8074] ;  /* 0x0080740001107983 */ /* 0x001f620000300800 */
[----:B--2---:R-:W-:Y:S02]  /*a890*/  SHF.R.S32.HI R23, RZ, 0x1f, R23 ;  /* 0x0000001fff177819 */ /* 0x004fe40000011417 */
[----:B---3--:R-:W-:-:S03]  /*a8a0*/  SHF.R.S32.HI R22, RZ, 0x1f, R22 ;  /* 0x0000001fff167819 */ /* 0x008fc60000011416 */
[----:B------:R0:W-:Y:S04]  /*a8b0*/  STL [R1+0xb0], R23 ;  /* 0x0000b01701007387 */ /* 0x0001e80000100800 */
[----:B0-----:R-:W2:Y:S04]  /*a8c0*/  LDL.LU R23, [R1+0x8070] ;  /* 0x0080700001177983 */ /* 0x001ea80000300800 */
[----:B------:R0:W-:Y:S04]  /*a8d0*/  STL [R1+0xac], R22 ;  /* 0x0000ac1601007387 */ /* 0x0001e80000100800 */
[----:B0-----:R-:W3:Y:S01]  /*a8e0*/  LDL.LU R22, [R1+0x806c] ;  /* 0x00806c0001167983 */ /* 0x001ee20000300800 */
[----:B----4-:R-:W-:-:S02]  /*a8f0*/  SHF.R.S32.HI R47, RZ, 0x1f, R47 ;  /* 0x0000001fff2f7819 */ /* 0x010fc4000001142f */
[----:B-----5:R-:W-:Y:S02]  /*a900*/  SHF.R.S32.HI R45, RZ, 0x1f, R45 ;  /* 0x0000001fff2d7819 */ /* 0x020fe4000001142d */
[----:B------:R-:W-:-:S05]  /*a910*/  SHF.R.S32.HI R21, RZ, 0x1f, R21 ;  /* 0x0000001fff157819 */ /* 0x000fca0000011415 */
[----:B------:R0:W-:Y:S02]  /*a920*/  STL [R1+0xa8], R21 ;  /* 0x0000a81501007387 */ /* 0x0001e40000100800 */
[----:B0-----:R-:W-:-:S05]  /*a930*/  SHF.R.S32.HI R21, RZ, 0x1f, R48 ;  /* 0x0000001fff157819 */ /* 0x001fca0000011430 */
[----:B------:R0:W-:Y:S04]  /*a940*/  STL [R1+0xa4], R21 ;  /* 0x0000a41501007387 */ /* 0x0001e80000100800 */
[----:B------:R1:W-:Y:S01]  /*a950*/  STL [R1+0xa0], R45 ;  /* 0x0000a02d01007387 */ /* 0x0003e20000100800 */
[----:B0-----:R-:W-:-:S03]  /*a960*/  SHF.R.S32.HI R21, RZ, 0x1f, R46 ;  /* 0x0000001fff157819 */ /* 0x001fc6000001142e */
[----:B------:R-:W-:Y:S01]  /*a970*/  STL [R1+0x9c], R47 ;  /* 0x00009c2f01007387 */ /* 0x000fe20000100800 */
[----:B------:R-:W-:Y:S02]  /*a980*/  SHF.R.S32.HI R46, RZ, 0x1f, R55 ;  /* 0x0000001fff2e7819 */ /* 0x000fe40000011437 */
[----:B-1----:R-:W-:Y:S01]  /*a990*/  SHF.R.S32.HI R45, RZ, 0x1f, R56 ;  /* 0x0000001fff2d7819 */ /* 0x002fe20000011438 */
[----:B------:R0:W-:Y:S04]  /*a9a0*/  STL [R1+0x98], R21 ;  /* 0x0000981501007387 */ /* 0x0001e80000100800 */
[----:B------:R1:W-:Y:S01]  /*a9b0*/  STL [R1+0x94], R45 ;  /* 0x0000942d01007387 */ /* 0x0003e20000100800 */
[----:B0-----:R-:W-:-:S03]  /*a9c0*/  SHF.R.S32.HI R21, RZ, 0x1f, R53 ;  /* 0x0000001fff157819 */ /* 0x001fc60000011435 */
[----:B------:R0:W-:Y:S01]  /*a9d0*/  STL [R1+0x90], R46 ;  /* 0x0000902e01007387 */ /* 0x0001e20000100800 */
[----:B-1----:R-:W-:-:S03]  /*a9e0*/  SHF.R.S32.HI R45, RZ, 0x1f, R52 ;  /* 0x0000001fff2d7819 */ /* 0x002fc60000011434 */
[----:B------:R1:W-:Y:S01]  /*a9f0*/  STL [R1+0x8c], R21 ;  /* 0x00008c1501007387 */ /* 0x0003e20000100800 */
[----:B0-----:R-:W-:-:S03]  /*aa00*/  SHF.R.S32.HI R46, RZ, 0x1f, R49 ;  /* 0x0000001fff2e7819 */ /* 0x001fc60000011431 */
[----:B------:R-:W-:Y:S01]  /*aa10*/  STL [R1+0x88], R45 ;  /* 0x0000882d01007387 */ /* 0x000fe20000100800 */
[----:B-1----:R-:W-:-:S03]  /*aa20*/  SHF.R.S32.HI R21, RZ, 0x1f, R61 ;  /* 0x0000001fff157819 */ /* 0x002fc6000001143d */
[----:B------:R0:W-:Y:S02]  /*aa30*/  STL [R1+0x84], R46 ;  /* 0x0000842e01007387 */ /* 0x0001e40000100800 */
[----:B0-----:R-:W-:Y:S02]  /*aa40*/  SHF.R.S32.HI R46, RZ, 0x1f, R20 ;  /* 0x0000001fff2e7819 */ /* 0x001fe40000011414 */
[----:B---3--:R-:W-:Y:S02]  /*aa50*/  SHF.R.S32.HI R45, RZ, 0x1f, R22 ;  /* 0x0000001fff2d7819 */ /* 0x008fe40000011416 */
[----:B------:R-:W3:Y:S04]  /*aa60*/  LDL.LU R22, [R1+0x8068] ;  /* 0x0080680001167983 */ /* 0x000ee80000300800 */
[----:B------:R2:W-:Y:S02]  /*aa70*/  STL [R1+0x80], R21 ;  /* 0x0000801501007387 */ /* 0x0005e40000100800 */
[----:B--2---:R-:W-:-:S02]  /*aa80*/  SHF.R.S32.HI R21, RZ, 0x1f, R23 ;  /* 0x0000001fff157819 */ /* 0x004fc40000011417 */
[----:B------:R-:W2:Y:S04]  /*aa90*/  LDL.LU R23, [R1+0x8064] ;  /* 0x0080640001177983 */ /* 0x000ea80000300800 */
[----:B------:R0:W-:Y:S02]  /*aaa0*/  STL [R1+0x7c], R45 ;  /* 0x00007c2d01007387 */ /* 0x0001e40000100800 */
[----:B0-----:R-:W-:Y:S02]  /*aab0*/  SHF.R.S32.HI R45, RZ, 0x1f, R16 ;  /* 0x0000001fff2d7819 */ /* 0x001fe40000011410 */
[----:B------:R-:W4:Y:S04]  /*aac0*/  LDL.LU R16, [R1+0x8060] ;  /* 0x0080600001107983 */ /* 0x000f280000300800 */
[----:B------:R0:W-:Y:S02]  /*aad0*/  STL [R1+0x78], R21 ;  /* 0x0000781501007387 */ /* 0x0001e40000100800 */
[----:B0-----:R-:W-:-:S02]  /*aae0*/  SHF.R.S32.HI R21, RZ, 0x1f, R14 ;  /* 0x0000001fff157819 */ /* 0x001fc4000001140e */
[----:B------:R-:W5:Y:S04]  /*aaf0*/  LDL.LU R14, [R1+0x805c] ;  /* 0x00805c00010e7983 */ /* 0x000f680000300800 */
[----:B------:R0:W-:Y:S02]  /*ab00*/  STL [R1+0x74], R45 ;  /* 0x0000742d01007387 */ /* 0x0001e40000100800 */
[----:B0-----:R-:W-:Y:S02]  /*ab10*/  SHF.R.S32.HI R45, RZ, 0x1f, R17 ;  /* 0x0000001fff2d7819 */ /* 0x001fe40000011411 */
[----:B------:R-:W2:Y:S04]  /*ab20*/  LDL.LU R17, [R1+0x8058] ;  /* 0x0080580001117983 */ /* 0x000ea80000300800 */
[----:B------:R0:W-:Y:S02]  /*ab30*/  STL [R1+0x70], R21 ;  /* 0x0000701501007387 */ /* 0x0001e40000100800 */
[----:B0-----:R-:W-:-:S02]  /*ab40*/  SHF.R.S32.HI R21, RZ, 0x1f, R18 ;  /* 0x0000001fff157819 */ /* 0x001fc40000011412 */
[----:B------:R-:W3:Y:S04]  /*ab50*/  LDL.LU R18, [R1+0x8054] ;  /* 0x0080540001127983 */ /* 0x000ee80000300800 */
[----:B------:R0:W-:Y:S04]  /*ab60*/  STL [R1+0x6c], R45 ;  /* 0x00006c2d01007387 */ /* 0x0001e80000100800 */
[----:B------:R-:W4:Y:S04]  /*ab70*/  LDL.LU R20, [R1+0x8050] ;  /* 0x0080500001147983 */ /* 0x000f280000300800 */
[----:B------:R1:W-:Y:S01]  /*ab80*/  STL [R1+0x68], R21 ;  /* 0x0000681501007387 */ /* 0x0003e20000100800 */
[----:B0-----:R-:W-:-:S03]  /*ab90*/  SHF.R.S32.HI R45, RZ, 0x1f, R59 ;  /* 0x0000001fff2d7819 */ /* 0x001fc6000001143b */
[----:B------:R0:W-:Y:S01]  /*aba0*/  STL [R1+0x64], R46 ;  /* 0x0000642e01007387 */ /* 0x0001e20000100800 */
[----:B-1----:R-:W-:Y:S02]  /*abb0*/  SHF.R.S32.HI R21, RZ, 0x1f, R60 ;  /* 0x0000001fff157819 */ /* 0x002fe4000001143c */
[----:B0-----:R-:W-:-:S03]  /*abc0*/  SHF.R.S32.HI R46, RZ, 0x1f, R58 ;  /* 0x0000001fff2e7819 */ /* 0x001fc6000001143a */
[----:B------:R0:W-:Y:S04]  /*abd0*/  STL [R1+0x60], R21 ;  /* 0x0000601501007387 */ /* 0x0001e80000100800 */
[----:B------:R1:W-:Y:S01]  /*abe0*/  STL [R1+0x5c], R45 ;  /* 0x00005c2d01007387 */ /* 0x0003e20000100800 */
[----:B0-----:R-:W-:-:S03]  /*abf0*/  SHF.R.S32.HI R21, RZ, 0x1f, R57 ;  /* 0x0000001fff157819 */ /* 0x001fc60000011439 */
[----:B------:R0:W-:Y:S01]  /*ac00*/  STL [R1+0x58], R46 ;  /* 0x0000582e01007387 */ /* 0x0001e20000100800 */
[----:B-1----:R-:W-:-:S03]  /*ac10*/  SHF.R.S32.HI R45, RZ, 0x1f, R54 ;  /* 0x0000001fff2d7819 */ /* 0x002fc60000011436 */
[----:B------:R1:W-:Y:S01]  /*ac20*/  STL [R1+0x54], R21 ;  /* 0x0000541501007387 */ /* 0x0003e20000100800 */
[----:B0-----:R-:W-:-:S03]  /*ac30*/  SHF.R.S32.HI R46, RZ, 0x1f, R51 ;  /* 0x0000001fff2e7819 */ /* 0x001fc60000011433 */
[----:B------:R0:W-:Y:S01]  /*ac40*/  STL [R1+0x50], R45 ;  /* 0x0000502d01007387 */ /* 0x0001e20000100800 */
[----:B-1----:R-:W-:-:S03]  /*ac50*/  SHF.R.S32.HI R21, RZ, 0x1f, R50 ;  /* 0x0000001fff157819 */ /* 0x002fc60000011432 */
[----:B------:R-:W-:Y:S04]  /*ac60*/  STL [R1+0x4c], R46 ;  /* 0x00004c2e01007387 */ /* 0x000fe80000100800 */
[----:B------:R1:W-:Y:S01]  /*ac70*/  STL [R1+0x8038], R43 ;  /* 0x0080382b01007387 */ /* 0x0003e20000100800 */
[----:B0-----:R-:W-:-:S03]  /*ac80*/  SHF.R.S32.HI R45, RZ, 0x1f, R43 ;  /* 0x0000001fff2d7819 */ /* 0x001fc6000001142b */
[----:B------:R0:W-:Y:S04]  /*ac90*/  STL [R1+0x48], R21 ;  /* 0x0000481501007387 */ /* 0x0001e80000100800 */
[----:B------:R-:W-:Y:S01]  /*aca0*/  STL [R1+0x44], R45 ;  /* 0x0000442d01007387 */ /* 0x000fe20000100800 */
[----:B-1----:R-:W-:Y:S02]  /*acb0*/  SHF.R.S32.HI R43, RZ, 0x1f, R41 ;  /* 0x0000001fff2b7819 */ /* 0x002fe40000011429 */
[----:B0-----:R-:W-:Y:S01]  /*acc0*/  SHF.R.S32.HI R21, RZ, 0x1f, R44 ;  /* 0x0000001fff157819 */ /* 0x001fe2000001142c */
[----:B------:R-:W-:Y:S04]  /*acd0*/  STL [R1+0x8034], R44 ;  /* 0x0080342c01007387 */ /* 0x000fe80000100800 */
[----:B------:R0:W-:Y:S04]  /*ace0*/  STL [R1+0x40], R21 ;  /* 0x0000401501007387 */ /* 0x0001e80000100800 */
[----:B------:R1:W-:Y:S01]  /*acf0*/  STL [R1+0x802c], R41 ;  /* 0x00802c2901007387 */ /* 0x0003e20000100800 */
[----:B0-----:R-:W-:-:S03]  /*ad00*/  SHF.R.S32.HI R21, RZ, 0x1f, R42 ;  /* 0x0000001fff157819 */ /* 0x001fc6000001142a */
[----:B------:R-:W-:Y:S01]  /*ad10*/  STL [R1+0x3c], R43 ;  /* 0x00003c2b01007387 */ /* 0x000fe20000100800 */
[----:B-1----:R-:W-:-:S03]  /*ad20*/  SHF.R.S32.HI R41, RZ, 0x1f, R35 ;  /* 0x0000001fff297819 */ /* 0x002fc60000011423 */
[----:B------:R-:W-:Y:S04]  /*ad30*/  STL [R1+0x8030], R42 ;  /* 0x0080302a01007387 */ /* 0x000fe80000100800 */
[----:B------:R0:W-:Y:S04]  /*ad40*/  STL [R1+0x38], R21 ;  /* 0x0000381501007387 */ /* 0x0001e80000100800 */
[----:B------:R-:W-:Y:S04]  /*ad50*/  STL [R1+0x803c], R35 ;  /* 0x00803c2301007387 */ /* 0x000fe80000100800 */
[----:B------:R-:W-:Y:S01]  /*ad60*/  STL [R1+0x34], R41 ;  /* 0x0000342901007387 */ /* 0x000fe20000100800 */
[----:B0-----:R-:W-:-:S03]  /*ad70*/  SHF.R.S32.HI R21, RZ, 0x1f, R27 ;  /* 0x0000001fff157819 */ /* 0x001fc6000001141b */
[----:B------:R0:W-:Y:S04]  /*ad80*/  STL [R1+0x8028], R27 ;  /* 0x0080281b01007387 */ /* 0x0001e80000100800 */
[----:B------:R1:W-:Y:S01]  /*ad90*/  STL [R1+0x30], R21 ;  /* 0x0000301501007387 */ /* 0x0003e20000100800 */
[----:B0-----:R-:W-:-:S03]  /*ada0*/  SHF.R.S32.HI R27, RZ, 0x1f, R13 ;  /* 0x0000001fff1b7819 */ /* 0x001fc6000001140d */
[----:B------:R0:W-:Y:S01]  /*adb0*/  STL [R1+0x8024], R13 ;  /* 0x0080240d01007387 */ /* 0x0001e20000100800 */
[----:B-1----:R-:W-:-:S03]  /*adc0*/  SHF.R.S32.HI R21, RZ, 0x1f, R32 ;  /* 0x0000001fff157819 */ /* 0x002fc60000011420 */
[----:B------:R-:W-:Y:S04]  /*add0*/  STL [R1+0x2c], R27 ;  /* 0x00002c1b01007387 */ /* 0x000fe80000100800 */
[----:B------:R-:W-:Y:S01]  /*ade0*/  STL [R1+0x8040], R32 ;  /* 0x0080402001007387 */ /* 0x000fe20000100800 */
[----:B0-----:R-:W-:-:S03]  /*adf0*/  SHF.R.S32.HI R13, RZ, 0x1f, R31 ;  /* 0x0000001fff0d7819 */ /* 0x001fc6000001141f */
[----:B------:R0:W-:Y:S04]  /*ae00*/  STL [R1+0x28], R21 ;  /* 0x0000281501007387 */ /* 0x0001e80000100800 */
[----:B------:R-:W-:Y:S01]  /*ae10*/  STL [R1+0x8044], R31 ;  /* 0x0080441f01007387 */ /* 0x000fe20000100800 */
[----:B0-----:R-:W-:-:S03]  /*ae20*/  SHF.R.S32.HI R21, RZ, 0x1f, R11 ;  /* 0x0000001fff157819 */ /* 0x001fc6000001140b */
[----:B------:R0:W-:Y:S04]  /*ae30*/  STL [R1+0x24], R13 ;  /* 0x0000240d01007387 */ /* 0x0001e80000100800 */
[----:B------:R1:W-:Y:S04]  /*ae40*/  STL [R1+0x8048], R11 ;  /* 0x0080480b01007387 */ /* 0x0003e80000100800 */
[----:B------:R1:W-:Y:S01]  /*ae50*/  STL [R1+0x20], R21 ;  /* 0x0000201501007387 */ /* 0x0003e20000100800 */
[----:B0-----:R-:W-:Y:S02]  /*ae60*/  SHF.R.S32.HI R13, RZ, 0x1f, R39 ;  /* 0x0000001fff0d7819 */ /* 0x001fe40000011427 */
[----:B-1----:R-:W-:-:S03]  /*ae70*/  SHF.R.S32.HI R11, RZ, 0x1f, R25 ;  /* 0x0000001fff0b7819 */ /* 0x002fc60000011419 */
[----:B------:R0:W-:Y:S01]  /*ae80*/  STL [R1+0x1c], R13 ;  /* 0x00001c0d01007387 */ /* 0x0001e20000100800 */
[----:B------:R-:W-:-:S03]  /*ae90*/  SHF.R.S32.HI R21, RZ, 0x1f, R38 ;  /* 0x0000001fff157819 */ /* 0x000fc60000011426 */
[----:B------:R1:W-:Y:S04]  /*aea0*/  STL [R1+0x18], R11 ;  /* 0x0000180b01007387 */ /* 0x0003e80000100800 */
[----:B------:R-:W-:Y:S01]  /*aeb0*/  STL [R1+0x14], R21 ;  /* 0x0000141501007387 */ /* 0x000fe20000100800 */
[----:B0-----:R-:W-:-:S03]  /*aec0*/  SHF.R.S32.HI R13, RZ, 0x1f, R9 ;  /* 0x0000001fff0d7819 */ /* 0x001fc60000011409 */
[----:B------:R-:W4:Y:S01]  /*aed0*/  LDL.LU R35, [R1+0x120] ;  /* 0x0001200001237983 */ /* 0x000f220000300800 */
[----:B-1----:R-:W-:-:S03]  /*aee0*/  SHF.R.S32.HI R11, RZ, 0x1f, R30 ;  /* 0x0000001fff0b7819 */ /* 0x002fc6000001141e */
[----:B------:R0:W-:Y:S04]  /*aef0*/  STL [R1+0x10], R13 ;  /* 0x0000100d01007387 */ /* 0x0001e80000100800 */
[----:B------:R1:W-:Y:S04]  /*af00*/  STL [R1+0xc], R11 ;  /* 0x00000c0b01007387 */ /* 0x0003e80000100800 */
[----:B------:R-:W4:Y:S01]  /*af10*/  LDL.LU R43, [R1+0xb4] ;  /* 0x0000b400012b7983 */ /* 0x000f220000300800 */
[----:B0-----:R-:W-:Y:S02]  /*af20*/  SHF.R.S32.HI R13, RZ, 0x1f, R40 ;  /* 0x0000001fff0d7819 */ /* 0x001fe40000011428 */
[----:B-1----:R-:W-:-:S03]  /*af30*/  SHF.R.S32.HI R11, RZ, 0x1f, R7 ;  /* 0x0000001fff0b7819 */ /* 0x002fc60000011407 */
[----:B------:R0:W-:Y:S04]  /*af40*/  STL [R1+0x8], R13 ;  /* 0x0000080d01007387 */ /* 0x0001e80000100800 */
[----:B0-----:R-:W4:Y:S04]  /*af50*/  LDL.LU R13, [R1+0x11c] ;  /* 0x00011c00010d7983 */ /* 0x001f280000300800 */
[----:B------:R3:W-:Y:S04]  /*af60*/  STL [R1+0x4], R11 ;  /* 0x0000040b01007387 */ /* 0x0007e80000100800 */
[----:B------:R-:W4:Y:S04]  /*af70*/  LDL.LU R44, [R1+0xb0] ;  /* 0x0000b000012c7983 */ /* 0x000f280000300800 */
[----:B------:R-:W4:Y:S04]  /*af80*/  LDL.LU R42, [R1+0x118] ;  /* 0x00011800012a7983 */ /* 0x000f280000300800 */
[----:B------:R-:W4:Y:S01]  /*af90*/  LDL.LU R32, [R1+0xac] ;  /* 0x0000ac0001207983 */ /* 0x000f220000300800 */
[----:B-----5:R-:W-:-:S05]  /*afa0*/  IADD3 R31, P2, PT, R24, R14, RZ ;  /* 0x0000000e181f7210 */ /* 0x020fca0007f5e0ff */
[----:B------:R-:W-:Y:S04]  /*afb0*/  STL [R1+0x7798], R31 ;  /* 0x0077981f01007387 */ /* 0x000fe80000100800 */
[----:B------:R-:W5:Y:S01]  /*afc0*/  LDL.LU R41, [R1+0x114] ;  /* 0x0001140001297983 */ /* 0x000f620000300800 */
[----:B--2---:R-:W-:-:S05]  /*afd0*/  IADD3 R27, P6, PT, R24, R17, RZ ;  /* 0x00000011181b7210 */ /* 0x004fca0007fde0ff */
[----:B------:R4:W-:Y:S01]  /*afe0*/  STL [R1+0x779c], R27 ;  /* 0x00779c1b01007387 */ /* 0x0009e20000100800 */
[----:B---3--:R-:W-:-:S05]  /*aff0*/  IADD3 R11, P1, PT, R24, R18, RZ ;  /* 0x00000012180b7210 */ /* 0x008fca0007f3e0ff */
[----:B------:R-:W-:Y:S01]  /*b000*/  STL [R1+0x77a0], R11 ;  /* 0x0077a00b01007387 */ /* 0x000fe20000100800 */
[----:B----4-:R-:W-:-:S03]  /*b010*/  IADD3 R27, P0, PT, R24, R20, RZ ;  /* 0x00000014181b7210 */ /* 0x010fc60007f1e0ff */
[----:B------:R-:W2:Y:S04]  /*b020*/  LDL.LU R24, [R1+0x804c] ;  /* 0x00804c0001187983 */ /* 0x000ea80000300800 */
[----:B------:R0:W-:Y:S04]  /*b030*/  STL [R1+0x7788], R27 ;  /* 0x0077881b01007387 */ /* 0x0001e80000100800 */
[----:B0-----:R-:W3:Y:S01]  /*b040*/  LDL.LU R27, [R1+0xa8] ;  /* 0x0000a800011b7983 */ /* 0x001ee20000300800 */
[C---:B------:R-:W-:Y:S02]  /*b050*/  IADD3 R11, P5, PT, R35.reuse, R14, RZ ;  /* 0x0000000e230b7210 */ /* 0x040fe40007fbe0ff */
[----:B------:R-:W-:-:S03]  /*b060*/  IADD3 R31, P4, PT, R35, R17, RZ ;  /* 0x00000011231f7210 */ /* 0x000fc60007f9e0ff */
[----:B------:R0:W-:Y:S04]  /*b070*/  STL [R1+0x778c], R11 ;  /* 0x00778c0b01007387 */ /* 0x0001e80000100800 */
[----:B------:R1:W-:Y:S01]  /*b080*/  STL [R1+0x7790], R31 ;  /* 0x0077901f01007387 */ /* 0x0003e20000100800 */
[----:B0-----:R-:W-:Y:S01]  /*b090*/  IMAD.X R11, R43, 0x1, R22, P2 ;  /* 0x000000012b0b7824 */ /* 0x001fe200010e0616 */
[----:B-1----:R-:W-:-:S04]  /*b0a0*/  IADD3 R31, P3, PT, R35, R18, RZ ;  /* 0x00000012231f7210 */ /* 0x002fc80007f7e0ff */
[----:B------:R0:W-:Y:S04]  /*b0b0*/  STL [R1+0x7780], R11 ;  /* 0x0077800b01007387 */ /* 0x0001e80000100800 */
[----:B------:R1:W-:Y:S01]  /*b0c0*/  STL [R1+0x7794], R31 ;  /* 0x0077941f01007387 */ /* 0x0003e20000100800 */
[----:B0-----:R-:W-:Y:S01]  /*b0d0*/  IMAD.X R11, R43, 0x1, R23, P6 ;  /* 0x000000012b0b7824 */ /* 0x001fe200030e0617 */
[----:B-1----:R-:W-:-:S04]  /*b0e0*/  IADD3 R31, P2, PT, R35, R20, RZ ;  /* 0x00000014231f7210 */ /* 0x002fc80007f5e0ff */
[----:B------:R0:W-:Y:S04]  /*b0f0*/  STL [R1+0x7784], R11 ;  /* 0x0077840b01007387 */ /* 0x0001e80000100800 */
[----:B------:R-:W4:Y:S04]  /*b100*/  LDL.LU R35, [R1+0x110] ;  /* 0x0001100001237983 */ /* 0x000f280000300800 */
[----:B------:R1:W-:Y:S01]  /*b110*/  STL [R1+0x7778], R31 ;  /* 0x0077781f01007387 */ /* 0x0003e20000100800 */
[----:B0-----:R-:W-:Y:S01]  /*b120*/  IMAD.X R11, R43, 0x1, R16, P1 ;  /* 0x000000012b0b7824 */ /* 0x001fe200008e0610 */
[----:B-1----:R-:W-:-:S04]  /*b130*/  IADD3 R31, P1, PT, R13, R14, RZ ;  /* 0x0000000e0d1f7210 */ /* 0x002fc80007f3e0ff */
[----:B------:R2:W-:Y:S04]  /*b140*/  STL [R1+0x7774], R11 ;  /* 0x0077740b01007387 */ /* 0x0005e80000100800 */
[----:B------:R0:W-:Y:S01]  /*b150*/  STL [R1+0x777c], R31 ;  /* 0x00777c1f01007387 */ /* 0x0001e20000100800 */
[----:B--2---:R-:W-:-:S03]  /*b160*/  IMAD.X R11, R43, 0x1, R24, P0 ;  /* 0x000000012b0b7824 */ /* 0x004fc600000e0618 */
[----:B------:R-:W2:Y:S01]  /*b170*/  LDL.LU R43, [R1+0xa4] ;  /* 0x0000a400012b7983 */ /* 0x000ea20000300800 */
[----:B0-----:R-:W-:-:S03]  /*b180*/  IADD3 R31, P0, PT, R13, R17, RZ ;  /* 0x000000110d1f7210 */ /* 0x001fc60007f1e0ff */
        /* <DEDUP_REMOVED lines=9> */
[----:B------:R-:W2:Y:S04]  /*b220*/  LDL.LU R13, [R1+0x10c] ;  /* 0x00010c00010d7983 */ /* 0x000ea80000300800 */
[----:B------:R1:W-:Y:S01]  /*b230*/  STL [R1+0x7758], R31 ;  /* 0x0077581f01007387 */ /* 0x0003e20000100800 */
[----:B0-----:R-:W-:Y:S01]  /*b240*/  IMAD.X R11, R44, 0x1, R16, P3 ;  /* 0x000000012c0b7824 */ /* 0x001fe200018e0610 */
[----:B-1----:R-:W-:-:S04]  /*b250*/  IADD3 R31, P3, PT, R42, R14, RZ ;  /* 0x0000000e2a1f7210 */ /* 0x002fc80007f7e0ff */
[----:B------:R0:W-:Y:S04]  /*b260*/  STL [R1+0x7754], R11 ;  /* 0x0077540b01007387 */ /* 0x0001e80000100800 */
[----:B------:R1:W-:Y:S01]  /*b270*/  STL [R1+0x775c], R31 ;  /* 0x00775c1f01007387 */ /* 0x0003e20000100800 */
[----:B0-----:R-:W-:-:S03]  /*b280*/  IMAD.X R11, R44, 0x1, R24, P2 ;  /* 0x000000012c0b7824 */ /* 0x001fc600010e0618 */
[----:B------:R-:W2:Y:S01]  /*b290*/  LDL.LU R44, [R1+0xa0] ;  /* 0x0000a000012c7983 */ /* 0x000ea20000300800 */
[----:B-1----:R-:W-:-:S03]  /*b2a0*/  IADD3 R31, P2, PT, R42, R17, RZ ;  /* 0x000000112a1f7210 */ /* 0x002fc60007f5e0ff */
        /* <DEDUP_REMOVED lines=12> */
[----:B-----5:R-:W-:-:S04]  /*b370*/  IADD3 R31, P5, PT, R41, R14, RZ ;  /* 0x0000000e291f7210 */ /* 0x020fc80007fbe0ff */
[----:B------:R0:W-:Y:S04]  /*b380*/  STL [R1+0x7734], R11 ;  /* 0x0077340b01007387 */ /* 0x0001e80000100800 */
[----:B------:R1:W-:Y:S01]  /*b390*/  STL [R1+0x773c], R31 ;  /* 0x00773c1f01007387 */ /* 0x0003e20000100800 */
[----:B0-----:R-:W-:-:S03]  /*b3a0*/  IMAD.X R11, R32, 0x1, R24, P4 ;  /* 0x00000001200b7824 */ /* 0x001fc600020e0618 */
[----:B------:R-:W5:Y:S01]  /*b3b0*/  LDL.LU R32, [R1+0x9c] ;  /* 0x00009c0001207983 */ /* 0x000f620000300800 */
[----:B-1----:R-:W-:-:S03]  /*b3c0*/  IADD3 R31, P4, PT, R41, R17, RZ ;  /* 0x00000011291f7210 */ /* 0x002fc60007f9e0ff */
[----:B------:R3:W-:Y:S04]  /*b3d0*/  STL [R1+0x7720], R11 ;  /* 0x0077200b01007387 */ /* 0x0007e80000100800 */
[----:B------:R0:W-:Y:S01]  /*b3e0*/  STL [R1+0x772c], R31 ;  /* 0x00772c1f01007387 */ /* 0x0001e20000100800 */
[----:B---3--:R-:W-:Y:S01]  /*b3f0*/  IMAD.X R11, R27, 0x1, R22, P3 ;  /* 0x000000011b0b7824 */ /* 0x008fe200018e0616 */
[----:B0-----:R-:W-:-:S04]  /*b400*/  IADD3 R31, P3, PT, R41, R18, RZ ;  /* 0x00000012291f7210 */ /* 0x001fc80007f7e0ff */
[----:B------:R0:W-:Y:S04]  /*b410*/  STL [R1+0x7724], R11 ;  /* 0x0077240b01007387 */ /* 0x0001e80000100800 */
[----:B------:R1:W-:Y:S01]  /*b420*/  STL [R1+0x7730], R31 ;  /* 0x0077301f01007387 */ /* 0x0003e20000100800 */
[----:B0-----:R-:W-:Y:S01]  /*b430*/  IMAD.X R11, R27, 0x1, R23, P2 ;  /* 0x000000011b0b7824 */ /* 0x001fe200010e0617 */
[----:B-1----:R-:W-:-:S04]  /*b440*/  IADD3 R31, P2, PT, R41, R20, RZ ;  /* 0x00000014291f7210 */ /* 0x002fc80007f5e0ff */
[----:B------:R0:W-:Y:S04]  /*b450*/  STL [R1+0x7728], R11 ;  /* 0x0077280b01007387 */ /* 0x0001e80000100800 */
[----:B------:R-:W3:Y:S04]  /*b460*/  LDL.LU R41, [R1+0x104] ;  /* 0x0001040001297983 */ /* 0x000ee80000300800 */
[----:B------:R-:W-:Y:S01]  /*b470*/  STL [R1+0x7718], R31 ;  /* 0x0077181f01007387 */ /* 0x000fe20000100800 */
[----:B0-----:R-:W-:-:S05]  /*b480*/  IMAD.X R11, R27, 0x1, R16, P1 ;  /* 0x000000011b0b7824 */ /* 0x001fca00008e0610 */
[----:B------:R0:W-:Y:S02]  /*b490*/  STL [R1+0x7714], R11 ;  /* 0x0077140b01007387 */ /* 0x0001e40000100800 */
[----:B0-----:R-:W-:Y:S01]  /*b4a0*/  IMAD.X R11, R27, 0x1, R24, P0 ;  /* 0x000000011b0b7824 */ /* 0x001fe200000e0618 */
[----:B----4-:R-:W-:-:S05]  /*b4b0*/  IADD3 R31, P1, PT, R35, R14, RZ ;  /* 0x0000000e231f7210 */ /* 0x010fca0007f3e0ff */
[----:B------:R0:W-:Y:S04]  /*b4c0*/  STL [R1+0x771c], R31 ;  /* 0x00771c1f01007387 */ /* 0x0001e80000100800 */
[----:B------:R-:W4:Y:S04]  /*b4d0*/  LDL.LU R27, [R1+0x98] ;  /* 0x00009800011b7983 */ /* 0x000f280000300800 */
[----:B------:R2:W-:Y:S01]  /*b4e0*/  STL [R1+0x7700], R11 ;  /* 0x0077000b01007387 */ /* 0x0005e20000100800 */
[----:B0-----:R-:W-:-:S05]  /*b4f0*/  IADD3 R31, P0, PT, R35, R17, RZ ;  /* 0x00000011231f7210 */ /* 0x001fca0007f1e0ff */
[----:B------:R0:W-:Y:S01]  /*b500*/  STL [R1+0x770c], R31 ;  /* 0x00770c1f01007387 */ /* 0x0001e20000100800 */
[----:B--2---:R-:W-:Y:S01]  /*b510*/  IMAD.X R11, R43, 0x1, R22, P5 ;  /* 0x000000012b0b7824 */ /* 0x004fe200028e0616 */
[----:B0-----:R-:W-:-:S04]  /*b520*/  IADD3 R31, P5, PT, R35, R18, RZ ;  /* 0x00000012231f7210 */ /* 0x001fc80007fbe0ff */
        /* <DEDUP_REMOVED lines=34> */
[----:B-----5:R-:W-:Y:S01]  /*b750*/  IMAD.X R11, R32, 0x1, R22, P3 ;  /* 0x00000001200b7824 */ /* 0x020fe200018e0616 */
[----:B0-----:R-:W-:-:S04]  /*b760*/  IADD3 R31, P3, PT, R42, R18, RZ ;  /* 0x000000122a1f7210 */ /* 0x001fc80007f7e0ff */
[----:B------:R0:W-:Y:S04]  /*b770*/  STL [R1+0x76c4], R11 ;  /* 0x0076c40b01007387 */ /* 0x0001e80000100800 */
[----:B------:R1:W-:Y:S01]  /*b780*/  STL [R1+0x76d0], R31 ;  /* 0x0076d01f01007387 */ /* 0x0003e20000100800 */
[----:B0-----:R-:W-:Y:S01]  /*b790*/  IMAD.X R11, R32, 0x1, R23, P2 ;  /* 0x00000001200b7824 */ /* 0x001fe200010e0617 */
[----:B-1----:R-:W-:-:S04]  /*b7a0*/  IADD3 R31, P2, PT, R42, R20, RZ ;  /* 0x000000142a1f7210 */ /* 0x002fc80007f5e0ff */
[----:B------:R0:W-:Y:S04]  /*b7b0*/  STL [R1+0x76c8], R11 ;  /* 0x0076c80b01007387 */ /* 0x0001e80000100800 */
[----:B------:R-:W5:Y:S04]  /*b7c0*/  LDL.LU R42, [R1+0xf8] ;  /* 0x0000f800012a7983 */ /* 0x000f680000300800 */
[----:B------:R3:W-:Y:S01]  /*b7d0*/  STL [R1+0x76b8], R31 ;  /* 0x0076b81f01007387 */ /* 0x0007e20000100800 */
[----:B0-----:R-:W-:Y:S01]  /*b7e0*/  IMAD.X R11, R32, 0x1, R16, P1 ;  /* 0x00000001200b7824 */ /* 0x001fe200008e0610 */
[----:B---3--:R-:W-:-:S04]  /*b7f0*/  IADD3 R31, P1, PT, R41, R14, RZ ;  /* 0x0000000e291f7210 */ /* 0x008fc80007f3e0ff */
[----:B------:R0:W-:Y:S04]  /*b800*/  STL [R1+0x76b4], R11 ;  /* 0x0076b40b01007387 */ /* 0x0001e80000100800 */
[----:B------:R1:W-:Y:S01]  /*b810*/  STL [R1+0x76bc], R31 ;  /* 0x0076bc1f01007387 */ /* 0x0003e20000100800 */
[----:B0-----:R-:W-:-:S03]  /*b820*/  IMAD.X R11, R32, 0x1, R24, P0 ;  /* 0x00000001200b7824 */ /* 0x001fc600000e0618 */
[----:B------:R-:W3:Y:S01]  /*b830*/  LDL.LU R32, [R1+0x8c] ;  /* 0x00008c0001207983 */ /* 0x000ee20000300800 */
[----:B-1----:R-:W-:-:S03]  /*b840*/  IADD3 R31, P0, PT, R41, R17, RZ ;  /* 0x00000011291f7210 */ /* 0x002fc60007f1e0ff */
[----:B------:R4:W-:Y:S04]  /*b850*/  STL [R1+0x76a0], R11 ;  /* 0x0076a00b01007387 */ /* 0x0009e80000100800 */
[----:B------:R0:W-:Y:S01]  /*b860*/  STL [R1+0x76ac], R31 ;  /* 0x0076ac1f01007387 */ /* 0x0001e20000100800 */
[----:B----4-:R-:W-:Y:S01]  /*b870*/  IMAD.X R11, R27, 0x1, R22, P5 ;  /* 0x000000011b0b7824 */ /* 0x010fe200028e0616 */
[----:B0-----:R-:W-:-:S04]  /*b880*/  IADD3 R31, P5, PT, R41, R18, RZ ;  /* 0x00000012291f7210 */ /* 0x001fc80007fbe0ff */
[----:B------:R0:W-:Y:S04]  /*b890*/  STL [R1+0x76a4], R11 ;  /* 0x0076a40b01007387 */ /* 0x0001e80000100800 */
[----:B------:R1:W-:Y:S01]  /*b8a0*/  STL [R1+0x76b0], R31 ;  /* 0x0076b01f01007387 */ /* 0x0003e20000100800 */
[----:B0-----:R-:W-:Y:S01]  /*b8b0*/  IMAD.X R11, R27, 0x1, R23, P4 ;  /* 0x000000011b0b7824 */ /* 0x001fe200020e0617 */
[----:B-1----:R-:W-:-:S04]  /*b8c0*/  IADD3 R31, P4, PT, R41, R20, RZ ;  /* 0x00000014291f7210 */ /* 0x002fc80007f9e0ff */
[----:B------:R0:W-:Y:S04]  /*b8d0*/  STL [R1+0x76a8], R11 ;  /* 0x0076a80b01007387 */ /* 0x0001e80000100800 */
[----:B------:R-:W4:Y:S04]  /*b8e0*/  LDL.LU R41, [R1+0xf4] ;  /* 0x0000f40001297983 */ /* 0x000f280000300800 */
[----:B------:R-:W-:Y:S01]  /*b8f0*/  STL [R1+0x7698], R31 ;  /* 0x0076981f01007387 */ /* 0x000fe20000100800 */
[----:B0-----:R-:W-:-:S05]  /*b900*/  IMAD.X R11, R27, 0x1, R16, P3 ;  /* 0x000000011b0b7824 */ /* 0x001fca00018e0610 */
[----:B------:R0:W-:Y:S02]  /*b910*/  STL [R1+0x7694], R11 ;  /* 0x0076940b01007387 */ /* 0x0001e40000100800 */
[----:B0-----:R-:W-:Y:S01]  /*b920*/  IMAD.X R11, R27, 0x1, R24, P2 ;  /* 0x000000011b0b7824 */ /* 0x001fe200010e0618 */
[----:B--2---:R-:W-:-:S05]  /*b930*/  IADD3 R31, P3, PT, R35, R14, RZ ;  /* 0x0000000e231f7210 */ /* 0x004fca0007f7e0ff */
[----:B------:R0:W-:Y:S04]  /*b940*/  STL [R1+0x769c], R31 ;  /* 0x00769c1f01007387 */ /* 0x0001e80000100800 */
[----:B------:R-:W2:Y:S04]  /*b950*/  LDL.LU R27, [R1+0x88] ;  /* 0x00008800011b7983 */ /* 0x000ea80000300800 */
[----:B------:R1:W-:Y:S01]  /*b960*/  STL [R1+0x7680], R11 ;  /* 0x0076800b01007387 */ /* 0x0003e20000100800 */
[----:B0-----:R-:W-:-:S05]  /*b970*/  IADD3 R31, P2, PT, R35, R17, RZ ;  /* 0x00000011231f7210 */ /* 0x001fca0007f5e0ff */
[----:B------:R0:W-:Y:S01]  /*b980*/  STL [R1+0x768c], R31 ;  /* 0x00768c1f01007387 */ /* 0x0001e20000100800 */
[----:B-1----:R-:W-:Y:S01]  /*b990*/  IMAD.X R11, R43, 0x1, R22, P1 ;  /* 0x000000012b0b7824 */ /* 0x002fe200008e0616 */
        /* <DEDUP_REMOVED lines=43> */
[----:B------:R4:W-:Y:S01]  /*bc50*/  STL [R1+0x7638], R31 ;  /* 0x0076381f01007387 */ /* 0x0009e20000100800 */
[----:B0-----:R-:W-:-:S05]  /*bc60*/  IMAD.X R11, R32, 0x1, R16, P3 ;  /* 0x00000001200b7824 */ /* 0x001fca00018e0610 */
[----:B------:R0:W-:Y:S01]  /*bc70*/  STL [R1+0x7634], R11 ;  /* 0x0076340b01007387 */ /* 0x0001e20000100800 */
[----:B----4-:R-:W-:Y:S01]  /*bc80*/  IADD3 R31, P3, PT, R41, R14, RZ ;  /* 0x0000000e291f7210 */ /* 0x010fe20007f7e0ff */
[----:B0-----:R-:W-:-:S04]  /*bc90*/  IMAD.X R11, R32, 0x1, R24, P2 ;  /* 0x00000001200b7824 */ /* 0x001fc800010e0618 */
        /* <DEDUP_REMOVED lines=14> */
[----:B0-----:R-:W-:-:S05]  /*bd80*/  IMAD.X R11, R27, 0x1, R16, P5 ;  /* 0x000000011b0b7824 */ /* 0x001fca00028e0610 */
[----:B------:R0:W-:Y:S01]  /*bd90*/  STL [R1+0x7614], R11 ;  /* 0x0076140b01007387 */ /* 0x0001e20000100800 */
[----:B-1----:R-:W-:Y:S01]  /*bda0*/  IADD3 R31, P5, PT, R35, R14, RZ ;  /* 0x0000000e231f7210 */ /* 0x002fe20007fbe0ff */
[----:B0-----:R-:W-:-:S04]  /*bdb0*/  IMAD.X R11, R27, 0x1, R24, P4 ;  /* 0x000000011b0b7824 */ /* 0x001fc800020e0618 */
        /* <DEDUP_REMOVED lines=64> */
[----:B-1----:R-:W-:Y:S02]  /*c1c0*/  IADD3 R31, P2, PT, R41, R20, RZ ;  /* 0x00000014291f7210 */ /* 0x002fe40007f5e0ff */
[----:B------:R-:W2:Y:S04]  /*c1d0*/  LDL.LU R41, [R1+0xd4] ;  /* 0x0000d40001297983 */ /* 0x000ea80000300800 */
[----:B------:R0:W-:Y:S04]  /*c1e0*/  STL [R1+0x75a8], R11 ;  /* 0x0075a80b01007387 */ /* 0x0001e80000100800 */
        /* <DEDUP_REMOVED lines=51> */
[----:B------:R-:W-:-:S04]  /*c520*/  IADD3 R42, P2, PT, R42, R20, RZ ;  /* 0x000000142a2a7210 */ /* 0x000fc80007f5e0ff */
[----:B------:R-:W-:Y:S01]  /*c530*/  STL [R1+0x7548], R11 ;  /* 0x0075480b01007387 */ /* 0x000fe20000100800 */
[----:B-1----:R-:W-:-:S03]  /*c540*/  IMAD.X R31, R32, 0x1, R16, P1 ;  /* 0x00000001201f7824 */ /* 0x002fc600008e0610 */
[----:B------:R0:W-:Y:S04]  /*c550*/  STL [R1+0x7538], R42 ;  /* 0x0075382a01007387 */ /* 0x0001e80000100800 */
[----:B0-----:R-:W2:Y:S01]  /*c560*/  LDL.LU R42, [R1+0xc8] ;  /* 0x0000c800012a7983 */ /* 0x001ea20000300800 */
[----:B------:R-:W-:-:S03]  /*c570*/  IADD3 R11, P1, PT, R41, R14, RZ ;  /* 0x0000000e290b7210 */ /* 0x000fc60007f3e0ff */
[----:B------:R0:W-:Y:S04]  /*c580*/  STL [R1+0x7534], R31 ;  /* 0x0075341f01007387 */ /* 0x0001e80000100800 */
[----:B------:R1:W-:Y:S04]  /*c590*/  STL [R1+0x753c], R11 ;  /* 0x00753c0b01007387 */ /* 0x0003e80000100800 */
[----:B0-----:R-:W2:Y:S01]  /*c5a0*/  LDL.LU R31, [R1+0x5c] ;  /* 0x00005c00011f7983 */ /* 0x001ea20000300800 */
[----:B------:R-:W-:Y:S01]  /*c5b0*/  IMAD.X R32, R32, 0x1, R24, P0 ;  /* 0x0000000120207824 */ /* 0x000fe200000e0618 */
[----:B-1----:R-:W-:-:S04]  /*c5c0*/  IADD3 R11, P0, PT, R41, R17, RZ ;  /* 0x00000011290b7210 */ /* 0x002fc80007f1e0ff */
[----:B------:R0:W-:Y:S04]  /*c5d0*/  STL [R1+0x7520], R32 ;  /* 0x0075202001007387 */ /* 0x0001e80000100800 */
[----:B------:R1:W-:Y:S01]  /*c5e0*/  STL [R1+0x752c], R11 ;  /* 0x00752c0b01007387 */ /* 0x0003e20000100800 */
[----:B0-----:R-:W-:Y:S01]  /*c5f0*/  IMAD.X R32, R27, 0x1, R22, P5 ;  /* 0x000000011b207824 */ /* 0x001fe200028e0616 */
[----:B-1----:R-:W-:-:S04]  /*c600*/  IADD3 R11, P5, PT, R41, R18, RZ ;  /* 0x00000012290b7210 */ /* 0x002fc80007fbe0ff */
[----:B------:R0:W-:Y:S04]  /*c610*/  STL [R1+0x7524], R32 ;  /* 0x0075242001007387 */ /* 0x0001e80000100800 */
[----:B------:R1:W-:Y:S01]  /*c620*/  STL [R1+0x7530], R11 ;  /* 0x0075300b01007387 */ /* 0x0003e20000100800 */
[----:B0-----:R-:W-:Y:S01]  /*c630*/  IMAD.X R32, R27, 0x1, R23, P4 ;  /* 0x000000011b207824 */ /* 0x001fe200020e0617 */
[----:B------:R-:W-:-:S04]  /*c640*/  IADD3 R41, P4, PT, R41, R20, RZ ;  /* 0x0000001429297210 */ /* 0x000fc80007f9e0ff */
[----:B------:R-:W-:Y:S04]  /*c650*/  STL [R1+0x7528], R32 ;  /* 0x0075282001007387 */ /* 0x000fe80000100800 */
[----:B------:R0:W-:Y:S01]  /*c660*/  STL [R1+0x7518], R41 ;  /* 0x0075182901007387 */ /* 0x0001e20000100800 */
[----:B-1----:R-:W-:-:S03]  /*c670*/  IMAD.X R11, R27, 0x1, R16, P3 ;  /* 0x000000011b0b7824 */ /* 0x002fc600018e0610 */
[----:B0-----:R-:W2:Y:S01]  /*c680*/  LDL.LU R41, [R1+0xc4] ;  /* 0x0000c40001297983 */ /* 0x001ea20000300800 */
[----:B------:R-:W-:-:S03]  /*c690*/  IADD3 R32, P3, PT, R35, R14, RZ ;  /* 0x0000000e23207210 */ /* 0x000fc60007f7e0ff */
[----:B------:R-:W-:Y:S04]  /*c6a0*/  STL [R1+0x7514], R11 ;  /* 0x0075140b01007387 */ /* 0x000fe80000100800 */
[----:B------:R0:W-:Y:S04]  /*c6b0*/  STL [R1+0x751c], R32 ;  /* 0x00751c2001007387 */ /* 0x0001e80000100800 */
[----:B0-----:R-:W2:Y:S01]  /*c6c0*/  LDL.LU R32, [R1+0x58] ;  /* 0x0000580001207983 */ /* 0x001ea20000300800 */
[----:B------:R-:W-:Y:S01]  /*c6d0*/  IMAD.X R11, R27, 0x1, R24, P2 ;  /* 0x000000011b0b7824 */ /* 0x000fe200010e0618 */
[----:B------:R-:W-:-:S04]  /*c6e0*/  IADD3 R27, P2, PT, R35, R17, RZ ;  /* 0x00000011231b7210 */ /* 0x000fc80007f5e0ff */
        /* <DEDUP_REMOVED lines=13> */
[----:B------:R-:W-:Y:S04]  /*c7c0*/  STL [R1+0x74f4], R11 ;  /* 0x0074f40b01007387 */ /* 0x000fe80000100800 */
[----:B------:R0:W-:Y:S04]  /*c7d0*/  STL [R1+0x74fc], R27 ;  /* 0x0074fc1b01007387 */ /* 0x0001e80000100800 */
[----:B0-----:R-:W3:Y:S01]  /*c7e0*/  LDL.LU R27, [R1+0x54] ;  /* 0x00005400011b7983 */ /* 0x001ee20000300800 */
[----:B------:R-:W-:Y:S01]  /*c7f0*/  IMAD.X R11, R43, 0x1, R24, P4 ;  /* 0x000000012b0b7824 */ /* 0x000fe200020e0618 */
[----:B------:R-:W-:-:S04]  /*c800*/  IADD3 R43, P4, PT, R13, R17, RZ ;  /* 0x000000110d2b7210 */ /* 0x000fc80007f9e0ff */
[----:B------:R4:W-:Y:S04]  /*c810*/  STL [R1+0x74e0], R11 ;  /* 0x0074e00b01007387 */ /* 0x0009e80000100800 */
[----:B------:R0:W-:Y:S01]  /*c820*/  STL [R1+0x74ec], R43 ;  /* 0x0074ec2b01007387 */ /* 0x0001e20000100800 */
[----:B----4-:R-:W-:Y:S01]  /*c830*/  IMAD.X R11, R44, 0x1, R22, P3 ;  /* 0x000000012c0b7824 */ /* 0x010fe200018e0616 */
[----:B0-----:R-:W-:-:S04]  /*c840*/  IADD3 R43, P3, PT, R13, R18, RZ ;  /* 0x000000120d2b7210 */ /* 0x001fc80007f7e0ff */
[----:B------:R-:W-:Y:S04]  /*c850*/  STL [R1+0x74e4], R11 ;  /* 0x0074e40b01007387 */ /* 0x000fe80000100800 */
[----:B------:R0:W-:Y:S04]  /*c860*/  STL [R1+0x74f0], R43 ;  /* 0x0074f02b01007387 */ /* 0x0001e80000100800 */
[----:B0-----:R-:W4:Y:S01]  /*c870*/  LDL.LU R43, [R1+0xbc] ;  /* 0x0000bc00012b7983 */ /* 0x001f220000300800 */
[----:B------:R-:W-:Y:S01]  /*c880*/  IMAD.X R11, R44, 0x1, R23, P2 ;  /* 0x000000012c0b7824 */ /* 0x000fe200010e0617 */
[----:B------:R-:W-:-:S04]  /*c890*/  IADD3 R13, P2, PT, R13, R20, RZ ;  /* 0x000000140d0d7210 */ /* 0x000fc80007f5e0ff */
[----:B------:R-:W-:Y:S04]  /*c8a0*/  STL [R1+0x74e8], R11 ;  /* 0x0074e80b01007387 */ /* 0x000fe80000100800 */
[----:B------:R0:W-:Y:S04]  /*c8b0*/  STL [R1+0x74d8], R13 ;  /* 0x0074d80d01007387 */ /* 0x0001e80000100800 */
[----:B0-----:R-:W3:Y:S01]  /*c8c0*/  LDL.LU R13, [R1+0x50] ;  /* 0x00005000010d7983 */ /* 0x001ee20000300800 */
[C---:B------:R-:W-:Y:S02]  /*c8d0*/  IMAD.X R11, R44.reuse, 0x1, R16, P1 ;  /* 0x000000012c0b7824 */ /* 0x040fe400008e0610 */
[----:B------:R-:W-:-:S03]  /*c8e0*/  IMAD.X R44, R44, 0x1, R24, P0 ;  /* 0x000000012c2c7824 */ /* 0x000fc600000e0618 */
[----:B------:R2:W-:Y:S02]  /*c8f0*/  STL [R1+0x74d4], R11 ;  /* 0x0074d40b01007387 */ /* 0x0005e40000100800 */
[----:B--2---:R-:W-:-:S05]  /*c900*/  IADD3 R11, P1, PT, R42, R14, RZ ;  /* 0x0000000e2a0b7210 */ /* 0x004fca0007f3e0ff */
[----:B------:R0:W-:Y:S04]  /*c910*/  STL [R1+0x74dc], R11 ;  /* 0x0074dc0b01007387 */ /* 0x0001e80000100800 */
[----:B------:R1:W-:Y:S01]  /*c920*/  STL [R1+0x74c0], R44 ;  /* 0x0074c02c01007387 */ /* 0x0003e20000100800 */
[----:B0-----:R-:W-:Y:S01]  /*c930*/  IADD3 R11, P0, PT, R42, R17, RZ ;  /* 0x000000112a0b7210 */ /* 0x001fe20007f1e0ff */
[----:B-1----:R-:W-:-:S04]  /*c940*/  IMAD.X R44, R31, 0x1, R22, P5 ;  /* 0x000000011f2c7824 */ /* 0x002fc800028e0616 */
[----:B------:R-:W-:Y:S04]  /*c950*/  STL [R1+0x74cc], R11 ;  /* 0x0074cc0b01007387 */ /* 0x000fe80000100800 */
[----:B------:R0:W-:Y:S04]  /*c960*/  STL [R1+0x74c4], R44 ;  /* 0x0074c42c01007387 */ /* 0x0001e80000100800 */
[----:B0-----:R-:W2:Y:S01]  /*c970*/  LDL.LU R44, [R1+0xb8] ;  /* 0x0000b800012c7983 */ /* 0x001ea20000300800 */
[----:B------:R-:W-:-:S05]  /*c980*/  IADD3 R11, P5, PT, R42, R18, RZ ;  /* 0x000000122a0b7210 */ /* 0x000fca0007fbe0ff */
[----:B------:R0:W-:Y:S02]  /*c990*/  STL [R1+0x74d0], R11 ;  /* 0x0074d00b01007387 */ /* 0x0001e40000100800 */
[----:B0-----:R-:W-:-:S05]  /*c9a0*/  IMAD.X R11, R31, 0x1, R23, P4 ;  /* 0x000000011f0b7824 */ /* 0x001fca00020e0617 */
[----:B------:R0:W-:Y:S02]  /*c9b0*/  STL [R1+0x74c8], R11 ;  /* 0x0074c80b01007387 */ /* 0x0001e40000100800 */
[----:B0-----:R-:W-:Y:S02]  /*c9c0*/  IADD3 R11, P4, PT, R42, R20, RZ ;  /* 0x000000142a0b7210 */ /* 0x001fe40007f9e0ff */
[----:B------:R-:W2:Y:S04]  /*c9d0*/  LDL.LU R42, [R1+0x4c] ;  /* 0x00004c00012a7983 */ /* 0x000ea80000300800 */
[----:B------:R0:W-:Y:S02]  /*c9e0*/  STL [R1+0x74b8], R11 ;  /* 0x0074b80b01007387 */ /* 0x0001e40000100800 */
[----:B0-----:R-:W-:-:S02]  /*c9f0*/  IMAD.X R11, R31, 0x1, R16, P3 ;  /* 0x000000011f0b7824 */ /* 0x001fc400018e0610 */
[----:B------:R-:W-:-:S03]  /*ca00*/  IMAD.X R31, R31, 0x1, R24, P2 ;  /* 0x000000011f1f7824 */ /* 0x000fc600010e0618 */
[----:B------:R0:W-:Y:S02]  /*ca10*/  STL [R1+0x74b4], R11 ;  /* 0x0074b40b01007387 */ /* 0x0001e40000100800 */
[----:B0-----:R-:W-:-:S05]  /*ca20*/  IADD3 R11, P3, PT, R41, R14, RZ ;  /* 0x0000000e290b7210 */ /* 0x001fca0007f7e0ff */
[----:B------:R0:W-:Y:S04]  /*ca30*/  STL [R1+0x74bc], R11 ;  /* 0x0074bc0b01007387 */ /* 0x0001e80000100800 */
[----:B0-----:R-:W2:Y:S04]  /*ca40*/  LDL.LU R11, [R1+0x8048] ;  /* 0x00804800010b7983 */ /* 0x001ea80000300800 */
[----:B------:R0:W-:Y:S02]  /*ca50*/  STL [R1+0x74a0], R31 ;  /* 0x0074a01f01007387 */ /* 0x0001e40000100800 */
[----:B0-----:R-:W-:-:S05]  /*ca60*/  IADD3 R31, P2, PT, R41, R17, RZ ;  /* 0x00000011291f7210 */ /* 0x001fca0007f5e0ff */
[----:B------:R0:W-:Y:S02]  /*ca70*/  STL [R1+0x74ac], R31 ;  /* 0x0074ac1f01007387 */ /* 0x0001e40000100800 */
[----:B0-----:R-:W-:-:S05]  /*ca80*/  IMAD.X R31, R32, 0x1, R22, P1 ;  /* 0x00000001201f7824 */ /* 0x001fca00008e0616 */
[----:B------:R0:W-:Y:S02]  /*ca90*/  STL [R1+0x74a4], R31 ;  /* 0x0074a41f01007387 */ /* 0x0001e40000100800 */
[----:B0-----:R-:W-:-:S05]  /*caa0*/  IADD3 R31, P1, PT, R41, R18, RZ ;  /* 0x00000012291f7210 */ /* 0x001fca0007f3e0ff */
        /* <DEDUP_REMOVED lines=9> */
[----:B-----5:R-:W-:-:S05]  /*cb40*/  IADD3 R31, P5, PT, R35, R14, RZ ;  /* 0x0000000e231f7210 */ /* 0x020fca0007fbe0ff */
[----:B------:R0:W-:Y:S04]  /*cb50*/  STL [R1+0x749c], R31 ;  /* 0x00749c1f01007387 */ /* 0x0001e80000100800 */
[----:B0-----:R-:W5:Y:S04]  /*cb60*/  LDL.LU R31, [R1+0x8044] ;  /* 0x00804400011f7983 */ /* 0x001f680000300800 */
[----:B------:R0:W-:Y:S02]  /*cb70*/  STL [R1+0x7480], R32 ;  /* 0x0074802001007387 */ /* 0x0001e40000100800 */
[----:B0-----:R-:W-:-:S05]  /*cb80*/  IADD3 R32, P4, PT, R35, R17, RZ ;  /* 0x0000001123207210 */ /* 0x001fca0007f9e0ff */
[----:B------:R3:W-:Y:S02]  /*cb90*/  STL [R1+0x748c], R32 ;  /* 0x00748c2001007387 */ /* 0x0007e40000100800 */
[----:B---3--:R-:W-:-:S05]  /*cba0*/  IMAD.X R32, R27, 0x1, R22, P3 ;  /* 0x000000011b207824 */ /* 0x008fca00018e0616 */
[----:B------:R0:W-:Y:S02]  /*cbb0*/  STL [R1+0x7484], R32 ;  /* 0x0074842001007387 */ /* 0x0001e40000100800 */
[----:B0-----:R-:W-:-:S05]  /*cbc0*/  IADD3 R32, P3, PT, R35, R18, RZ ;  /* 0x0000001223207210 */ /* 0x001fca0007f7e0ff */
[----:B------:R0:W-:Y:S02]  /*cbd0*/  STL [R1+0x7490], R32 ;  /* 0x0074902001007387 */ /* 0x0001e40000100800 */
[----:B0-----:R-:W-:Y:S01]  /*cbe0*/  IMAD.X R32, R27, 0x1, R23, P2 ;  /* 0x000000011b207824 */ /* 0x001fe200010e0617 */
[----:B------:R-:W-:-:S04]  /*cbf0*/  IADD3 R35, P2, PT, R35, R20, RZ ;  /* 0x0000001423237210 */ /* 0x000fc80007f5e0ff */
[----:B------:R0:W-:Y:S04]  /*cc00*/  STL [R1+0x7488], R32 ;  /* 0x0074882001007387 */ /* 0x0001e80000100800 */
[----:B0-----:R-:W3:Y:S04]  /*cc10*/  LDL.LU R32, [R1+0x8040] ;  /* 0x0080400001207983 */ /* 0x001ee80000300800 */
[----:B------:R0:W-:Y:S02]  /*cc20*/  STL [R1+0x7478], R35 ;  /* 0x0074782301007387 */ /* 0x0001e40000100800 */
[----:B0-----:R-:W-:-:S02]  /*cc30*/  IMAD.X R35, R27, 0x1, R16, P1 ;  /* 0x000000011b237824 */ /* 0x001fc400008e0610 */
[----:B------:R-:W-:-:S03]  /*cc40*/  IMAD.X R27, R27, 0x1, R24, P0 ;  /* 0x000000011b1b7824 */ /* 0x000fc600000e0618 */
[----:B------:R4:W-:Y:S02]  /*cc50*/  STL [R1+0x7474], R35 ;  /* 0x0074742301007387 */ /* 0x0009e40000100800 */
[----:B----4-:R-:W-:-:S05]  /*cc60*/  IADD3 R35, P1, PT, R43, R14, RZ ;  /* 0x0000000e2b237210 */ /* 0x010fca0007f3e0ff */
[----:B------:R0:W-:Y:S04]  /*cc70*/  STL [R1+0x747c], R35 ;  /* 0x00747c2301007387 */ /* 0x0001e80000100800 */
[----:B0-----:R-:W4:Y:S04]  /*cc80*/  LDL.LU R35, [R1+0x803c] ;  /* 0x00803c0001237983 */ /* 0x001f280000300800 */
[----:B------:R0:W-:Y:S02]  /*cc90*/  STL [R1+0x7460], R27 ;  /* 0x0074601b01007387 */ /* 0x0001e40000100800 */
[----:B0-----:R-:W-:-:S05]  /*cca0*/  IADD3 R27, P0, PT, R43, R17, RZ ;  /* 0x000000112b1b7210 */ /* 0x001fca0007f1e0ff */
[----:B------:R0:W-:Y:S02]  /*ccb0*/  STL [R1+0x746c], R27 ;  /* 0x00746c1b01007387 */ /* 0x0001e40000100800 */
[----:B0-----:R-:W-:-:S05]  /*ccc0*/  IMAD.X R27, R13, 0x1, R22, P5 ;  /* 0x000000010d1b7824 */ /* 0x001fca00028e0616 */
        /* <DEDUP_REMOVED lines=8> */
[----:B0-----:R-:W-:-:S05]  /*cd50*/  IMAD.X R43, R13, 0x1, R16, P3 ;  /* 0x000000010d2b7824 */ /* 0x001fca00018e0610 */
[----:B------:R2:W-:Y:S02]  /*cd60*/  STL [R1+0x7454], R43 ;  /* 0x0074542b01007387 */ /* 0x0005e40000100800 */
[----:B--2---:R-:W-:-:S05]  /*cd70*/  IADD3 R43, P3, PT, R44, R14, RZ ;  /* 0x0000000e2c2b7210 */ /* 0x004fca0007f7e0ff */
[----:B------:R0:W-:Y:S04]  /*cd80*/  STL [R1+0x745c], R43 ;  /* 0x00745c2b01007387 */ /* 0x0001e80000100800 */
[----:B0-----:R-:W2:Y:S01]  /*cd90*/  LDL.LU R43, [R1+0x8038] ;  /* 0x00803800012b7983 */ /* 0x001ea20000300800 */
[----:B------:R-:W-:-:S05]  /*cda0*/  IMAD.X R13, R13, 0x1, R24, P2 ;  /* 0x000000010d0d7824 */ /* 0x000fca00010e0618 */
        /* <DEDUP_REMOVED lines=15> */
[----:B--2---:R-:W-:-:S05]  /*cea0*/  IADD3 R44, P5, PT, R43, R14, RZ ;  /* 0x0000000e2b2c7210 */ /* 0x004fca0007fbe0ff */
        /* <DEDUP_REMOVED lines=12> */
[----:B------:R-:W3:Y:S04]  /*cf70*/  LDL.LU R43, [R1+0x44] ;  /* 0x00004400012b7983 */ /* 0x000ee80000300800 */
        /* <DEDUP_REMOVED lines=10> */
[----:B---3--:R-:W-:-:S05]  /*d020*/  IMAD.X R41, R43, 0x1, R22, P5 ;  /* 0x000000012b297824 */ /* 0x008fca00028e0616 */
[----:B------:R0:W-:Y:S02]  /*d030*/  STL [R1+0x7404], R41 ;  /* 0x0074042901007387 */ /* 0x0001e40000100800 */
[----:B0-----:R-:W-:-:S05]  /*d040*/  IADD3 R41, P5, PT, R44, R18, RZ ;  /* 0x000000122c297210 */ /* 0x001fca0007fbe0ff */
[----:B------:R0:W-:Y:S02]  /*d050*/  STL [R1+0x7410], R41 ;  /* 0x0074102901007387 */ /* 0x0001e40000100800 */
[----:B0-----:R-:W-:-:S05]  /*d060*/  IMAD.X R41, R43, 0x1, R23, P4 ;  /* 0x000000012b297824 */ /* 0x001fca00020e0617 */
[----:B------:R0:W-:Y:S04]  /*d070*/  STL [R1+0x7408], R41 ;  /* 0x0074082901007387 */ /* 0x0001e80000100800 */
[----:B0-----:R-:W3:Y:S01]  /*d080*/  LDL.LU R41, [R1+0x802c] ;  /* 0x00802c0001297983 */ /* 0x001ee20000300800 */
[----:B------:R-:W-:-:S05]  /*d090*/  IADD3 R44, P4, PT, R44, R20, RZ ;  /* 0x000000142c2c7210 */ /* 0x000fca0007f9e0ff */
[----:B------:R0:W-:Y:S02]  /*d0a0*/  STL [R1+0x73f8], R44 ;  /* 0x0073f82c01007387 */ /* 0x0001e40000100800 */
[----:B0-----:R-:W-:-:S05]  /*d0b0*/  IMAD.X R44, R43, 0x1, R16, P3 ;  /* 0x000000012b2c7824 */ /* 0x001fca00018e0610 */
[----:B------:R3:W-:Y:S01]  /*d0c0*/  STL [R1+0x73f4], R44 ;  /* 0x0073f42c01007387 */ /* 0x0007e20000100800 */
[----:B------:R-:W-:Y:S01]  /*d0d0*/  IMAD.X R43, R43, 0x1, R24, P2 ;  /* 0x000000012b2b7824 */ /* 0x000fe200010e0618 */
[----:B---3--:R-:W-:-:S05]  /*d0e0*/  IADD3 R44, P3, PT, R41, R14, RZ ;  /* 0x0000000e292c7210 */ /* 0x008fca0007f7e0ff */
[----:B------:R0:W-:Y:S04]  /*d0f0*/  STL [R1+0x73fc], R44 ;  /* 0x0073fc2c01007387 */ /* 0x0001e80000100800 */
[----:B------:R1:W-:Y:S01]  /*d100*/  STL [R1+0x73e0], R43 ;  /* 0x0073e02b01007387 */ /* 0x0003e20000100800 */
[----:B0-----:R-:W-:Y:S01]  /*d110*/  IADD3 R44, P2, PT, R41, R17, RZ ;  /* 0x00000011292c7210 */ /* 0x001fe20007f5e0ff */
[----:B-1----:R-:W-:-:S04]  /*d120*/  IMAD.X R43, R27, 0x1, R22, P1 ;  /* 0x000000011b2b7824 */ /* 0x002fc800008e0616 */
[----:B------:R0:W-:Y:S04]  /*d130*/  STL [R1+0x73ec], R44 ;  /* 0x0073ec2c01007387 */ /* 0x0001e80000100800 */
[----:B------:R1:W-:Y:S01]  /*d140*/  STL [R1+0x73e4], R43 ;  /* 0x0073e42b01007387 */ /* 0x0003e20000100800 */
[----:B0-----:R-:W-:Y:S01]  /*d150*/  IADD3 R44, P1, PT, R41, R18, RZ ;  /* 0x00000012292c7210 */ /* 0x001fe20007f3e0ff */
[----:B-1----:R-:W-:-:S04]  /*d160*/  IMAD.X R43, R27, 0x1, R23, P0 ;  /* 0x000000011b2b7824 */ /* 0x002fc800000e0617 */
[----:B------:R0:W-:Y:S02]  /*d170*/  STL [R1+0x73f0], R44 ;  /* 0x0073f02c01007387 */ /* 0x0001e40000100800 */
[----:B0-----:R-:W-:Y:S02]  /*d180*/  IADD3 R44, P0, PT, R41, R20, RZ ;  /* 0x00000014292c7210 */ /* 0x001fe40007f1e0ff */
[----:B------:R-:W3:Y:S04]  /*d190*/  LDL.LU R41, [R1+0x34] ;  /* 0x0000340001297983 */ /* 0x000ee80000300800 */
[----:B------:R0:W-:Y:S04]  /*d1a0*/  STL [R1+0x73e8], R43 ;  /* 0x0073e82b01007387 */ /* 0x0001e80000100800 */
[----:B------:R1:W-:Y:S01]  /*d1b0*/  STL [R1+0x73d8], R44 ;  /* 0x0073d82c01007387 */ /* 0x0003e20000100800 */
[----:B0-----:R-:W-:-:S03]  /*d1c0*/  IMAD.X R43, R27, 0x1, R16, P5 ;  /* 0x000000011b2b7824 */ /* 0x001fc600028e0610 */
[----:B-1----:R-:W3:Y:S04]  /*d1d0*/  LDL.LU R44, [R1+0x30] ;  /* 0x00003000012c7983 */ /* 0x002ee80000300800 */
[----:B------:R2:W-:Y:S01]  /*d1e0*/  STL [R1+0x73d4], R43 ;  /* 0x0073d42b01007387 */ /* 0x0005e20000100800 */
[----:B------:R-:W-:Y:S01]  /*d1f0*/  IMAD.X R27, R27, 0x1, R24, P4 ;  /* 0x000000011b1b7824 */ /* 0x000fe200020e0618 */
[----:B--2---:R-:W-:-:S05]  /*d200*/  IADD3 R43, P5, PT, R42, R14, RZ ;  /* 0x0000000e2a2b7210 */ /* 0x004fca0007fbe0ff */
        /* <DEDUP_REMOVED lines=10> */
[----:B------:R-:W2:Y:S04]  /*d2b0*/  LDL.LU R42, [R1+0x38] ;  /* 0x00003800012a7983 */ /* 0x000ea80000300800 */
[----:B------:R0:W-:Y:S04]  /*d2c0*/  STL [R1+0x73c8], R27 ;  /* 0x0073c81b01007387 */ /* 0x0001e80000100800 */
[----:B------:R1:W-:Y:S01]  /*d2d0*/  STL [R1+0x73b8], R43 ;  /* 0x0073b82b01007387 */ /* 0x0003e20000100800 */
[----:B0-----:R-:W-:-:S03]  /*d2e0*/  IMAD.X R27, R13, 0x1, R16, P1 ;  /* 0x000000010d1b7824 */ /* 0x001fc600008e0610 */
[----:B-1----:R-:W3:Y:S04]  /*d2f0*/  LDL.LU R43, [R1+0x2c] ;  /* 0x00002c00012b7983 */ /* 0x002ee80000300800 */
[----:B------:R4:W-:Y:S02]  /*d300*/  STL [R1+0x73b4], R27 ;  /* 0x0073b41b01007387 */ /* 0x0009e40000100800 */
[----:B----4-:R-:W-:-:S05]  /*d310*/  IADD3 R27, P1, PT, R35, R14, RZ ;  /* 0x0000000e231b7210 */ /* 0x010fca0007f3e0ff */
[----:B------:R0:W-:Y:S04]  /*d320*/  STL [R1+0x73bc], R27 ;  /* 0x0073bc1b01007387 */ /* 0x0001e80000100800 */
[----:B0-----:R-:W4:Y:S01]  /*d330*/  LDL.LU R27, [R1+0x8028] ;  /* 0x00802800011b7983 */ /* 0x001f220000300800 */
[----:B------:R-:W-:-:S05]  /*d340*/  IMAD.X R13, R13, 0x1, R24, P0 ;  /* 0x000000010d0d7824 */ /* 0x000fca00000e0618 */
[----:B------:R0:W-:Y:S02]  /*d350*/  STL [R1+0x73a0], R13 ;  /* 0x0073a00d01007387 */ /* 0x0001e40000100800 */
[----:B0-----:R-:W-:-:S05]  /*d360*/  IADD3 R13, P0, PT, R35, R17, RZ ;  /* 0x00000011230d7210 */ /* 0x001fca0007f1e0ff */
[----:B------:R2:W-:Y:S02]  /*d370*/  STL [R1+0x73ac], R13 ;  /* 0x0073ac0d01007387 */ /* 0x0005e40000100800 */
[----:B--2---:R-:W-:-:S05]  /*d380*/  IMAD.X R13, R42, 0x1, R22, P5 ;  /* 0x000000012a0d7824 */ /* 0x004fca00028e0616 */
[----:B------:R0:W-:Y:S02]  /*d390*/  STL [R1+0x73a4], R13 ;  /* 0x0073a40d01007387 */ /* 0x0001e40000100800 */
[----:B0-----:R-:W-:-:S05]  /*d3a0*/  IADD3 R13, P5, PT, R35, R18, RZ ;  /* 0x00000012230d7210 */ /* 0x001fca0007fbe0ff */
[----:B------:R0:W-:Y:S02]  /*d3b0*/  STL [R1+0x73b0], R13 ;  /* 0x0073b00d01007387 */ /* 0x0001e40000100800 */
[----:B0-----:R-:W-:Y:S01]  /*d3c0*/  IMAD.X R13, R42, 0x1, R23, P4 ;  /* 0x000000012a0d7824 */ /* 0x001fe200020e0617 */
[----:B------:R-:W-:-:S04]  /*d3d0*/  IADD3 R35, P4, PT, R35, R20, RZ ;  /* 0x0000001423237210 */ /* 0x000fc80007f9e0ff */
[----:B------:R0:W-:Y:S04]  /*d3e0*/  STL [R1+0x73a8], R13 ;  /* 0x0073a80d01007387 */ /* 0x0001e80000100800 */
[----:B------:R1:W-:Y:S01]  /*d3f0*/  STL [R1+0x7398], R35 ;  /* 0x0073982301007387 */ /* 0x0003e20000100800 */
[----:B0-----:R-:W-:-:S03]  /*d400*/  IMAD.X R13, R42, 0x1, R16, P3 ;  /* 0x000000012a0d7824 */ /* 0x001fc600018e0610 */
[----:B-1----:R-:W2:Y:S04]  /*d410*/  LDL.LU R35, [R1+0x28] ;  /* 0x0000280001237983 */ /* 0x002ea80000300800 */
        /* <DEDUP_REMOVED lines=13> */
[----:B------:R0:W-:Y:S02]  /*d4f0*/  STL [R1+0x7388], R42 ;  /* 0x0073882a01007387 */ /* 0x0001e40000100800 */
[----:B0-----:R-:W-:Y:S01]  /*d500*/  IADD3 R42, P0, PT, R27, R20, RZ ;  /* 0x000000141b2a7210 */ /* 0x001fe20007f1e0ff */
[----:B------:R-:W-:-:S04]  /*d510*/  IMAD.X R27, R41, 0x1, R16, P5 ;  /* 0x00000001291b7824 */ /* 0x000fc800028e0610 */
[----:B------:R0:W-:Y:S01]  /*d520*/  STL [R1+0x7378], R42 ;  /* 0x0073782a01007387 */ /* 0x0001e20000100800 */
[----:B------:R-:W-:-:S03]  /*d530*/  IMAD.X R41, R41, 0x1, R24, P4 ;  /* 0x0000000129297824 */ /* 0x000fc600020e0618 */
[----:B0-----:R-:W3:Y:S04]  /*d540*/  LDL.LU R42, [R1+0x24] ;  /* 0x00002400012a7983 */ /* 0x001ee80000300800 */
[----:B------:R4:W-:Y:S02]  /*d550*/  STL [R1+0x7374], R27 ;  /* 0x0073741b01007387 */ /* 0x0009e40000100800 */
[----:B----4-:R-:W-:-:S05]  /*d560*/  IADD3 R27, P5, PT, R13, R14, RZ ;  /* 0x0000000e0d1b7210 */ /* 0x010fca0007fbe0ff */
        /* <DEDUP_REMOVED lines=8> */
[----:B------:R0:W-:Y:S04]  /*d5f0*/  STL [R1+0x7370], R27 ;  /* 0x0073701b01007387 */ /* 0x0001e80000100800 */
[----:B------:R1:W-:Y:S01]  /*d600*/  STL [R1+0x7368], R41 ;  /* 0x0073682901007387 */ /* 0x0003e20000100800 */
[----:B0-----:R-:W-:Y:S01]  /*d610*/  IADD3 R27, P2, PT, R13, R20, RZ ;  /* 0x000000140d1b7210 */ /* 0x001fe20007f5e0ff */
[----:B------:R-:W-:Y:S02]  /*d620*/  IMAD.X R13, R44, 0x1, R16, P1 ;  /* 0x000000012c0d7824 */ /* 0x000fe400008e0610 */
[----:B-1----:R-:W4:Y:S04]  /*d630*/  LDL.LU R41, [R1+0x20] ;  /* 0x0000200001297983 */ /* 0x002f280000300800 */
[----:B------:R0:W-:Y:S04]  /*d640*/  STL [R1+0x7358], R27 ;  /* 0x0073581b01007387 */ /* 0x0001e80000100800 */
[----:B------:R1:W-:Y:S01]  /*d650*/  STL [R1+0x7354], R13 ;  /* 0x0073540d01007387 */ /* 0x0003e20000100800 */
[----:B0-----:R-:W-:Y:S01]  /*d660*/  IADD3 R27, P1, PT, R32, R14, RZ ;  /* 0x0000000e201b7210 */ /* 0x001fe20007f3e0ff */
[----:B-1----:R-:W-:Y:S01]  /*d670*/  IMAD.X R13, R44, 0x1, R24, P0 ;  /* 0x000000012c0d7824 */ /* 0x002fe200000e0618 */
[----:B------:R-:W-:-:S03]  /*d680*/  IADD3 R44, P0, PT, R32, R17, RZ ;  /* 0x00000011202c7210 */ /* 0x000fc60007f1e0ff */
[----:B------:R0:W-:Y:S04]  /*d690*/  STL [R1+0x735c], R27 ;  /* 0x00735c1b01007387 */ /* 0x0001e80000100800 */
[----:B------:R1:W-:Y:S04]  /*d6a0*/  STL [R1+0x7340], R13 ;  /* 0x0073400d01007387 */ /* 0x0003e80000100800 */
[----:B------:R2:W-:Y:S01]  /*d6b0*/  STL [R1+0x734c], R44 ;  /* 0x00734c2c01007387 */ /* 0x0005e20000100800 */
[----:B0-----:R-:W-:Y:S01]  /*d6c0*/  IMAD.X R27, R43, 0x1, R22, P5 ;  /* 0x000000012b1b7824 */ /* 0x001fe200028e0616 */
[----:B-1----:R-:W-:-:S04]  /*d6d0*/  IADD3 R13, P5, PT, R32, R18, RZ ;  /* 0x00000012200d7210 */ /* 0x002fc80007fbe0ff */
[----:B------:R0:W-:Y:S01]  /*d6e0*/  STL [R1+0x7344], R27 ;  /* 0x0073441b01007387 */ /* 0x0001e20000100800 */
[----:B--2---:R-:W-:-:S03]  /*d6f0*/  IMAD.X R44, R43, 0x1, R23, P4 ;  /* 0x000000012b2c7824 */ /* 0x004fc600020e0617 */
[----:B------:R1:W-:Y:S04]  /*d700*/  STL [R1+0x7350], R13 ;  /* 0x0073500d01007387 */ /* 0x0003e80000100800 */
[----:B------:R2:W-:Y:S01]  /*d710*/  STL [R1+0x7348], R44 ;  /* 0x0073482c01007387 */ /* 0x0005e20000100800 */
[----:B0-----:R-:W-:Y:S01]  /*d720*/  IADD3 R27, P4, PT, R32, R20, RZ ;  /* 0x00000014201b7210 */ /* 0x001fe20007f9e0ff */
[----:B-1----:R-:W-:Y:S02]  /*d730*/  IMAD.X R13, R43, 0x1, R16, P3 ;  /* 0x000000012b0d7824 */ /* 0x002fe400018e0610 */
[----:B--2---:R-:W2:Y:S04]  /*d740*/  LDL.LU R44, [R1+0x1c] ;  /* 0x00001c00012c7983 */ /* 0x004ea80000300800 */
[----:B------:R5:W-:Y:S04]  /*d750*/  STL [R1+0x7338], R27 ;  /* 0x0073381b01007387 */ /* 0x000be80000100800 */
[----:B------:R0:W-:Y:S01]  /*d760*/  STL [R1+0x7334], R13 ;  /* 0x0073340d01007387 */ /* 0x0001e20000100800 */
[----:B-----5:R-:W-:Y:S01]  /*d770*/  IADD3 R27, P3, PT, R31, R14, RZ ;  /* 0x0000000e1f1b7210 */ /* 0x020fe20007f7e0ff */
[----:B0-----:R-:W-:Y:S01]  /*d780*/  IMAD.X R13, R43, 0x1, R24, P2 ;  /* 0x000000012b0d7824 */ /* 0x001fe200010e0618 */
[----:B------:R-:W-:-:S03]  /*d790*/  IADD3 R32, P2, PT, R31, R17, RZ ;  /* 0x000000111f207210 */ /* 0x000fc60007f5e0ff */
[----:B------:R0:W-:Y:S04]  /*d7a0*/  STL [R1+0x733c], R27 ;  /* 0x00733c1b01007387 */ /* 0x0001e80000100800 */
[----:B------:R1:W-:Y:S04]  /*d7b0*/  STL [R1+0x7320], R13 ;  /* 0x0073200d01007387 */ /* 0x0003e80000100800 */
[----:B------:R5:W-:Y:S01]  /*d7c0*/  STL [R1+0x732c], R32 ;  /* 0x00732c2001007387 */ /* 0x000be20000100800 */
[----:B0-----:R-:W-:Y:S01]  /*d7d0*/  IMAD.X R27, R35, 0x1, R22, P1 ;  /* 0x00000001231b7824 */ /* 0x001fe200008e0616 */
[----:B-1----:R-:W-:-:S04]  /*d7e0*/  IADD3 R13, P1, PT, R31, R18, RZ ;  /* 0x000000121f0d7210 */ /* 0x002fc80007f3e0ff */
[----:B------:R0:W-:Y:S01]  /*d7f0*/  STL [R1+0x7324], R27 ;  /* 0x0073241b01007387 */ /* 0x0001e20000100800 */
[----:B-----5:R-:W-:-:S03]  /*d800*/  IMAD.X R32, R35, 0x1, R23, P0 ;  /* 0x0000000123207824 */ /* 0x020fc600000e0617 */
[----:B------:R1:W-:Y:S04]  /*d810*/  STL [R1+0x7330], R13 ;  /* 0x0073300d01007387 */ /* 0x0003e80000100800 */
[----:B------:R-:W-:Y:S04]  /*d820*/  STL [R1+0x7328], R32 ;  /* 0x0073282001007387 */ /* 0x000fe80000100800 */
[----:B------:R-:W5:Y:S01]  /*d830*/  LDL.LU R43, [R1+0x18] ;  /* 0x00001800012b7983 */ /* 0x000f620000300800 */
[----:B0-----:R-:W-:Y:S01]  /*d840*/  IADD3 R27, P0, PT, R31, R20, RZ ;  /* 0x000000141f1b7210 */ /* 0x001fe20007f1e0ff */
[----:B-1----:R-:W-:Y:S01]  /*d850*/  IMAD.X R13, R35, 0x1, R16, P5 ;  /* 0x00000001230d7824 */ /* 0x002fe200028e0610 */
[----:B------:R-:W-:-:S03]  /*d860*/  IADD3 R31, P5, PT, R11, R14, RZ ;  /* 0x0000000e0b1f7210 */ /* 0x000fc60007fbe0ff */
[----:B------:R-:W-:Y:S04]  /*d870*/  STL [R1+0x7318], R27 ;  /* 0x0073181b01007387 */ /* 0x000fe80000100800 */
[----:B------:R0:W-:Y:S04]  /*d880*/  STL [R1+0x7314], R13 ;  /* 0x0073140d01007387 */ /* 0x0001e80000100800 */
[----:B------:R3:W-:Y:S01]  /*d890*/  STL [R1+0x731c], R31 ;  /* 0x00731c1f01007387 */ /* 0x0007e20000100800 */
[----:B0-----:R-:W-:Y:S01]  /*d8a0*/  IMAD.X R13, R35, 0x1, R24, P4 ;  /* 0x00000001230d7824 */ /* 0x001fe200020e0618 */
[----:B------:R-:W-:Y:S01]  /*d8b0*/  IADD3 R27, P4, PT, R11, R17, RZ ;  /* 0x000000110b1b7210 */ /* 0x000fe20007f9e0ff */
[----:B---3--:R-:W-:-:S03]  /*d8c0*/  IMAD.X R31, R42, 0x1, R22, P3 ;  /* 0x000000012a1f7824 */ /* 0x008fc600018e0616 */
[----:B------:R0:W-:Y:S04]  /*d8d0*/  STL [R1+0x7300], R13 ;  /* 0x0073000d01007387 */ /* 0x0001e80000100800 */
[----:B------:R1:W-:Y:S01]  /*d8e0*/  STL [R1+0x730c], R27 ;  /* 0x00730c1b01007387 */ /* 0x0003e20000100800 */
[----:B0-----:R-:W-:-:S03]  /*d8f0*/  IADD3 R13, P3, PT, R11, R18, RZ ;  /* 0x000000120b0d7210 */ /* 0x001fc60007f7e0ff */
[----:B------:R-:W-:Y:S01]  /*d900*/  STL [R1+0x7304], R31 ;  /* 0x0073041f01007387 */ /* 0x000fe20000100800 */
[C---:B-1----:R-:W-:Y:S01]  /*d910*/  IMAD.X R27, R42.reuse, 0x1, R23, P2 ;  /* 0x000000012a1b7824 */ /* 0x042fe200010e0617 */
[----:B------:R-:W-:Y:S02]  /*d920*/  IADD3 R11, P2, PT, R11, R20, RZ ;  /* 0x000000140b0b7210 */ /* 0x000fe40007f5e0ff */
[----:B------:R0:W-:Y:S04]  /*d930*/  STL [R1+0x7310], R13 ;  /* 0x0073100d01007387 */ /* 0x0001e80000100800 */
[----:B------:R-:W-:Y:S04]  /*d940*/  STL [R1+0x7308], R27 ;  /* 0x0073081b01007387 */ /* 0x000fe80000100800 */
[----:B------:R-:W3:Y:S01]  /*d950*/  LDL.LU R35, [R1+0x14] ;  /* 0x0000140001237983 */ /* 0x000ee20000300800 */
[----:B0-----:R-:W-:-:S03]  /*d960*/  IMAD.X R13, R42, 0x1, R16, P1 ;  /* 0x000000012a0d7824 */ /* 0x001fc600008e0610 */
[----:B------:R0:W-:Y:S04]  /*d970*/  STL [R1+0x72f8], R11 ;  /* 0x0072f80b01007387 */ /* 0x0001e80000100800 */
[----:B------:R1:W-:Y:S01]  /*d980*/  STL [R1+0x72f4], R13 ;  /* 0x0072f40d01007387 */ /* 0x0003e20000100800 */
[C---:B0-----:R-:W-:Y:S01]  /*d990*/  IADD3 R11, P1, PT, R39.reuse, R14, RZ ;  /* 0x0000000e270b7210 */ /* 0x041fe20007f3e0ff */
[----:B-1----:R-:W-:Y:S01]  /*d9a0*/  IMAD.X R13, R42, 0x1, R24, P0 ;  /* 0x000000012a0d7824 */ /* 0x002fe200000e0618 */
[----:B------:R-:W-:-:S03]  /*d9b0*/  IADD3 R27, P0, PT, R39, R17, RZ ;  /* 0x00000011271b7210 */ /* 0x000fc60007f1e0ff */
[----:B------:R4:W-:Y:S04]  /*d9c0*/  STL [R1+0x72fc], R11 ;  /* 0x0072fc0b01007387 */ /* 0x0009e80000100800 */
[----:B------:R0:W-:Y:S04]  /*d9d0*/  STL [R1+0x72e0], R13 ;  /* 0x0072e00d01007387 */ /* 0x0001e80000100800 */
[----:B------:R1:W-:Y:S01]  /*d9e0*/  STL [R1+0x72ec], R27 ;  /* 0x0072ec1b01007387 */ /* 0x0003e20000100800 */
[----:B----4-:R-:W-:Y:S01]  /*d9f0*/  IMAD.X R11, R41, 0x1, R22, P5 ;  /* 0x00000001290b7824 */ /* 0x010fe200028e0616 */
[----:B0-----:R-:W-:Y:S01]  /*da00*/  IADD3 R13, P5, PT, R39, R18, RZ ;  /* 0x00000012270d7210 */ /* 0x001fe20007fbe0ff */
[----:B-1----:R-:W-:-:S03]  /*da10*/  IMAD.X R27, R41, 0x1, R23, P4 ;  /* 0x00000001291b7824 */ /* 0x002fc600020e0617 */
[----:B------:R0:W-:Y:S04]  /*da20*/  STL [R1+0x72e4], R11 ;  /* 0x0072e40b01007387 */ /* 0x0001e80000100800 */
[----:B------:R1:W-:Y:S04]  /*da30*/  STL [R1+0x72f0], R13 ;  /* 0x0072f00d01007387 */ /* 0x0003e80000100800 */
[----:B------:R4:W-:Y:S01]  /*da40*/  STL [R1+0x72e8], R27 ;  /* 0x0072e81b01007387 */ /* 0x0009e20000100800 */
[----:B0-----:R-:W-:-:S03]  /*da50*/  IADD3 R11, P4, PT, R39, R20, RZ ;  /* 0x00000014270b7210 */ /* 0x001fc60007f9e0ff */
[----:B------:R-:W3:Y:S01]  /*da60*/  LDL.LU R42, [R1+0x10] ;  /* 0x00001000012a7983 */ /* 0x000ee20000300800 */
[----:B-1----:R-:W-:-:S03]  /*da70*/  IMAD.X R13, R41, 0x1, R16, P3 ;  /* 0x00000001290d7824 */ /* 0x002fc600018e0610 */
[----:B------:R0:W-:Y:S01]  /*da80*/  STL [R1+0x72d8], R11 ;  /* 0x0072d80b01007387 */ /* 0x0001e20000100800 */
[----:B----4-:R-:W-:-:S03]  /*da90*/  IMAD.X R27, R41, 0x1, R24, P2 ;  /* 0x00000001291b7824 */ /* 0x010fc600010e0618 */
[----:B------:R1:W-:Y:S01]  /*daa0*/  STL [R1+0x72d4], R13 ;  /* 0x0072d40d01007387 */ /* 0x0003e20000100800 */
[C---:B0-----:R-:W-:Y:S02]  /*dab0*/  IADD3 R11, P3, PT, R25.reuse, R14, RZ ;  /* 0x0000000e190b7210 */ /* 0x041fe40007f7e0ff */
[----:B-1----:R-:W-:-:S03]  /*dac0*/  IADD3 R13, P2, PT, R25, R17, RZ ;  /* 0x00000011190d7210 */ /* 0x002fc60007f5e0ff */
[----:B------:R2:W-:Y:S04]  /*dad0*/  STL [R1+0x72dc], R11 ;  /* 0x0072dc0b01007387 */ /* 0x0005e80000100800 */
[----:B------:R0:W-:Y:S04]  /*dae0*/  STL [R1+0x72c0], R27 ;  /* 0x0072c01b01007387 */ /* 0x0001e80000100800 */
[----:B------:R1:W-:Y:S01]  /*daf0*/  STL [R1+0x72cc], R13 ;  /* 0x0072cc0d01007387 */ /* 0x0003e20000100800 */
[C---:B--2---:R-:W-:Y:S01]  /*db00*/  IMAD.X R11, R44.reuse, 0x1, R22, P1 ;  /* 0x000000012c0b7824 */ /* 0x044fe200008e0616 */
[----:B0-----:R-:W-:Y:S01]  /*db10*/  IADD3 R27, P1, PT, R25, R18, RZ ;  /* 0x00000012191b7210 */ /* 0x001fe20007f3e0ff */
[----:B-1----:R-:W-:-:S03]  /*db20*/  IMAD.X R13, R44, 0x1, R23, P0 ;  /* 0x000000012c0d7824 */ /* 0x002fc600000e0617 */
[----:B------:R0:W-:Y:S04]  /*db30*/  STL [R1+0x72c4], R11 ;  /* 0x0072c40b01007387 */ /* 0x0001e80000100800 */
[----:B------:R-:W-:Y:S04]  /*db40*/  STL [R1+0x72d0], R27 ;  /* 0x0072d01b01007387 */ /* 0x000fe80000100800 */
[----:B------:R-:W2:Y:S01]  /*db50*/  LDL.LU R41, [R1+0xc] ;  /* 0x00000c0001297983 */ /* 0x000ea20000300800 */
[----:B0-----:R-:W-:-:S03]  /*db60*/  IADD3 R11, P0, PT, R25, R20, RZ ;  /* 0x00000014190b7210 */ /* 0x001fc60007f1e0ff */
[----:B------:R0:W-:Y:S04]  /*db70*/  STL [R1+0x72c8], R13 ;  /* 0x0072c80d01007387 */ /* 0x0001e80000100800 */
[----:B------:R1:W-:Y:S01]  /*db80*/  STL [R1+0x72b8], R11 ;  /* 0x0072b80b01007387 */ /* 0x0003e20000100800 */
[----:B0-----:R-:W-:Y:S01]  /*db90*/  IMAD.X R13, R44, 0x1, R16, P5 ;  /* 0x000000012c0d7824 */ /* 0x001fe200028e0610 */
[----:B------:R-:W-:Y:S01]  /*dba0*/  IADD3 R25, P5, PT, R38, R14, RZ ;  /* 0x0000000e26197210 */ /* 0x000fe20007fbe0ff */
[----:B-1----:R-:W-:-:S03]  /*dbb0*/  IMAD.X R11, R44, 0x1, R24, P4 ;  /* 0x000000012c0b7824 */ /* 0x002fc600020e0618 */
[----:B------:R0:W-:Y:S04]  /*dbc0*/  STL [R1+0x72b4], R13 ;  /* 0x0072b40d01007387 */ /* 0x0001e80000100800 */
[----:B------:R5:W-:Y:S04]  /*dbd0*/  STL [R1+0x72bc], R25 ;  /* 0x0072bc1901007387 */ /* 0x000be80000100800 */
[----:B------:R1:W-:Y:S01]  /*dbe0*/  STL [R1+0x72a0], R11 ;  /* 0x0072a00b01007387 */ /* 0x0003e20000100800 */
[----:B0-----:R-:W-:Y:S01]  /*dbf0*/  IADD3 R13, P4, PT, R38, R17, RZ ;  /* 0x00000011260d7210 */ /* 0x001fe20007f9e0ff */
[----:B-----5:R-:W-:-:S04]  /*dc00*/  IMAD.X R25, R43, 0x1, R22, P3 ;  /* 0x000000012b197824 */ /* 0x020fc800018e0616 */
[----:B------:R0:W-:Y:S01]  /*dc10*/  STL [R1+0x72ac], R13 ;  /* 0x0072ac0d01007387 */ /* 0x0001e20000100800 */
[----:B-1----:R-:W-:-:S03]  /*dc20*/  IADD3 R11, P3, PT, R38, R18, RZ ;  /* 0x00000012260b7210 */ /* 0x002fc60007f7e0ff */
[----:B------:R1:W-:Y:S04]  /*dc30*/  STL [R1+0x72a4], R25 ;  /* 0x0072a41901007387 */ /* 0x0003e80000100800 */
[----:B------:R-:W4:Y:S01]  /*dc40*/  LDL.LU R44, [R1+0x8] ;  /* 0x00000800012c7983 */ /* 0x000f220000300800 */
[----:B0-----:R-:W-:-:S03]  /*dc50*/  IMAD.X R13, R43, 0x1, R23, P2 ;  /* 0x000000012b0d7824 */ /* 0x001fc600010e0617 */
[----:B------:R0:W-:Y:S01]  /*dc60*/  STL [R1+0x72b0], R11 ;  /* 0x0072b00b01007387 */ /* 0x0001e20000100800 */
[----:B-1----:R-:W-:-:S03]  /*dc70*/  IMAD.X R25, R43, 0x1, R16, P1 ;  /* 0x000000012b197824 */ /* 0x002fc600008e0610 */
[----:B------:R1:W-:Y:S01]  /*dc80*/  STL [R1+0x72a8], R13 ;  /* 0x0072a80d01007387 */ /* 0x0003e20000100800 */
[----:B0-----:R-:W-:Y:S02]  /*dc90*/  IADD3 R11, P2, PT, R38, R20, RZ ;  /* 0x00000014260b7210 */ /* 0x001fe40007f5e0ff */
[----:B-1----:R-:W-:-:S03]  /*dca0*/  IADD3 R13, P1, PT, R9, R14, RZ ;  /* 0x0000000e090d7210 */ /* 0x002fc60007f3e0ff */
[----:B------:R0:W-:Y:S04]  /*dcb0*/  STL [R1+0x7298], R11 ;  /* 0x0072980b01007387 */ /* 0x0001e80000100800 */
[----:B------:R1:W-:Y:S01]  /*dcc0*/  STL [R1+0x7294], R25 ;  /* 0x0072941901007387 */ /* 0x0003e20000100800 */
[----:B0-----:R-:W-:-:S03]  /*dcd0*/  IMAD.X R11, R43, 0x1, R24, P0 ;  /* 0x000000012b0b7824 */ /* 0x001fc600000e0618 */
[----:B------:R3:W-:Y:S01]  /*dce0*/  STL [R1+0x729c], R13 ;  /* 0x00729c0d01007387 */ /* 0x0007e20000100800 */
[----:B-1----:R-:W-:-:S03]  /*dcf0*/  IADD3 R25, P0, PT, R9, R17, RZ ;  /* 0x0000001109197210 */ /* 0x002fc60007f1e0ff */
[----:B------:R0:W-:Y:S04]  /*dd00*/  STL [R1+0x7280], R11 ;  /* 0x0072800b01007387 */ /* 0x0001e80000100800 */
[----:B------:R1:W-:Y:S04]  /*dd10*/  STL [R1+0x728c], R25 ;  /* 0x00728c1901007387 */ /* 0x0003e80000100800 */
[----:B------:R-:W5:Y:S01]  /*dd20*/  LDL.LU R43, [R1+0x4] ;  /* 0x00000400012b7983 */ /* 0x000f620000300800 */
[----:B---3--:R-:W-:Y:S01]  /*dd30*/  IMAD.X R13, R35, 0x1, R22, P5 ;  /* 0x00000001230d7824 */ /* 0x008fe200028e0616 */
[----:B0-----:R-:W-:-:S04]  /*dd40*/  IADD3 R11, P5, PT, R9, R18, RZ ;  /* 0x00000012090b7210 */ /* 0x001fc80007fbe0ff */
[----:B------:R0:W-:Y:S01]  /*dd50*/  STL [R1+0x7284], R13 ;  /* 0x0072840d01007387 */ /* 0x0001e20000100800 */
[----:B-1----:R-:W-:-:S03]  /*dd60*/  IMAD.X R25, R35, 0x1, R23, P4 ;  /* 0x0000000123197824 */ /* 0x002fc600020e0617 */
[----:B------:R1:W-:Y:S01]  /*dd70*/  STL [R1+0x7290], R11 ;  /* 0x0072900b01007387 */ /* 0x0003e20000100800 */
[----:B0-----:R-:W-:Y:S01]  /*dd80*/  IMAD.X R13, R35, 0x1, R16, P3 ;  /* 0x00000001230d7824 */ /* 0x001fe200018e0610 */
[----:B-1----:R-:W-:Y:S02]  /*dd90*/  IADD3 R11, P4, PT, R9, R20, RZ ;  /* 0x00000014090b7210 */ /* 0x002fe40007f9e0ff */
[C---:B------:R-:W-:Y:S01]  /*dda0*/  IADD3 R9, P3, PT, R30.reuse, R14, RZ ;  /* 0x0000000e1e097210 */ /* 0x040fe20007f7e0ff */
[----:B------:R-:W-:Y:S04]  /*ddb0*/  STL [R1+0x7288], R25 ;  /* 0x0072881901007387 */ /* 0x000fe80000100800 */
[----:B------:R0:W-:Y:S04]  /*ddc0*/  STL [R1+0x7278], R11 ;  /* 0x0072780b01007387 */ /* 0x0001e80000100800 */
[----:B------:R1:W-:Y:S04]  /*ddd0*/  STL [R1+0x7274], R13 ;  /* 0x0072740d01007387 */ /* 0x0003e80000100800 */
[----:B------:R3:W-:Y:S01]  /*dde0*/  STL [R1+0x727c], R9 ;  /* 0x00727c0901007387 */ /* 0x0007e20000100800 */
[----:B0-----:R-:W-:Y:S01]  /*ddf0*/  IMAD.X R11, R35, 0x1, R24, P2 ;  /* 0x00000001230b7824 */ /* 0x001fe200010e0618 */
[----:B-1----:R-:W-:-:S04]  /*de00*/  IADD3 R13, P2, PT, R30, R17, RZ ;  /* 0x000000111e0d7210 */ /* 0x002fc80007f5e0ff */
[----:B------:R0:W-:Y:S04]  /*de10*/  STL [R1+0x7260], R11 ;  /* 0x0072600b01007387 */ /* 0x0001e80000100800 */
[----:B------:R1:W-:Y:S01]  /*de20*/  STL [R1+0x726c], R13 ;  /* 0x00726c0d01007387 */ /* 0x0003e20000100800 */
[----:B------:R-:W-:Y:S01]  /*de30*/  SHF.R.S32.HI R21, RZ, 0x1f, R3 ;  /* 0x0000001fff157819 */ /* 0x000fe20000011403 */
[----:B---3--:R-:W-:Y:S01]  /*de40*/  IMAD.X R9, R42, 0x1, R22, P1 ;  /* 0x000000012a097824 */ /* 0x008fe200008e0616 */
[----:B0-----:R-:W-:Y:S01]  /*de50*/  IADD3 R11, P1, PT, R30, R18, RZ ;  /* 0x000000121e0b7210 */ /* 0x001fe20007f3e0ff */
[----:B-1----:R-:W-:-:S03]  /*de60*/  IMAD.X R13, R42, 0x1, R23, P0 ;  /* 0x000000012a0d7824 */ /* 0x002fc600000e0617 */
[----:B------:R0:W-:Y:S04]  /*de70*/  STL [R1+0x7264], R9 ;  /* 0x0072640901007387 */ /* 0x0001e80000100800 */
[----:B------:R1:W-:Y:S01]  /*de80*/  STL [R1+0x7270], R11 ;  /* 0x0072700b01007387 */ /* 0x0003e20000100800 */
[----:B0-----:R-:W-:-:S03]  /*de90*/  IADD3 R9, P0, PT, R30, R20, RZ ;  /* 0x000000141e097210 */ /* 0x001fc60007f1e0ff */
[----:B------:R0:W-:Y:S01]  /*dea0*/  STL [R1+0x7268], R13 ;  /* 0x0072680d01007387 */ /* 0x0001e20000100800 */
[----:B-1----:R-:W-:-:S03]  /*deb0*/  IMAD.X R11, R42, 0x1, R16, P5 ;  /* 0x000000012a0b7824 */ /* 0x002fc600028e0610 */
[----:B------:R1:W-:Y:S01]  /*dec0*/  STL [R1+0x7258], R9 ;  /* 0x0072580901007387 */ /* 0x0003e20000100800 */
[----:B0-----:R-:W-:-:S03]  /*ded0*/  IADD3 R13, P5, PT, R40, R14, RZ ;  /* 0x0000000e280d7210 */ /* 0x001fc60007fbe0ff */
[----:B------:R0:W-:Y:S01]  /*dee0*/  STL [R1+0x7254], R11 ;  /* 0x0072540b01007387 */ /* 0x0001e20000100800 */
[----:B-1----:R-:W-:-:S03]  /*def0*/  IMAD.X R9, R42, 0x1, R24, P4 ;  /* 0x000000012a097824 */ /* 0x002fc600020e0618 */
[----:B------:R2:W-:Y:S04]  /*df00*/  STL [R1+0x725c], R13 ;  /* 0x00725c0d01007387 */ /* 0x0005e80000100800 */
[----:B------:R1:W-:Y:S01]  /*df10*/  STL [R1+0x7240], R9 ;  /* 0x0072400901007387 */ /* 0x0003e20000100800 */
[----:B0-----:R-:W-:-:S05]  /*df20*/  IADD3 R11, P4, PT, R40, R17, RZ ;  /* 0x00000011280b7210 */ /* 0x001fca0007f9e0ff */
[----:B------:R0:W-:Y:S01]  /*df30*/  STL [R1+0x724c], R11 ;  /* 0x00724c0b01007387 */ /* 0x0001e20000100800 */
[C---:B--2---:R-:W-:Y:S01]  /*df40*/  IMAD.X R13, R41.reuse, 0x1, R22, P3 ;  /* 0x00000001290d7824 */ /* 0x044fe200018e0616 */
[----:B-1----:R-:W-:Y:S01]  /*df50*/  IADD3 R9, P3, PT, R40, R18, RZ ;  /* 0x0000001228097210 */ /* 0x002fe20007f7e0ff */
[----:B0-----:R-:W-:-:S03]  /*df60*/  IMAD.X R11, R41, 0x1, R23, P2 ;  /* 0x00000001290b7824 */ /* 0x001fc600010e0617 */
[----:B------:R0:W-:Y:S04]  /*df70*/  STL [R1+0x7244], R13 ;  /* 0x0072440d01007387 */ /* 0x0001e80000100800 */
[----:B------:R1:W-:Y:S01]  /*df80*/  STL [R1+0x7250], R9 ;  /* 0x0072500901007387 */ /* 0x0003e20000100800 */
[----:B0-----:R-:W-:-:S03]  /*df90*/  IADD3 R13, P2, PT, R40, R20, RZ ;  /* 0x00000014280d7210 */ /* 0x001fc60007f5e0ff */
[----:B------:R0:W-:Y:S01]  /*dfa0*/  STL [R1+0x7248], R11 ;  /* 0x0072480b01007387 */ /* 0x0001e20000100800 */
[----:B-1----:R-:W-:-:S03]  /*dfb0*/  IMAD.X R9, R41, 0x1, R16, P1 ;  /* 0x0000000129097824 */ /* 0x002fc600008e0610 */
[----:B------:R1:W-:Y:S04]  /*dfc0*/  STL [R1+0x7238], R13 ;  /* 0x0072380d01007387 */ /* 0x0003e80000100800 */
[----:B------:R2:W-:Y:S01]  /*dfd0*/  STL [R1+0x7234], R9 ;  /* 0x0072340901007387 */ /* 0x0005e20000100800 */
[----:B0-----:R-:W-:Y:S01]  /*dfe0*/  IADD3 R11, P1, PT, R7, R14, RZ ;  /* 0x0000000e070b7210 */ /* 0x001fe20007f3e0ff */
[----:B-1----:R-:W-:-:S04]  /*dff0*/  IMAD.X R13, R41, 0x1, R24, P0 ;  /* 0x00000001290d7824 */ /* 0x002fc800000e0618 */
[----:B------:R4:W-:Y:S01]  /*e000*/  STL [R1+0x723c], R11 ;  /* 0x00723c0b01007387 */ /* 0x0009e20000100800 */
[----:B--2---:R-:W-:-:S03]  /*e010*/  IADD3 R9, P0, PT, R7, R17, RZ ;  /* 0x0000001107097210 */ /* 0x004fc60007f1e0ff */
[----:B------:R0:W-:Y:S04]  /*e020*/  STL [R1+0x7220], R13 ;  /* 0x0072200d01007387 */ /* 0x0001e80000100800 */
[----:B------:R1:W-:Y:S01]  /*e030*/  STL [R1+0x722c], R9 ;  /* 0x00722c0901007387 */ /* 0x0003e20000100800 */
[C---:B----4-:R-:W-:Y:S01]  /*e040*/  IMAD.X R11, R44.reuse, 0x1, R22, P5 ;  /* 0x000000012c0b7824 */ /* 0x050fe200028e0616 */
[----:B0-----:R-:W-:Y:S01]  /*e050*/  IADD3 R13, P5, PT, R7, R18, RZ ;  /* 0x00000012070d7210 */ /* 0x001fe20007fbe0ff */
[----:B-1----:R-:W-:-:S03]  /*e060*/  IMAD.X R9, R44, 0x1, R23, P4 ;  /* 0x000000012c097824 */ /* 0x002fc600020e0617 */
[----:B------:R0:W-:Y:S04]  /*e070*/  STL [R1+0x7224], R11 ;  /* 0x0072240b01007387 */ /* 0x0001e80000100800 */
[----:B------:R-:W-:Y:S04]  /*e080*/  STL [R1+0x7230], R13 ;  /* 0x0072300d01007387 */ /* 0x000fe80000100800 */
[----:B------:R1:W-:Y:S01]  /*e090*/  STL [R1+0x7228], R9 ;  /* 0x0072280901007387 */ /* 0x0003e20000100800 */
[----:B0-----:R-:W-:Y:S01]  /*e0a0*/  IADD3 R11, P4, PT, R7, R20, RZ ;  /* 0x00000014070b7210 */ /* 0x001fe20007f9e0ff */
[----:B------:R-:W-:-:S04]  /*e0b0*/  IMAD.X R7, R44, 0x1, R16, P3 ;  /* 0x000000012c077824 */ /* 0x000fc800018e0610 */
[----:B------:R0:W-:Y:S01]  /*e0c0*/  STL [R1+0x7218], R11 ;  /* 0x0072180b01007387 */ /* 0x0001e20000100800 */
[----:B-1----:R-:W-:-:S03]  /*e0d0*/  IADD3 R9, P3, PT, R3, R14, RZ ;  /* 0x0000000e03097210 */ /* 0x002fc60007f7e0ff */
[----:B------:R1:W-:Y:S04]  /*e0e0*/  STL [R1+0x7214], R7 ;  /* 0x0072140701007387 */ /* 0x0003e80000100800 */
[----:B------:R5:W-:Y:S01]  /*e0f0*/  STL [R1+0x721c], R9 ;  /* 0x00721c0901007387 */ /* 0x000be20000100800 */
[----:B0-----:R-:W-:Y:S01]  /*e100*/  IMAD.X R11, R44, 0x1, R24, P2 ;  /* 0x000000012c0b7824 */ /* 0x001fe200010e0618 */
[----:B-1----:R-:W-:-:S04]  /*e110*/  IADD3 R7, P2, PT, R3, R17, RZ ;  /* 0x0000001103077210 */ /* 0x002fc80007f5e0ff */
[----:B------:R0:W-:Y:S01]  /*e120*/  STL [R1+0x7200], R11 ;  /* 0x0072000b01007387 */ /* 0x0001e20000100800 */
[----:B-----5:R-:W-:-:S03]  /*e130*/  IMAD.X R9, R43, 0x1, R22, P1 ;  /* 0x000000012b097824 */ /* 0x020fc600008e0616 */
[----:B------:R1:W-:Y:S01]  /*e140*/  STL [R1+0x720c], R7 ;  /* 0x00720c0701007387 */ /* 0x0003e20000100800 */
[----:B0-----:R-:W-:-:S03]  /*e150*/  IADD3 R11, P1, PT, R3, R18, RZ ;  /* 0x00000012030b7210 */ /* 0x001fc60007f3e0ff */
[----:B------:R0:W-:Y:S01]  /*e160*/  STL [R1+0x7204], R9 ;  /* 0x0072040901007387 */ /* 0x0001e20000100800 */
[----:B-1----:R-:W-:-:S03]  /*e170*/  IMAD.X R7, R43, 0x1, R23, P0 ;  /* 0x000000012b077824 */ /* 0x002fc600000e0617 */
[----:B------:R-:W-:Y:S01]  /*e180*/  STL [R1+0x7210], R11 ;  /* 0x0072100b01007387 */ /* 0x000fe20000100800 */
[----:B0-----:R-:W-:Y:S01]  /*e190*/  IADD3 R9, P0, PT, R3, R20, RZ ;  /* 0x0000001403097210 */ /* 0x001fe20007f1e0ff */
[----:B------:R-:W-:Y:S02]  /*e1a0*/  IMAD.X R3, R43, 0x1, R16, P5 ;  /* 0x000000012b037824 */ /* 0x000fe400028e0610 */
        /* <DEDUP_REMOVED lines=13> */
[----:B0-----:R-:W-:Y:S01]  /*e280*/  IMAD.X R3, R21, 0x1, R23, P2 ;  /* 0x0000000115037824 */ /* 0x001fe200010e0617 */
[----:B-1----:R-:W-:-:S04]  /*e290*/  IADD3 R7, P2, PT, R34, R20, RZ ;  /* 0x0000001422077210 */ /* 0x002fc80007f5e0ff */
[----:B------:R-:W-:Y:S01]  /*e2a0*/  STL [R1+0x71e8], R3 ;  /* 0x0071e80301007387 */ /* 0x000fe20000100800 */
[----:B--2---:R-:W-:-:S03]  /*e2b0*/  IMAD.X R9, R21, 0x1, R16, P1 ;  /* 0x0000000115097824 */ /* 0x004fc600008e0610 */
[----:B------:R0:W-:Y:S04]  /*e2c0*/  STL [R1+0x71d8], R7 ;  /* 0x0071d80701007387 */ /* 0x0001e80000100800 */
[----:B------:R1:W-:Y:S01]  /*e2d0*/  STL [R1+0x71d4], R9 ;  /* 0x0071d40901007387 */ /* 0x0003e20000100800 */
[----:B0-----:R-:W-:-:S03]  /*e2e0*/  IMAD.X R7, R21, 0x1, R24, P0 ;  /* 0x0000000115077824 */ /* 0x001fc600000e0618 */
[----:B------:R-:W2:Y:S01]  /*e2f0*/  LDL.LU R21, [R1+0x8020] ;  /* 0x0080200001157983 */ /* 0x000ea20000300800 */
[C---:B------:R-:W-:Y:S02]  /*e300*/  IADD3 R3, P1, PT, R0.reuse, R14, RZ ;  /* 0x0000000e00037210 */ /* 0x040fe40007f3e0ff */
[----:B------:R-:W-:Y:S02]  /*e310*/  SHF.R.S32.HI R61, RZ, 0x1f, R34 ;  /* 0x0000001fff3d7819 */ /* 0x000fe40000011422 */
[----:B-1----:R-:W-:Y:S01]  /*e320*/  IADD3 R9, P0, PT, R0, R17, RZ ;  /* 0x0000001100097210 */ /* 0x002fe20007f1e0ff */
[----:B------:R0:W-:Y:S04]  /*e330*/  STL [R1+0x71dc], R3 ;  /* 0x0071dc0301007387 */ /* 0x0001e80000100800 */
[----:B------:R1:W-:Y:S01]  /*e340*/  STL [R1+0x71c0], R7 ;  /* 0x0071c00701007387 */ /* 0x0003e20000100800 */
[----:B0-----:R-:W-:-:S03]  /*e350*/  IMAD.X R3, R61, 0x1, R22, P5 ;  /* 0x000000013d037824 */ /* 0x001fc600028e0616 */
[----:B------:R0:W-:Y:S01]  /*e360*/  STL [R1+0x71cc], R9 ;  /* 0x0071cc0901007387 */ /* 0x0001e20000100800 */
[----:B-1----:R-:W-:-:S03]  /*e370*/  IADD3 R7, P5, PT, R0, R18, RZ ;  /* 0x0000001200077210 */ /* 0x002fc60007fbe0ff */
[----:B------:R1:W-:Y:S01]  /*e380*/  STL [R1+0x71c4], R3 ;  /* 0x0071c40301007387 */ /* 0x0003e20000100800 */
[----:B------:R-:W-:Y:S01]  /*e390*/  SHF.R.S32.HI R45, RZ, 0x1f, R0 ;  /* 0x0000001fff2d7819 */ /* 0x000fe20000011400 */
[----:B0-----:R-:W-:Y:S02]  /*e3a0*/  IMAD.X R9, R61, 0x1, R23, P4 ;  /* 0x000000013d097824 */ /* 0x001fe400020e0617 */
[----:B------:R0:W-:Y:S01]  /*e3b0*/  STL [R1+0x71d0], R7 ;  /* 0x0071d00701007387 */ /* 0x0001e20000100800 */
[----:B-1----:R-:W-:-:S03]  /*e3c0*/  IADD3 R3, P4, PT, R0, R20, RZ ;  /* 0x0000001400037210 */ /* 0x002fc60007f9e0ff */
[----:B------:R-:W-:Y:S04]  /*e3d0*/  STL [R1+0x71c8], R9 ;  /* 0x0071c80901007387 */ /* 0x000fe80000100800 */
[----:B------:R1:W-:Y:S01]  /*e3e0*/  STL [R1+0x71b8], R3 ;  /* 0x0071b80301007387 */ /* 0x0003e20000100800 */
[----:B0-----:R-:W-:Y:S01]  /*e3f0*/  IMAD.X R7, R61, 0x1, R16, P3 ;  /* 0x000000013d077824 */ /* 0x001fe200018e0610 */
[----:B------:R-:W-:-:S04]  /*e400*/  IADD3 R0, P3, PT, R6, R14, RZ ;  /* 0x0000000e06007210 */ /* 0x000fc80007f7e0ff */
[----:B------:R0:W-:Y:S01]  /*e410*/  STL [R1+0x71b4], R7 ;  /* 0x0071b40701007387 */ /* 0x0001e20000100800 */
[----:B-1----:R-:W-:-:S03]  /*e420*/  IMAD.X R3, R61, 0x1, R24, P2 ;  /* 0x000000013d037824 */ /* 0x002fc600010e0618 */
[----:B------:R1:W-:Y:S04]  /*e430*/  STL [R1+0x71bc], R0 ;  /* 0x0071bc0001007387 */ /* 0x0003e80000100800 */
[----:B------:R3:W-:Y:S01]  /*e440*/  STL [R1+0x71a0], R3 ;  /* 0x0071a00301007387 */ /* 0x0007e20000100800 */
[----:B0-----:R-:W-:Y:S01]  /*e450*/  IADD3 R7, P2, PT, R6, R17, RZ ;  /* 0x0000001106077210 */ /* 0x001fe20007f5e0ff */
[----:B-1----:R-:W-:-:S04]  /*e460*/  IMAD.X R0, R45, 0x1, R22, P1 ;  /* 0x000000012d007824 */ /* 0x002fc800008e0616 */
[----:B------:R0:W-:Y:S01]  /*e470*/  STL [R1+0x71ac], R7 ;  /* 0x0071ac0701007387 */ /* 0x0001e20000100800 */
[----:B---3--:R-:W-:-:S03]  /*e480*/  IADD3 R3, P1, PT, R6, R18, RZ ;  /* 0x0000001206037210 */ /* 0x008fc60007f3e0ff */
[----:B------:R1:W-:Y:S01]  /*e490*/  STL [R1+0x71a4], R0 ;  /* 0x0071a40001007387 */ /* 0x0003e20000100800 */
[----:B------:R-:W-:-:S03]  /*e4a0*/  SHF.R.S32.HI R46, RZ, 0x1f, R6 ;  /* 0x0000001fff2e7819 */ /* 0x000fc60000011406 */
[----:B------:R3:W-:Y:S01]  /*e4b0*/  STL [R1+0x71b0], R3 ;  /* 0x0071b00301007387 */ /* 0x0007e20000100800 */
[----:B0-----:R-:W-:Y:S01]  /*e4c0*/  IMAD.X R7, R45, 0x1, R23, P0 ;  /* 0x000000012d077824 */ /* 0x001fe200000e0617 */
[----:B-1----:R-:W-:-:S04]  /*e4d0*/  IADD3 R0, P0, PT, R6, R20, RZ ;  /* 0x0000001406007210 */ /* 0x002fc80007f1e0ff */
[----:B------:R-:W-:Y:S01]  /*e4e0*/  STL [R1+0x71a8], R7 ;  /* 0x0071a80701007387 */ /* 0x000fe20000100800 */
[----:B---3--:R-:W-:Y:S01]  /*e4f0*/  IMAD.X R3, R45, 0x1, R16, P5 ;  /* 0x000000012d037824 */ /* 0x008fe200028e0610 */
[----:B------:R-:W-:Y:S02]  /*e500*/  IADD3 R6, P5, PT, R19, R14, RZ ;  /* 0x0000000e13067210 */ /* 0x000fe40007fbe0ff */
[----:B------:R0:W-:Y:S04]  /*e510*/  STL [R1+0x7198], R0 ;  /* 0x0071980001007387 */ /* 0x0001e80000100800 */
[----:B------:R1:W-:Y:S01]  /*e520*/  STL [R1+0x7194], R3 ;  /* 0x0071940301007387 */ /* 0x0003e20000100800 */
[----:B0-----:R-:W-:-:S03]  /*e530*/  IMAD.X R0, R45, 0x1, R24, P4 ;  /* 0x000000012d007824 */ /* 0x001fc600020e0618 */
[----:B------:R0:W-:Y:S01]  /*e540*/  STL [R1+0x719c], R6 ;  /* 0x00719c0601007387 */ /* 0x0001e20000100800 */
[----:B-1----:R-:W-:-:S03]  /*e550*/  IADD3 R3, P4, PT, R19, R17, RZ ;  /* 0x0000001113037210 */ /* 0x002fc60007f9e0ff */
[----:B------:R1:W-:Y:S04]  /*e560*/  STL [R1+0x7180], R0 ;  /* 0x0071800001007387 */ /* 0x0003e80000100800 */
[----:B------:R3:W-:Y:S01]  /*e570*/  STL [R1+0x718c], R3 ;  /* 0x00718c0301007387 */ /* 0x0007e20000100800 */
[----:B0-----:R-:W-:Y:S01]  /*e580*/  IMAD.X R6, R46, 0x1, R22, P3 ;  /* 0x000000012e067824 */ /* 0x001fe200018e0616 */
[----:B-1----:R-:W-:-:S04]  /*e590*/  IADD3 R0, P3, PT, R19, R18, RZ ;  /* 0x0000001213007210 */ /* 0x002fc80007f7e0ff */
[----:B------:R0:W-:Y:S01]  /*e5a0*/  STL [R1+0x7184], R6 ;  /* 0x0071840601007387 */ /* 0x0001e20000100800 */
[----:B---3--:R-:W-:-:S03]  /*e5b0*/  IMAD.X R3, R46, 0x1, R23, P2 ;  /* 0x000000012e037824 */ /* 0x008fc600010e0617 */
[----:B------:R1:W-:Y:S01]  /*e5c0*/  STL [R1+0x7190], R0 ;  /* 0x0071900001007387 */ /* 0x0003e20000100800 */
[----:B------:R-:W-:-:S03]  /*e5d0*/  SHF.R.S32.HI R47, RZ, 0x1f, R19 ;  /* 0x0000001fff2f7819 */ /* 0x000fc60000011413 */
[----:B------:R3:W-:Y:S01]  /*e5e0*/  STL [R1+0x7188], R3 ;  /* 0x0071880301007387 */ /* 0x0007e20000100800 */
[----:B0-----:R-:W-:Y:S01]  /*e5f0*/  IADD3 R6, P2, PT, R19, R20, RZ ;  /* 0x0000001413067210 */ /* 0x001fe20007f5e0ff */
[----:B-1----:R-:W-:-:S04]  /*e600*/  IMAD.X R0, R46, 0x1, R16, P1 ;  /* 0x000000012e007824 */ /* 0x002fc800008e0610 */
[----:B------:R0:W-:Y:S01]  /*e610*/  STL [R1+0x7178], R6 ;  /* 0x0071780601007387 */ /* 0x0001e20000100800 */
[----:B---3--:R-:W-:-:S03]  /*e620*/  IADD3 R3, P1, PT, R29, R14, RZ ;  /* 0x0000000e1d037210 */ /* 0x008fc60007f3e0ff */
[----:B------:R1:W-:Y:S04]  /*e630*/  STL [R1+0x7174], R0 ;  /* 0x0071740001007387 */ /* 0x0003e80000100800 */
[----:B------:R3:W-:Y:S01]  /*e640*/  STL [R1+0x717c], R3 ;  /* 0x00717c0301007387 */ /* 0x0007e20000100800 */
[----:B0-----:R-:W-:Y:S01]  /*e650*/  IMAD.X R6, R46, 0x1, R24, P0 ;  /* 0x000000012e067824 */ /* 0x001fe200000e0618 */
[----:B-1----:R-:W-:-:S04]  /*e660*/  IADD3 R0, P0, PT, R29, R17, RZ ;  /* 0x000000111d007210 */ /* 0x002fc80007f1e0ff */
[----:B------:R0:W-:Y:S01]  /*e670*/  STL [R1+0x7160], R6 ;  /* 0x0071600601007387 */ /* 0x0001e20000100800 */
[----:B---3--:R-:W-:-:S03]  /*e680*/  IMAD.X R3, R47, 0x1, R22, P5 ;  /* 0x000000012f037824 */ /* 0x008fc600028e0616 */
        /* <DEDUP_REMOVED lines=56> */
[----:B------:R-:W-:Y:S01]  /*ea10*/  STL [R1+0x7110], R6 ;  /* 0x0071100601007387 */ /* 0x000fe20000100800 */
[----:B---3--:R-:W-:Y:S01]  /*ea20*/  IADD3 R3, P4, PT, R5, R20, RZ ;  /* 0x0000001405037210 */ /* 0x008fe20007f9e0ff */
        /* <DEDUP_REMOVED lines=117> */
[----:B------:R-:W-:Y:S02]  /*f180*/  SHF.R.S32.HI R58, RZ, 0x1f, R4 ;  /* 0x0000001fff3a7819 */ /* 0x000fe40000011404 */
[----:B0-----:R-:W-:Y:S01]  /*f190*/  IADD3 R0, P0, PT, R4, R20, RZ ;  /* 0x0000001404007210 */ /* 0x001fe20007f1e0ff */
        /* <DEDUP_REMOVED lines=36> */
[----:B------:R-:W-:-:S03]  /*f3e0*/  SHF.R.S32.HI R60, RZ, 0x1f, R12 ;  /* 0x0000001fff3c7819 */ /* 0x000fc6000001140c */
[----:B------:R-:W3:Y:S01]  /*f3f0*/  LDL R25, [R1+0x21f8] ;  /* 0x0021f80001197983 */ /* 0x000ee20000100800 */
[----:B--2---:R-:W-:-:S03]  /*f400*/  IADD3 R0, P3, PT, R21, R14, RZ ;  /* 0x0000000e15007210 */ /* 0x004fc60007f7e0ff */
[----:B------:R1:W-:Y:S01]  /*f410*/  STL [R1+0x6fd8], R2 ;  /* 0x006fd80201007387 */ /* 0x0003e20000100800 */
[----:B0-----:R-:W-:-:S03]  /*f420*/  IMAD.X R3, R59, 0x1, R24, P2 ;  /* 0x000000013b037824 */ /* 0x001fc600010e0618 */
[----:B------:R-:W2:Y:S04]  /*f430*/  LDL R11, [R1+0x2200] ;  /* 0x00220000010b7983 */ /* 0x000ea80000100800 */
[----:B------:R0:W-:Y:S01]  /*f440*/  STL [R1+0x7858], R0 ;  /* 0x0078580001007387 */ /* 0x0001e20000100800 */
[----:B-1----:R-:W-:-:S03]  /*f450*/  IADD3 R2, P2, PT, R21, R17, RZ ;  /* 0x0000001115027210 */ /* 0x002fc60007f5e0ff */
[----:B------:R-:W4:Y:S04]  /*f460*/  LDL R32, [R1+0x2208] ;  /* 0x0022080001207983 */ /* 0x000f280000100800 */
[----:B------:R-:W-:Y:S01]  /*f470*/  STL [R1+0x6fd4], R3 ;  /* 0x006fd40301007387 */ /* 0x000fe20000100800 */
[----:B0-----:R-:W-:-:S03]  /*f480*/  IMAD.X R0, R60, 0x1, R22, P1 ;  /* 0x000000013c007824 */ /* 0x001fc600008e0616 */
[----:B------:R-:W5:Y:S04]  /*f490*/  LDL R10, [R1+0x21d0] ;  /* 0x0021d000010a7983 */ /* 0x000f680000100800 */
[----:B------:R0:W-:Y:S04]  /*f4a0*/  STL [R1+0x6fd0], R2 ;  /* 0x006fd00201007387 */ /* 0x0001e80000100800 */
[----:B------:R1:W-:Y:S04]  /*f4b0*/  STL [R1+0x6fcc], R0 ;  /* 0x006fcc0001007387 */ /* 0x0003e80000100800 */
[----:B------:R-:W2:Y:S01]  /*f4c0*/  LDL R41, [R1+0x21c8] ;  /* 0x0021c80001297983 */ /* 0x000ea20000100800 */
[----:B0-----:R-:W-:-:S05]  /*f4d0*/  IADD3 R2, P1, PT, R21, R18, RZ ;  /* 0x0000001215027210 */ /* 0x001fca0007f3e0ff */
[----:B------:R0:W-:Y:S04]  /*f4e0*/  STL [R1+0x6fc8], R2 ;  /* 0x006fc80201007387 */ /* 0x0001e80000100800 */
[----:B------:R-:W2:Y:S01]  /*f4f0*/  LDL R50, [R1+0x21d8] ;  /* 0x0021d80001327983 */ /* 0x000ea20000100800 */
[----:B-1----:R-:W-:-:S03]  /*f500*/  IMAD.X R0, R60, 0x1, R23, P0 ;  /* 0x000000013c007824 */ /* 0x002fc600000e0617 */
[----:B------:R-:W3:Y:S04]  /*f510*/  LDL R44, [R1+0x21cc] ;  /* 0x0021cc00012c7983 */ /* 0x000ee80000100800 */
[----:B------:R1:W-:Y:S01]  /*f520*/  STL [R1+0x6fc4], R0 ;  /* 0x006fc40001007387 */ /* 0x0003e20000100800 */
[----:B0-----:R-:W-:-:S03]  /*f530*/  IMAD.X R2, R60, 0x1, R16, P5 ;  /* 0x000000013c027824 */ /* 0x001fc600028e0610 */
[----:B------:R-:W3:Y:S01]  /*f540*/  LDL R43, [R1+0x21d4] ;  /* 0x0021d400012b7983 */ /* 0x000ee20000100800 */
[----:B-1----:R-:W-:Y:S02]  /*f550*/  IADD3 R0, P0, PT, R21, R20, RZ ;  /* 0x0000001415007210 */ /* 0x002fe40007f1e0ff */
[----:B------:R-:W-:-:S03]  /*f560*/  SHF.R.S32.HI R21, RZ, 0x1f, R21 ;  /* 0x0000001fff157819 */ /* 0x000fc60000011415 */
[----:B------:R0:W-:Y:S04]  /*f570*/  STL [R1+0x6fc0], R0 ;  /* 0x006fc00001007387 */ /* 0x0001e80000100800 */
[----:B------:R-:W3:Y:S04]  /*f580*/  LDL R5, [R1+0x21e0] ;  /* 0x0021e00001057983 */ /* 0x000ee80000100800 */
[----:B------:R1:W-:Y:S01]  /*f590*/  STL [R1+0x6fbc], R2 ;  /* 0x006fbc0201007387 */ /* 0x0003e20000100800 */
[----:B0-----:R-:W-:-:S03]  /*f5a0*/  IMAD.X R0, R60, 0x1, R24, P4 ;  /* 0x000000013c007824 */ /* 0x001fc600020e0618 */
[----:B------:R-:W4:Y:S04]  /*f5b0*/  LDL R49, [R1+0x21e8] ;  /* 0x0021e80001317983 */ /* 0x000f280000100800 */
[----:B------:R0:W-:Y:S04]  /*f5c0*/  STL [R1+0x6fb8], R0 ;  /* 0x006fb80001007387 */ /* 0x0001e80000100800 */
[----:B------:R-:W4:Y:S01]  /*f5d0*/  LDL R15, [R1+0x21f0] ;  /* 0x0021f000010f7983 */ /* 0x000f220000100800 */
[----:B-1----:R-:W-:-:S03]  /*f5e0*/  IMAD.X R2, R21, 0x1, R23, P2 ;  /* 0x0000000115027824 */ /* 0x002fc600010e0617 */
[----:B------:R-:W4:Y:S01]  /*f5f0*/  LDL R48, [R1+0x21b4] ;  /* 0x0021b40001307983 */ /* 0x000f220000100800 */
[----:B0-----:R-:W-:-:S05]  /*f600*/  IMAD.X R0, R21, 0x1, R22, P3 ;  /* 0x0000000115007824 */ /* 0x001fca00018e0616 */
[----:B------:R0:W-:Y:S04]  /*f610*/  STL [R1+0x7854], R0 ;  /* 0x0078540001007387 */ /* 0x0001e80000100800 */
[----:B------:R-:W-:Y:S04]  /*f620*/  STL [R1+0x6fb4], R2 ;  /* 0x006fb40201007387 */ /* 0x000fe80000100800 */
[----:B------:R-:W4:Y:S01]  /*f630*/  LDL R36, [R1+0x21b8] ;  /* 0x0021b80001247983 */ /* 0x000f220000100800 */
[----:B0-----:R-:W-:-:S03]  /*f640*/  IMAD.X R0, R21, 0x1, R16, P1 ;  /* 0x0000000115007824 */ /* 0x001fc600008e0610 */
[----:B------:R-:W4:Y:S04]  /*f650*/  LDL R47, [R1+0x2210] ;  /* 0x00221000012f7983 */ /* 0x000f280000100800 */
[----:B------:R0:W-:Y:S04]  /*f660*/  STL [R1+0x6fb0], R0 ;  /* 0x006fb00001007387 */ /* 0x0001e80000100800 */
[----:B------:R-:W4:Y:S04]  /*f670*/  LDL R29, [R1+0x21bc] ;  /* 0x0021bc00011d7983 */ /* 0x000f280000100800 */
[----:B------:R-:W4:Y:S04]  /*f680*/  LDL R46, [R1+0x2218] ;  /* 0x00221800012e7983 */ /* 0x000f280000100800 */
[----:B------:R-:W4:Y:S04]  /*f690*/  LDL R19, [R1+0x21c0] ;  /* 0x0021c00001137983 */ /* 0x000f280000100800 */
[----:B------:R-:W4:Y:S04]  /*f6a0*/  LDL R45, [R1+0x2230] ;  /* 0x00223000012d7983 */ /* 0x000f280000100800 */
[----:B------:R-:W4:Y:S01]  /*f6b0*/  LDL R6, [R1+0x21c4] ;  /* 0x0021c40001067983 */ /* 0x000f220000100800 */
[----:B0-----:R-:W-:-:S03]  /*f6c0*/  IMAD.X R0, R21, 0x1, R24, P0 ;  /* 0x0000000115007824 */ /* 0x001fc600000e0618 */
[----:B------:R-:W4:Y:S04]  /*f6d0*/  LDL R61, [R1+0x222c] ;  /* 0x00222c00013d7983 */ /* 0x000f280000100800 */
[----:B------:R-:W4:Y:S04]  /*f6e0*/  LDL R34, [R1+0x2228] ;  /* 0x0022280001227983 */ /* 0x000f280000100800 */
[----:B------:R-:W4:Y:S04]  /*f6f0*/  LDL R7, [R1+0x2224] ;  /* 0x0022240001077983 */ /* 0x000f280000100800 */
[----:B------:R5:W-:Y:S04]  /*f700*/  STL [R1+0x302c], R0 ;  /* 0x00302c0001007387 */ /* 0x000be80000100800 */
[----:B------:R-:W4:Y:S04]  /*f710*/  LDL R40, [R1+0x2220] ;  /* 0x0022200001287983 */ /* 0x000f280000100800 */
[----:B------:R-:W4:Y:S01]  /*f720*/  LDL R30, [R1+0x21dc] ;  /* 0x0021dc00011e7983 */ /* 0x000f220000100800 */
[----:B-----5:R-:W-:-:S05]  /*f730*/  IADD3 R0, P2, PT, R10, UR23, RZ ;  /* 0x000000170a007c10 */ /* 0x020fca000ff5e0ff */
[----:B------:R2:W-:Y:S04]  /*f740*/  STL [R1+0x3034], R0 ;  /* 0x0030340001007387 */ /* 0x0005e80000100800 */
[----:B------:R-:W5:Y:S04]  /*f750*/  LDL R9, [R1+0x221c] ;  /* 0x00221c0001097983 */ /* 0x000f680000100800 */
[----:B------:R-:W5:Y:S04]  /*f760*/  LDL R38, [R1+0x21e4] ;  /* 0x0021e40001267983 */ /* 0x000f680000100800 */
[----:B------:R-:W5:Y:S01]  /*f770*/  LDL R39, [R1+0x21ec] ;  /* 0x0021ec0001277983 */ /* 0x000f620000100800 */
[----:B--2---:R-:W-:-:S05]  /*f780*/  IADD3 R0, P1, PT, R50, UR23, RZ ;  /* 0x0000001732007c10 */ /* 0x004fca000ff3e0ff */
[----:B------:R4:W-:Y:S04]  /*f790*/  STL [R1+0x303c], R0 ;  /* 0x00303c0001007387 */ /* 0x0009e80000100800 */
[----:B------:R-:W2:Y:S04]  /*f7a0*/  LDL R31, [R1+0x21f4] ;  /* 0x0021f400011f7983 */ /* 0x000ea80000100800 */
[----:B------:R-:W2:Y:S04]  /*f7b0*/  LDL R13, [R1+0x21fc] ;  /* 0x0021fc00010d7983 */ /* 0x000ea80000100800 */
[----:B------:R-:W2:Y:S04]  /*f7c0*/  LDL R27, [R1+0x2204] ;  /* 0x00220400011b7983 */ /* 0x000ea80000100800 */
[----:B------:R-:W2:Y:S04]  /*f7d0*/  LDL R35, [R1+0x220c] ;  /* 0x00220c0001237983 */ /* 0x000ea80000100800 */
[----:B------:R-:W2:Y:S01]  /*f7e0*/  LDL R42, [R1+0x2214] ;  /* 0x00221400012a7983 */ /* 0x000ea20000100800 */
[----:B---3--:R-:W-:Y:S01]  /*f7f0*/  IADD3 R2, P0, PT, R5, UR23, RZ ;  /* 0x0000001705027c10 */ /* 0x008fe2000ff1e0ff */
[----:B------:R-:W-:-:S04]  /*f800*/  USHF.R.S32.HI UR76, URZ, 0x1f, UR23 ;  /* 0x0000001fff4c7899 */ /* 0x000fc80008011417 */
[----:B------:R0:W-:Y:S01]  /*f810*/  STL [R1+0x3044], R2 ;  /* 0x0030440201007387 */ /* 0x0001e20000100800 */
[----:B----4-:R-:W-:-:S05]  /*f820*/  IADD3 R0, P4, PT, R49, UR23, RZ ;  /* 0x0000001731007c10 */ /* 0x010fca000ff9e0ff */
[----:B------:R1:W-:Y:S01]  /*f830*/  STL [R1+0x304c], R0 ;  /* 0x00304c0001007387 */ /* 0x0003e20000100800 */
[----:B0-----:R-:W-:Y:S02]  /*f840*/  IADD3 R2, P5, PT, R25, UR23, RZ ;  /* 0x0000001719027c10 */ /* 0x001fe4000ffbe0ff */
[----:B------:R-:W-:Y:S02]  /*f850*/  IADD3 R3, P6, PT, R15, UR23, RZ ;  /* 0x000000170f037c10 */ /* 0x000fe4000ffde0ff */
[----:B-1----:R-:W-:-:S03]  /*f860*/  IADD3 R0, P3, PT, R11, UR23, RZ ;  /* 0x000000170b007c10 */ /* 0x002fc6000ff7e0ff */
[----:B------:R0:W-:Y:S04]  /*f870*/  STL [R1+0x3054], R3 ;  /* 0x0030540301007387 */ /* 0x0001e80000100800 */
[----:B------:R1:W-:Y:S04]  /*f880*/  STL [R1+0x305c], R2 ;  /* 0x00305c0201007387 */ /* 0x0003e80000100800 */
[----:B------:R3:W-:Y:S01]  /*f890*/  STL [R1+0x3064], R0 ;  /* 0x0030640001007387 */ /* 0x0007e20000100800 */
[----:B0-----:R-:W-:Y:S02]  /*f8a0*/  IADD3.X R3, PT, PT, R48, UR76, RZ, P2, !PT ;  /* 0x0000004c30037c10 */ /* 0x001fe400097fe4ff */
[----:B-1----:R-:W-:-:S03]  /*f8b0*/  IADD3 R2, P2, PT, R32, UR23, RZ ;  /* 0x0000001720027c10 */ /* 0x002fc6000ff5e0ff */
[----:B------:R0:W-:Y:S01]  /*f8c0*/  STL [R1+0x3030], R3 ;  /* 0x0030300301007387 */ /* 0x0001e20000100800 */
[----:B---3--:R-:W-:-:S03]  /*f8d0*/  IADD3.X R0, PT, PT, R36, UR76, RZ, P1, !PT ;  /* 0x0000004c24007c10 */ /* 0x008fc60008ffe4ff */
[----:B------:R1:W-:Y:S04]  /*f8e0*/  STL [R1+0x306c], R2 ;  /* 0x00306c0201007387 */ /* 0x0003e80000100800 */
[----:B------:R3:W-:Y:S01]  /*f8f0*/  STL [R1+0x3038], R0 ;  /* 0x0030380001007387 */ /* 0x0007e20000100800 */
[----:B0-----:R-:W-:Y:S02]  /*f900*/  IADD3 R3, P1, PT, R47, UR23, RZ ;  /* 0x000000172f037c10 */ /* 0x001fe4000ff3e0ff */
[----:B-1----:R-:W-:-:S03]  /*f910*/  IADD3.X R2, PT, PT, R29, UR76, RZ, P0, !PT ;  /* 0x0000004c1d027c10 */ /* 0x002fc600087fe4ff */
[----:B------:R0:W-:Y:S01]  /*f920*/  STL [R1+0x3074], R3 ;  /* 0x0030740301007387 */ /* 0x0001e20000100800 */
[----:B---3--:R-:W-:-:S03]  /*f930*/  IADD3 R0, P0, PT, R46, UR23, RZ ;  /* 0x000000172e007c10 */ /* 0x008fc6000ff1e0ff */
        /* <DEDUP_REMOVED lines=22> */
[----:B------:R-:W-:Y:S04]  /*faa0*/  STL [R1+0x30a4], R3 ;  /* 0x0030a40301007387 */ /* 0x000fe80000100800 */
[----:B------:R0:W-:Y:S01]  /*fab0*/  STL [R1+0x3070], R2 ;  /* 0x0030700201007387 */ /* 0x0001e20000100800 */
[----:B-----5:R-:W-:Y:S02]  /*fac0*/  IADD3 R0, P1, PT, R9, UR23, RZ ;  /* 0x0000001709007c10 */ /* 0x020fe4000ff3e0ff */
[----:B0-----:R-:W-:-:S03]  /*fad0*/  IADD3.X R2, PT, PT, R38, UR76, RZ, P0, !PT ;  /* 0x0000004c26027c10 */ /* 0x001fc600087fe4ff */
[----:B------:R2:W-:Y:S01]  /*fae0*/  STL [R1+0x30ac], R0 ;  /* 0x0030ac0001007387 */ /* 0x0005e20000100800 */
[----:B------:R-:W-:-:S03]  /*faf0*/  IADD3.X R3, PT, PT, R39, UR76, RZ, P4, !PT ;  /* 0x0000004c27037c10 */ /* 0x000fc6000a7fe4ff */
[----:B------:R0:W-:Y:S01]  /*fb00*/  STL [R1+0x3078], R2 ;  /* 0x0030780201007387 */ /* 0x0001e20000100800 */
[----:B------:R-:W-:-:S03]  /*fb10*/  UIMAD UR23, UR51, 0x7e, URZ ;  /* 0x0000007e331778a4 */ /* 0x000fc6000f8e02ff */
[----:B------:R1:W-:Y:S01]  /*fb20*/  STL [R1+0x3080], R3 ;  /* 0x0030800301007387 */ /* 0x0003e20000100800 */
[----:B--2---:R-:W-:Y:S02]  /*fb30*/  IADD3.X R0, PT, PT, R31, UR76, RZ, P6, !PT ;  /* 0x0000004c1f007c10 */ /* 0x004fe4000b7fe4ff */
[----:B0-----:R-:W-:-:S03]  /*fb40*/  IADD3.X R2, PT, PT, R13, UR76, RZ, P5, !PT ;  /* 0x0000004c0d027c10 */ /* 0x001fc6000affe4ff */
[----:B------:R0:W-:Y:S01]  /*fb50*/  STL [R1+0x3088], R0 ;  /* 0x0030880001007387 */ /* 0x0001e20000100800 */
[----:B-1----:R-:W-:-:S03]  /*fb60*/  IADD3.X R3, PT, PT, R27, UR76, RZ, P3, !PT ;  /* 0x0000004c1b037c10 */ /* 0x002fc60009ffe4ff */
[----:B------:R1:W-:Y:S01]  /*fb70*/  STL [R1+0x3090], R2 ;  /* 0x0030900201007387 */ /* 0x0003e20000100800 */
[----:B0-----:R-:W-:-:S03]  /*fb80*/  IADD3.X R0, PT, PT, R35, UR76, RZ, P2, !PT ;  /* 0x0000004c23007c10 */ /* 0x001fc600097fe4ff */
[----:B------:R0:W-:Y:S01]  /*fb90*/  STL [R1+0x3098], R3 ;  /* 0x0030980301007387 */ /* 0x0001e20000100800 */
[----:B-1----:R-:W-:-:S03]  /*fba0*/  IADD3.X R2, PT, PT, R42, UR76, RZ, P1, !PT ;  /* 0x0000004c2a027c10 */ /* 0x002fc60008ffe4ff */
[----:B------:R1:W-:Y:S04]  /*fbb0*/  STL [R1+0x30a0], R0 ;  /* 0x0030a00001007387 */ /* 0x0003e80000100800 */
[----:B------:R2:W-:Y:S01]  /*fbc0*/  STL [R1+0x30a8], R2 ;  /* 0x0030a80201007387 */ /* 0x0005e20000100800 */
[----:B0-----:R-:W-:Y:S02]  /*fbd0*/  IADD3 R3, P1, PT, R50, UR23, RZ ;  /* 0x0000001732037c10 */ /* 0x001fe4000ff3e0ff */
[----:B-1----:R-:W-:Y:S02]  /*fbe0*/  IADD3 R0, P2, PT, R10, UR23, RZ ;  /* 0x000000170a007c10 */ /* 0x002fe4000ff5e0ff */
[----:B--2---:R-:W-:-:S03]  /*fbf0*/  IADD3 R2, P0, PT, R5, UR23, RZ ;  /* 0x0000001705027c10 */ /* 0x004fc6000ff1e0ff */
[----:B------:R0:W-:Y:S01]  /*fc00*/  STL [R1+0x30b4], R0 ;  /* 0x0030b40001007387 */ /* 0x0001e20000100800 */
[----:B------:R-:W-:-:S03]  /*fc10*/  USHF.R.S32.HI UR76, URZ, 0x1f, UR23 ;  /* 0x0000001fff4c7899 */ /* 0x000fc60008011417 */
[----:B------:R1:W-:Y:S01]  /*fc20*/  STL [R1+0x30bc], R3 ;  /* 0x0030bc0301007387 */ /* 0x0003e20000100800 */
[----:B0-----:R-:W-:-:S03]  /*fc30*/  IADD3 R0, P4, PT, R49, UR23, RZ ;  /* 0x0000001731007c10 */ /* 0x001fc6000ff9e0ff */
[----:B------:R0:W-:Y:S01]  /*fc40*/  STL [R1+0x30c4], R2 ;  /* 0x0030c40201007387 */ /* 0x0001e20000100800 */
[----:B-1----:R-:W-:-:S03]  /*fc50*/  IADD3 R3, P6, PT, R15, UR23, RZ ;  /* 0x000000170f037c10 */ /* 0x002fc6000ffde0ff */
[----:B------:R1:W-:Y:S01]  /*fc60*/  STL [R1+0x30cc], R0 ;  /* 0x0030cc0001007387 */ /* 0x0003e20000100800 */
[----:B0-----:R-:W-:-:S03]  /*fc70*/  IADD3 R2, P5, PT, R25, UR23, RZ ;  /* 0x0000001719027c10 */ /* 0x001fc6000ffbe0ff */
[----:B------:R0:W-:Y:S01]  /*fc80*/  STL [R1+0x30d4], R3 ;  /* 0x0030d40301007387 */ /* 0x0001e20000100800 */
[----:B-1----:R-:W-:-:S03]  /*fc90*/  IADD3 R0, P3, PT, R11, UR23, RZ ;  /* 0x000000170b007c10 */ /* 0x002fc6000ff7e0ff */
[----:B------:R1:W-:Y:S04]  /*fca0*/  STL [R1+0x30dc], R2 ;  /* 0x0030dc0201007387 */ /* 0x0003e80000100800 */
[----:B------:R2:W-:Y:S01]  /*fcb0*/  STL [R1+0x30e4], R0 ;  /* 0x0030e40001007387 */ /* 0x0005e20000100800 */
[----:B0-----:R-:W-:Y:S02]  /*fcc0*/  IADD3.X R3, PT, PT, R48, UR76, RZ, P2, !PT ;  /* 0x0000004c30037c10 */ /* 0x001fe400097fe4ff */
[----:B-1----:R-:W-:-:S03]  /*fcd0*/  IADD3 R2, P2, PT, R32, UR23, RZ ;  /* 0x0000001720027c10 */ /* 0x002fc6000ff5e0ff */
[----:B------:R0:W-:Y:S01]  /*fce0*/  STL [R1+0x30b0], R3 ;  /* 0x0030b00301007387 */ /* 0x0001e20000100800 */
[----:B--2---:R-:W-:-:S03]  /*fcf0*/  IADD3.X R0, PT, PT, R36, UR76, RZ, P1, !PT ;  /* 0x0000004c24007c10 */ /* 0x004fc60008ffe4ff */
[----:B------:R1:W-:Y:S04]  /*fd00*/  STL [R1+0x30ec], R2 ;  /* 0x0030ec0201007387 */ /* 0x0003e80000100800 */
[----:B------:R2:W-:Y:S01]  /*fd10*/  STL [R1+0x30b8], R0 ;  /* 0x0030b80001007387 */ /* 0x0005e20000100800 */
[----:B0-----:R-:W-:Y:S02]  /*fd20*/  IADD3 R3, P1, PT, R47, UR23, RZ ;  /* 0x000000172f037c10 */ /* 0x001fe4000ff3e0ff */
[----:B-1----:R-:W-:-:S03]  /*fd30*/  IADD3.X R2, PT, PT, R29, UR76, RZ, P0, !PT ;  /* 0x0000004c1d027c10 */ /* 0x002fc600087fe4ff */
[----:B------:R0:W-:Y:S01]  /*fd40*/  STL [R1+0x30f4], R3 ;  /* 0x0030f40301007387 */ /* 0x0001e20000100800 */
[----:B--2---:R-:W-:-:S03]  /*fd50*/  IADD3 R0, P0, PT, R46, UR23, RZ ;  /* 0x000000172e007c10 */ /* 0x004fc6000ff1e0ff */
        /* <DEDUP_REMOVED lines=27> */
[----:B-1----:R-:W-:Y:S02]  /*ff10*/  IADD3.X R2, PT, PT, R38, UR76, RZ, P0, !PT ;  /* 0x0000004c26027c10 */ /* 0x002fe400087fe4ff */
[----:B--2---:R-:W-:-:S03]  /*ff20*/  IADD3.X R0, PT, PT, R31, UR76, RZ, P6, !PT ;  /* 0x0000004c1f007c10 */ /* 0x004fc6000b7fe4ff */
[----:B------:R0:W-:Y:S01]  /*ff30*/  STL [R1+0x30f8], R2 ;  /* 0x0030f80201007387 */ /* 0x0001e20000100800 */
[----:B------:R-:W-:-:S03]  /*ff40*/  UIMAD UR23, UR51, 0x7d, URZ ;  /* 0x0000007d331778a4 */ /* 0x000fc6000f8e02ff */
[----:B------:R1:W-:Y:S04]  /*ff50*/  STL [R1+0x3100], R3 ;  /* 0x0031000301007387 */ /* 0x0003e80000100800 */
[----:B------:R2:W-:Y:S01]  /*ff60*/  STL [R1+0x3108], R0 ;  /* 0x0031080001007387 */ /* 0x0005e20000100800 */
[----:B0-----:R-:W-:Y:S02]  /*ff70*/  IADD3.X R2, PT, PT, R13, UR76, RZ, P5, !PT ;  /* 0x0000004c0d027c10 */ /* 0x001fe4000affe4ff */
[----:B-1----:R-:W-:-:S03]  /*ff80*/  IADD3.X R3, PT, PT, R27, UR76, RZ, P3, !PT ;  /* 0x0000004c1b037c10 */ /* 0x002fc60009ffe4ff */
[----:B------:R0:W-:Y:S01]  /*ff90*/  STL [R1+0x3110], R2 ;  /* 0x0031100201007387 */ /* 0x0001e20000100800 */
[----:B--2---:R-:W-:-:S03]  /*ffa0*/  IADD3.X R0, PT, PT, R35, UR76, RZ, P2, !PT ;  /* 0x0000004c23007c10 */ /* 0x004fc600097fe4ff */
[----:B------:R1:W-:Y:S04]  /*ffb0*/  STL [R1+0x3118], R3 ;  /* 0x0031180301007387 */ /* 0x0003e80000100800 */
[----:B------:R2:W-:Y:S01]  /*ffc0*/  STL [R1+0x3120], R0 ;  /* 0x0031200001007387 */ /* 0x0005e20000100800 */
[----:B0-----:R-:W-:Y:S02]  /*ffd0*/  IADD3.X R2, PT, PT, R42, UR76, RZ, P1, !PT ;  /* 0x0000004c2a027c10 */ /* 0x001fe40008ffe4ff */
[----:B-1----:R-:W-:-:S03]  /*ffe0*/  IADD3 R3, P1, PT, R50, UR23, RZ ;  /* 0x0000001732037c10 */ /* 0x002fc6000ff3e0ff */
[----:B------:R0:W-:Y:S01]  /*fff0*/  STL [R1+0x3128], R2 ;  /* 0x0031280201007387 */ /* 0x0001e20000100800 */
[----:B--2---:R-:W-:Y:S01]  /*10000*/  IADD3 R0, P2, PT, R10, UR23, RZ ;  /* 0x000000170a007c10 */ /* 0x004fe2000ff5e0ff */
[----:B------:R-:W-:-:S04]  /*10010*/  USHF.R.S32.HI UR76, URZ, 0x1f, UR23 ;  /* 0x0000001fff4c7899 */ /* 0x000fc80008011417 */
        /* <DEDUP_REMOVED lines=8> */
[----:B------:R1:W-:Y:S01]  /*100a0*/  STL [R1+0x3154], R3 ;  /* 0x0031540301007387 */ /* 0x0003e20000100800 */
[----:B0-----:R-:W-:-:S03]  /*100b0*/  IADD3 R0, P3, PT, R11, UR23, RZ ;  /* 0x000000170b007c10 */ /* 0x001fc6000ff7e0ff */
[----:B------:R0:W-:Y:S04]  /*100c0*/  STL [R1+0x315c], R2 ;  /* 0x00315c0201007387 */ /* 0x0001e80000100800 */
[----:B------:R2:W-:Y:S01]  /*100d0*/  STL [R1+0x3164], R0 ;  /* 0x0031640001007387 */ /* 0x0005e20000100800 */
[----:B-1----:R-:W-:Y:S02]  /*100e0*/  IADD3.X R3, PT, PT, R48, UR76, RZ, P2, !PT ;  /* 0x0000004c30037c10 */ /* 0x002fe400097fe4ff */
[----:B0-----:R-:W-:-:S03]  /*100f0*/  IADD3 R2, P2, PT, R32, UR23, RZ ;  /* 0x0000001720027c10 */ /* 0x001fc6000ff5e0ff */
        /* <DEDUP_REMOVED lines=428> */
[----:B------:R1:W-:Y:S01]  /*11bc0*/  STL [R1+0x3470], R2 ;  /* 0x0034700201007387 */ /* 0x0003e20000100800 */
[----:B------:R-:W-:Y:S01]  /*11bd0*/  UIMAD UR21, UR21, 0x34, URZ ;  /* 0x00000034151578a4 */ /* 0x000fe2000f8e02ff */
[----:B------:R-:W2:Y:S02]  /*11be0*/  LDCU UR23, c[0x0][0x3a8] ;  /* 0x00007500ff1777ac */ /* 0x000ea40008000800 */
[----:B------:R3:W-:Y:S01]  /*11bf0*/  STL [R1+0x34ac], R0 ;  /* 0x0034ac0001007387 */ /* 0x0007e20000100800 */
[----:B0-----:R-:W-:Y:S02]  /*11c00*/  IADD3.X R3, PT, PT, R39, UR76, RZ, P4, !PT ;  /* 0x0000004c27037c10 */ /* 0x001fe4000a7fe4ff */
[----:B-1----:R-:W-:Y:S02]  /*11c10*/  IADD3.X R2, PT, PT, R38, UR76, RZ, P0, !PT ;  /* 0x0000004c26027c10 */ /* 0x002fe400087fe4ff */
[----:B---3--:R-:W-:-:S03]  /*11c20*/  IADD3.X R0, PT, PT, R31, UR76, RZ, P6, !PT ;  /* 0x0000004c1f007c10 */ /* 0x008fc6000b7fe4ff */
[----:B------:R0:W-:Y:S04]  /*11c30*/  STL [R1+0x3478], R2 ;  /* 0x0034780201007387 */ /* 0x0001e80000100800 */
[----:B------:R1:W-:Y:S04]  /*11c40*/  STL [R1+0x3480], R3 ;  /* 0x0034800301007387 */ /* 0x0003e80000100800 */
[----:B------:R3:W-:Y:S01]  /*11c50*/  STL [R1+0x3488], R0 ;  /* 0x0034880001007387 */ /* 0x0007e20000100800 */
[----:B0-----:R-:W-:Y:S02]  /*11c60*/  IADD3.X R2, PT, PT, R13, UR76, RZ, P5, !PT ;  /* 0x0000004c0d027c10 */ /* 0x001fe4000affe4ff */
[----:B-1----:R-:W-:-:S03]  /*11c70*/  IADD3.X R3, PT, PT, R27, UR76, RZ, P3, !PT ;  /* 0x0000004c1b037c10 */ /* 0x002fc60009ffe4ff */
[----:B------:R0:W-:Y:S01]  /*11c80*/  STL [R1+0x3490], R2 ;  /* 0x0034900201007387 */ /* 0x0001e20000100800 */
[----:B---3--:R-:W-:-:S03]  /*11c90*/  IADD3.X R0, PT, PT, R35, UR76, RZ, P2, !PT ;  /* 0x0000004c23007c10 */ /* 0x008fc600097fe4ff */
[----:B------:R1:W-:Y:S04]  /*11ca0*/  STL [R1+0x3498], R3 ;  /* 0x0034980301007387 */ /* 0x0003e80000100800 */
[----:B------:R3:W-:Y:S01]  /*11cb0*/  STL [R1+0x34a0], R0 ;  /* 0x0034a00001007387 */ /* 0x0007e20000100800 */
[----:B0-----:R-:W-:Y:S02]  /*11cc0*/  IADD3.X R2, PT, PT, R42, UR76, RZ, P1, !PT ;  /* 0x0000004c2a027c10 */ /* 0x001fe40008ffe4ff */
[----:B-1----:R-:W-:-:S03]  /*11cd0*/  IADD3 R3, P1, PT, R50, UR16, RZ ;  /* 0x0000001032037c10 */ /* 0x002fc6000ff3e0ff */
[----:B------:R0:W-:Y:S01]  /*11ce0*/  STL [R1+0x34a8], R2 ;  /* 0x0034a80201007387 */ /* 0x0001e20000100800 */
[----:B---3--:R-:W-:Y:S01]  /*11cf0*/  IADD3 R0, P2, PT, R10, UR16, RZ ;  /* 0x000000100a007c10 */ /* 0x008fe2000ff5e0ff */
        /* <DEDUP_REMOVED lines=47> */
[----:B------:R1:W-:Y:S01]  /*11ff0*/  STL [R1+0x34f0], R2 ;  /* 0x0034f00201007387 */ /* 0x0003e20000100800 */
[----:B--2---:R-:W-:Y:S01]  /*12000*/  UIMAD UR23, UR23, 0x33, URZ ;  /* 0x00000033171778a4 */ /* 0x004fe2000f8e02ff */
        /* <DEDUP_REMOVED lines=1272> */
[----:B--2---:R-:W-:Y:S01]  /*16f90*/  USHF.L.U32 UR60, UR60, 0x5, URZ ;  /* 0x000000053c3c7899 */ /* 0x004fe200080006ff */
        /* <DEDUP_REMOVED lines=401> */
[----:B------:R-:W3:Y:S03]  /*188b0*/  LDCU UR74, c[0x0][0x3a8] ;  /* 0x00007500ff4a77ac */ /* 0x000ee60008000800 */
[----:B------:R4:W-:Y:S01]  /*188c0*/  STL [R1+0x41ac], R0 ;  /* 0x0041ac0001007387 */ /* 0x0009e20000100800 */
[----:B0-----:R-:W-:Y:S02]  /*188d0*/  IADD3.X R3, PT, PT, R39, UR76, RZ, P4, !PT ;  /* 0x0000004c27037c10 */ /* 0x001fe4000a7fe4ff */
[----:B-1----:R-:W-:Y:S02]  /*188e0*/  IADD3.X R2, PT, PT, R38, UR76, RZ, P0, !PT ;  /* 0x0000004c26027c10 */ /* 0x002fe400087fe4ff */
[----:B----4-:R-:W-:-:S03]  /*188f0*/  IADD3.X R0, PT, PT, R31, UR76, RZ, P6, !PT ;  /* 0x0000004c1f007c10 */ /* 0x010fc6000b7fe4ff */
[----:B------:R0:W-:Y:S04]  /*18900*/  STL [R1+0x4178], R2 ;  /* 0x0041780201007387 */ /* 0x0001e80000100800 */
[----:B------:R1:W-:Y:S04]  /*18910*/  STL [R1+0x4180], R3 ;  /* 0x0041800301007387 */ /* 0x0003e80000100800 */
[----:B------:R4:W-:Y:S01]  /*18920*/  STL [R1+0x4188], R0 ;  /* 0x0041880001007387 */ /* 0x0009e20000100800 */
[----:B0-----:R-:W-:Y:S02]  /*18930*/  IADD3.X R2, PT, PT, R13, UR76, RZ, P5, !PT ;  /* 0x0000004c0d027c10 */ /* 0x001fe4000affe4ff */
[----:B-1----:R-:W-:-:S03]  /*18940*/  IADD3.X R3, PT, PT, R27, UR76, RZ, P3, !PT ;  /* 0x0000004c1b037c10 */ /* 0x002fc60009ffe4ff */
[----:B------:R0:W-:Y:S01]  /*18950*/  STL [R1+0x4190], R2 ;  /* 0x0041900201007387 */ /* 0x0001e20000100800 */
[----:B----4-:R-:W-:-:S03]  /*18960*/  IADD3.X R0, PT, PT, R35, UR76, RZ, P2, !PT ;  /* 0x0000004c23007c10 */ /* 0x010fc600097fe4ff */
[----:B------:R1:W-:Y:S04]  /*18970*/  STL [R1+0x4198], R3 ;  /* 0x0041980301007387 */ /* 0x0003e80000100800 */
[----:B------:R4:W-:Y:S01]  /*18980*/  STL [R1+0x41a0], R0 ;  /* 0x0041a00001007387 */ /* 0x0009e20000100800 */
[----:B0-----:R-:W-:Y:S02]  /*18990*/  IADD3.X R2, PT, PT, R42, UR76, RZ, P1, !PT ;  /* 0x0000004c2a027c10 */ /* 0x001fe40008ffe4ff */
[----:B-1----:R-:W-:-:S03]  /*189a0*/  IADD3 R3, P1, PT, R50, UR19, RZ ;  /* 0x0000001332037c10 */ /* 0x002fc6000ff3e0ff */
[----:B------:R0:W-:Y:S01]  /*189b0*/  STL [R1+0x41a8], R2 ;  /* 0x0041a80201007387 */ /* 0x0001e20000100800 */
[----:B----4-:R-:W-:Y:S01]  /*189c0*/  IADD3 R0, P2, PT, R10, UR19, RZ ;  /* 0x000000130a007c10 */ /* 0x010fe2000ff5e0ff */
        /* <DEDUP_REMOVED lines=16> */
[----:B----4-:R-:W-:-:S03]  /*18ad0*/  IADD3.X R0, PT, PT, R36, UR76, RZ, P1, !PT ;  /* 0x0000004c24007c10 */ /* 0x010fc60008ffe4ff */
[----:B------:R1:W-:Y:S04]  /*18ae0*/  STL [R1+0x41ec], R2 ;  /* 0x0041ec0201007387 */ /* 0x0003e80000100800 */
[----:B------:R4:W-:Y:S01]  /*18af0*/  STL [R1+0x41b8], R0 ;  /* 0x0041b80001007387 */ /* 0x0009e20000100800 */
[----:B0-----:R-:W-:Y:S02]  /*18b00*/  IADD3 R3, P1, PT, R47, UR19, RZ ;  /* 0x000000132f037c10 */ /* 0x001fe4000ff3e0ff */
[----:B-1----:R-:W-:-:S03]  /*18b10*/  IADD3.X R2, PT, PT, R29, UR76, RZ, P0, !PT ;  /* 0x0000004c1d027c10 */ /* 0x002fc600087fe4ff */
[----:B------:R0:W-:Y:S01]  /*18b20*/  STL [R1+0x41f4], R3 ;  /* 0x0041f40301007387 */ /* 0x0001e20000100800 */
[----:B----4-:R-:W-:-:S03]  /*18b30*/  IADD3 R0, P0, PT, R46, UR19, RZ ;  /* 0x000000132e007c10 */ /* 0x010fc6000ff1e0ff */
[----:B------:R1:W-:Y:S04]  /*18b40*/  STL [R1+0x41c0], R2 ;  /* 0x0041c00201007387 */ /* 0x0003e80000100800 */
[----:B------:R4:W-:Y:S01]  /*18b50*/  STL [R1+0x41fc], R0 ;  /* 0x0041fc0001007387 */ /* 0x0009e20000100800 */
[----:B0-----:R-:W-:Y:S02]  /*18b60*/  IADD3.X R3, PT, PT, R19, UR76, RZ, P4, !PT ;  /* 0x0000004c13037c10 */ /* 0x001fe4000a7fe4ff */
[----:B-1----:R-:W-:-:S03]  /*18b70*/  IADD3 R2, P4, PT, R45, UR19, RZ ;  /* 0x000000132d027c10 */ /* 0x002fc6000ff9e0ff */
        /* <DEDUP_REMOVED lines=20> */
[----:B------:R1:W-:Y:S01]  /*18cc0*/  STL [R1+0x41f0], R2 ;  /* 0x0041f00201007387 */ /* 0x0003e20000100800 */
[----:B------:R-:W4:Y:S03]  /*18cd0*/  LDCU UR19, c[0x0][0x3a8] ;  /* 0x00007500ff1377ac */ /* 0x000f260008000800 */
[----:B------:R5:W-:Y:S01]  /*18ce0*/  STL [R1+0x422c], R0 ;  /* 0x00422c0001007387 */ /* 0x000be20000100800 */
[----:B0-----:R-:W-:Y:S02]  /*18cf0*/  IADD3.X R3, PT, PT, R39, UR76, RZ, P4, !PT ;  /* 0x0000004c27037c10 */ /* 0x001fe4000a7fe4ff */
[----:B-1----:R-:W-:Y:S02]  /*18d00*/  IADD3.X R2, PT, PT, R38, UR76, RZ, P0, !PT ;  /* 0x0000004c26027c10 */ /* 0x002fe400087fe4ff */
[----:B-----5:R-:W-:-:S03]  /*18d10*/  IADD3.X R0, PT, PT, R31, UR76, RZ, P6, !PT ;  /* 0x0000004c1f007c10 */ /* 0x020fc6000b7fe4ff */
[----:B------:R0:W-:Y:S04]  /*18d20*/  STL [R1+0x41f8], R2 ;  /* 0x0041f80201007387 */ /* 0x0001e80000100800 */
[----:B------:R1:W-:Y:S04]  /*18d30*/  STL [R1+0x4200], R3 ;  /* 0x0042000301007387 */ /* 0x0003e80000100800 */
[----:B------:R5:W-:Y:S01]  /*18d40*/  STL [R1+0x4208], R0 ;  /* 0x0042080001007387 */ /* 0x000be20000100800 */
[----:B0-----:R-:W-:Y:S02]  /*18d50*/  IADD3.X R2, PT, PT, R13, UR76, RZ, P5, !PT ;  /* 0x0000004c0d027c10 */ /* 0x001fe4000affe4ff */
[----:B-1----:R-:W-:-:S03]  /*18d60*/  IADD3.X R3, PT, PT, R27, UR76, RZ, P3, !PT ;  /* 0x0000004c1b037c10 */ /* 0x002fc60009ffe4ff */
[----:B------:R0:W-:Y:S01]  /*18d70*/  STL [R1+0x4210], R2 ;  /* 0x0042100201007387 */ /* 0x0001e20000100800 */
[----:B-----5:R-:W-:-:S03]  /*18d80*/  IADD3.X R0, PT, PT, R35, UR76, RZ, P2, !PT ;  /* 0x0000004c23007c10 */ /* 0x020fc600097fe4ff */
[----:B------:R1:W-:Y:S04]  /*18d90*/  STL [R1+0x4218], R3 ;  /* 0x0042180301007387 */ /* 0x0003e80000100800 */
[----:B------:R5:W-:Y:S01]  /*18da0*/  STL [R1+0x4220], R0 ;  /* 0x0042200001007387 */ /* 0x000be20000100800 */
[----:B0-----:R-:W-:Y:S02]  /*18db0*/  IADD3.X R2, PT, PT, R42, UR76, RZ, P1, !PT ;  /* 0x0000004c2a027c10 */ /* 0x001fe40008ffe4ff */
[----:B-1----:R-:W-:-:S03]  /*18dc0*/  IADD3 R3, P1, PT, R50, UR24, RZ ;  /* 0x0000001832037c10 */ /* 0x002fc6000ff3e0ff */
[----:B------:R0:W-:Y:S01]  /*18dd0*/  STL [R1+0x4228], R2 ;  /* 0x0042280201007387 */ /* 0x0001e20000100800 */
[----:B-----5:R-:W-:Y:S01]  /*18de0*/  IADD3 R0, P2, PT, R10, UR24, RZ ;  /* 0x000000180a007c10 */ /* 0x020fe2000ff5e0ff */
        /* <DEDUP_REMOVED lines=16> */
[----:B-----5:R-:W-:-:S03]  /*18ef0*/  IADD3.X R0, PT, PT, R36, UR76, RZ, P1, !PT ;  /* 0x0000004c24007c10 */ /* 0x020fc60008ffe4ff */
[----:B------:R1:W-:Y:S04]  /*18f00*/  STL [R1+0x426c], R2 ;  /* 0x00426c0201007387 */ /* 0x0003e80000100800 */
[----:B------:R5:W-:Y:S01]  /*18f10*/  STL [R1+0x4238], R0 ;  /* 0x0042380001007387 */ /* 0x000be20000100800 */
[----:B0-----:R-:W-:Y:S02]  /*18f20*/  IADD3 R3, P1, PT, R47, UR24, RZ ;  /* 0x000000182f037c10 */ /* 0x001fe4000ff3e0ff */
[----:B-1----:R-:W-:-:S03]  /*18f30*/  IADD3.X R2, PT, PT, R29, UR76, RZ, P0, !PT ;  /* 0x0000004c1d027c10 */ /* 0x002fc600087fe4ff */
[----:B------:R0:W-:Y:S01]  /*18f40*/  STL [R1+0x4274], R3 ;  /* 0x0042740301007387 */ /* 0x0001e20000100800 */
[----:B-----5:R-:W-:-:S03]  /*18f50*/  IADD3 R0, P0, PT, R46, UR24, RZ ;  /* 0x000000182e007c10 */ /* 0x020fc6000ff1e0ff */
[----:B------:R1:W-:Y:S04]  /*18f60*/  STL [R1+0x4240], R2 ;  /* 0x0042400201007387 */ /* 0x0003e80000100800 */
[----:B------:R5:W-:Y:S01]  /*18f70*/  STL [R1+0x427c], R0 ;  /* 0x00427c0001007387 */ /* 0x000be20000100800 */
[----:B0-----:R-:W-:Y:S02]  /*18f80*/  IADD3.X R3, PT, PT, R19, UR76, RZ, P4, !PT ;  /* 0x0000004c13037c10 */ /* 0x001fe4000a7fe4ff */
[----:B-1----:R-:W-:-:S03]  /*18f90*/  IADD3 R2, P4, PT, R45, UR24, RZ ;  /* 0x000000182d027c10 */ /* 0x002fc6000ff9e0ff */
        /* <DEDUP_REMOVED lines=20> */
[----:B------:R1:W-:Y:S01]  /*190e0*/  STL [R1+0x4270], R2 ;  /* 0x0042700201007387 */ /* 0x0003e20000100800 */
[----:B------:R-:W5:Y:S03]  /*190f0*/  LDCU UR24, c[0x0][0x3a8] ;  /* 0x00007500ff1877ac */ /* 0x000f660008000800 */
[----:B------:R2:W-:Y:S01]  /*19100*/  STL [R1+0x42ac], R0 ;  /* 0x0042ac0001007387 */ /* 0x0005e20000100800 */
[----:B0-----:R-:W-:Y:S02]  /*19110*/  IADD3.X R3, PT, PT, R39, UR76, RZ, P4, !PT ;  /* 0x0000004c27037c10 */ /* 0x001fe4000a7fe4ff */
[----:B-1----:R-:W-:Y:S02]  /*19120*/  IADD3.X R2, PT, PT, R38, UR76, RZ, P0, !PT ;  /* 0x0000004c26027c10 */ /* 0x002fe400087fe4ff */
[----:B--2---:R-:W-:-:S03]  /*19130*/  IADD3.X R0, PT, PT, R31, UR76, RZ, P6, !PT ;  /* 0x0000004c1f007c10 */ /* 0x004fc6000b7fe4ff */
[----:B------:R0:W-:Y:S04]  /*19140*/  STL [R1+0x4278], R2 ;  /* 0x0042780201007387 */ /* 0x0001e80000100800 */
        /* <DEDUP_REMOVED lines=60> */
[----:B------:R-:W2:Y:S03]  /*19510*/  LDCU UR25, c[0x0][0x3a8] ;  /* 0x00007500ff1977ac */ /* 0x000ea60008000800 */
        /* <DEDUP_REMOVED lines=1451> */
[----:B------:R-:W-:Y:S02]  /*1efd0*/  UIMAD UR17, UR17, 0x51, URZ ;  /* 0x00000051111178a4 */ /* 0x000fe4000f8e02ff */
[----:B------:R-:W-:Y:S01]  /*1efe0*/  UIMAD UR72, UR72, 0x1a, URZ ;  /* 0x0000001a484878a4 */ /* 0x000fe2000f8e02ff */
[----:B------:R2:W-:Y:S01]  /*1eff0*/  STL [R1+0x4e94], R0 ;  /* 0x004e940001007387 */ /* 0x0005e20000100800 */
[----:B------:R-:W-:Y:S01]  /*1f000*/  UIMAD UR74, UR74, 0x19, URZ ;  /* 0x000000194a4a78a4 */ /* 0x000fe2000f8e02ff */
[----:B0-----:R-:W-:Y:S01]  /*1f010*/  IADD3.X R3, PT, PT, R39, UR76, RZ, P4, !PT ;  /* 0x0000004c27037c10 */ /* 0x001fe2000a7fe4ff */
[----:B----4-:R-:W-:Y:S02]  /*1f020*/  UIMAD UR19, UR19, 0x18, URZ ;  /* 0x00000018131378a4 */ /* 0x010fe4000f8e02ff */
[----:B-----5:R-:W-:Y:S01]  /*1f030*/  UIMAD UR24, UR24, 0x17, URZ ;  /* 0x00000017181878a4 */ /* 0x020fe2000f8e02ff */
[----:B-1----:R-:W-:Y:S01]  /*1f040*/  IADD3.X R2, PT, PT, R38, UR76, RZ, P0, !PT ;  /* 0x0000004c26027c10 */ /* 0x002fe200087fe4ff */
[----:B------:R-:W-:-:S02]  /*1f050*/  UIMAD UR25, UR25, 0x16, URZ ;  /* 0x00000016191978a4 */ /* 0x000fc4000f8e02ff */
[----:B------:R-:W-:Y:S01]  /*1f060*/  UIMAD UR26, UR26, 0x15, URZ ;  /* 0x000000151a1a78a4 */ /* 0x000fe2000f8e02ff */
[----:B--2---:R-:W-:Y:S01]  /*1f070*/  IADD3.X R0, PT, PT, R31, UR76, RZ, P6, !PT ;  /* 0x0000004c1f007c10 */ /* 0x004fe2000b7fe4ff */
[----:B------:R0:W-:Y:S01]  /*1f080*/  STL [R1+0x4e60], R2 ;  /* 0x004e600201007387 */ /* 0x0001e20000100800 */
[----:B------:R-:W-:Y:S02]  /*1f090*/  UIMAD UR27, UR27, 0x14, URZ ;  /* 0x000000141b1b78a4 */ /* 0x000fe4000f8e02ff */
[----:B------:R-:W-:Y:S01]  /*1f0a0*/  UIMAD UR28, UR28, 0x13, URZ ;  /* 0x000000131c1c78a4 */ /* 0x000fe2000f8e02ff */
[----:B------:R1:W-:Y:S01]  /*1f0b0*/  STL [R1+0x4e68], R3 ;  /* 0x004e680301007387 */ /* 0x0003e20000100800 */
[----:B------:R-:W-:Y:S02]  /*1f0c0*/  UIMAD UR29, UR29, 0x12, URZ ;  /* 0x000000121d1d78a4 */ /* 0x000fe4000f8e02ff */
[----:B------:R-:W-:Y:S01]  /*1f0d0*/  UIMAD UR30, UR30, 0x11, URZ ;  /* 0x000000111e1e78a4 */ /* 0x000fe2000f8e02ff */
[----:B------:R2:W-:Y:S01]  /*1f0e0*/  STL [R1+0x4e70], R0 ;  /* 0x004e700001007387 */ /* 0x0005e20000100800 */
[----:B------:R-:W-:Y:S01]  /*1f0f0*/  USHF.L.U32 UR31, UR31, 0x4, URZ ;  /* 0x000000041f1f7899 */ /* 0x000fe200080006ff */
[----:B0-----:R-:W-:Y:S01]  /*1f100*/  IADD3.X R2, PT, PT, R13, UR76, RZ, P5, !PT ;  /* 0x0000004c0d027c10 */ /* 0x001fe2000affe4ff */
[----:B------:R-:W-:-:S02]  /*1f110*/  UIMAD UR32, UR32, 0xf, URZ ;  /* 0x0000000f202078a4 */ /* 0x000fc4000f8e02ff */
[----:B------:R-:W-:Y:S01]  /*1f120*/  UIMAD UR33, UR33, 0xe, URZ ;  /* 0x0000000e212178a4 */ /* 0x000fe2000f8e02ff */
[----:B-1----:R-:W-:Y:S01]  /*1f130*/  IADD3.X R3, PT, PT, R27, UR76, RZ, P3, !PT ;  /* 0x0000004c1b037c10 */ /* 0x002fe20009ffe4ff */
[----:B------:R0:W-:Y:S01]  /*1f140*/  STL [R1+0x4e78], R2 ;  /* 0x004e780201007387 */ /* 0x0001e20000100800 */
[----:B------:R-:W-:Y:S01]  /*1f150*/  UIMAD UR36, UR36, 0xd, URZ ;  /* 0x0000000d242478a4 */ /* 0x000fe2000f8e02ff */
[----:B--2---:R-:W-:Y:S02]  /*1f160*/  IADD3.X R0, PT, PT, R35, UR76, RZ, P2, !PT ;  /* 0x0000004c23007c10 */ /* 0x004fe400097fe4ff */
[----:B------:R1:W-:Y:S01]  /*1f170*/  STL [R1+0x4e80], R3 ;  /* 0x004e800301007387 */ /* 0x0003e20000100800 */
[----:B------:R-:W-:Y:S02]  /*1f180*/  UIMAD UR37, UR37, 0xc, URZ ;  /* 0x0000000c252578a4 */ /* 0x000fe4000f8e02ff */
[----:B------:R-:W-:Y:S01]  /*1f190*/  UIMAD UR38, UR38, 0xb, URZ ;  /* 0x0000000b262678a4 */ /* 0x000fe2000f8e02ff */
[----:B------:R2:W-:Y:S01]  /*1f1a0*/  STL [R1+0x4e88], R0 ;  /* 0x004e880001007387 */ /* 0x0005e20000100800 */
[----:B------:R-:W-:Y:S01]  /*1f1b0*/  UIMAD UR39, UR39, 0xa, URZ ;  /* 0x0000000a272778a4 */ /* 0x000fe2000f8e02ff */
[----:B0-----:R-:W-:Y:S01]  /*1f1c0*/  IADD3.X R2, PT, PT, R42, UR76, RZ, P1, !PT ;  /* 0x0000004c2a027c10 */ /* 0x001fe20008ffe4ff */
[----:B------:R-:W-:-:S02]  /*1f1d0*/  UIMAD UR40, UR40, 0x9, URZ ;  /* 0x00000009282878a4 */ /* 0x000fc4000f8e02ff */
[----:B------:R-:W-:Y:S01]  /*1f1e0*/  USHF.L.U32 UR41, UR41, 0x3, URZ ;  /* 0x0000000329297899 */ /* 0x000fe200080006ff */
[----:B-1----:R-:W-:Y:S01]  /*1f1f0*/  IADD3 R3, P1, PT, R50, UR5, RZ ;  /* 0x0000000532037c10 */ /* 0x002fe2000ff3e0ff */
[----:B------:R0:W-:Y:S01]  /*1f200*/  STL [R1+0x4e90], R2 ;  /* 0x004e900201007387 */ /* 0x0001e20000100800 */
[----:B------:R-:W-:Y:S01]  /*1f210*/  UIMAD UR42, UR42, 0x7, URZ ;  /* 0x000000072a2a78a4 */ /* 0x000fe2000f8e02ff */
[----:B--2---:R-:W-:Y:S01]  /*1f220*/  IADD3 R0, P2, PT, R10, UR5, RZ ;  /* 0x000000050a007c10 */ /* 0x004fe2000ff5e0ff */
[----:B------:R-:W-:Y:S02]  /*1f230*/  USHF.R.S32.HI UR76, URZ, 0x1f, UR5 ;  /* 0x0000001fff4c7899 */ /* 0x000fe40008011405 */
[----:B------:R-:W-:Y:S02]  /*1f240*/  UIMAD UR43, UR43, 0x6, URZ ;  /* 0x000000062b2b78a4 */ /* 0x000fe4000f8e02ff */
[----:B------:R1:W-:Y:S01]  /*1f250*/  STL [R1+0x4e9c], R0 ;  /* 0x004e9c0001007387 */ /* 0x0003e20000100800 */
[----:B------:R-:W-:Y:S01]  /*1f260*/  UIMAD UR44, UR44, 0x5, URZ ;  /* 0x000000052c2c78a4 */ /* 0x000fe2000f8e02ff */
[----:B0-----:R-:W-:Y:S01]  /*1f270*/  IADD3 R2, P0, PT, R5, UR5, RZ ;  /* 0x0000000505027c10 */ /* 0x001fe2000ff1e0ff */
[----:B------:R-:W-:Y:S01]  /*1f280*/  USHF.L.U32 UR45, UR45, 0x2, URZ ;  /* 0x000000022d2d7899 */ /* 0x000fe200080006ff */
[----:B------:R0:W-:Y:S01]  /*1f290*/  STL [R1+0x4ea4], R3 ;  /* 0x004ea40301007387 */ /* 0x0001e20000100800 */
[----:B------:R-:W-:Y:S01]  /*1f2a0*/  UIMAD UR46, UR46, 0x3, URZ ;  /* 0x000000032e2e78a4 */ /* 0x000fe2000f8e02ff */
[----:B------:R-:W2:Y:S01]  /*1f2b0*/  LDCU UR49, c[0x0][0x3a8] ;  /* 0x00007500ff3177ac */ /* 0x000ea20008000800 */
[----:B-1----:R-:W-:Y:S01]  /*1f2c0*/  IADD3 R0, P4, PT, R49, UR5, RZ ;  /* 0x0000000531007c10 */ /* 0x002fe2000ff9e0ff */
        /* <DEDUP_REMOVED lines=520> */
[----:B-1----:R-:W-:Y:S02]  /*21350*/  IADD3 R3, P1, PT, R50, UR13, RZ ;  /* 0x0000000d32037c10 */ /* 0x002fe4000ff3e0ff */
[----:B--2---:R-:W-:Y:S01]  /*21360*/  IADD3 R0, P2, PT, R10, UR13, RZ ;  /* 0x0000000d0a007c10 */ /* 0x004fe2000ff5e0ff */
[----:B------:R0:W-:Y:S04]  /*21370*/  STL [R1+0x5290], R2 ;  /* 0x0052900201007387 */ /* 0x0001e80000100800 */
[----:B------:R1:W-:Y:S01]  /*21380*/  STL [R1+0x529c], R0 ;  /* 0x00529c0001007387 */ /* 0x0003e20000100800 */
[----:B------:R-:W-:-:S02]  /*21390*/  USHF.R.S32.HI UR76, URZ, 0x1f, UR13 ;  /* 0x0000001fff4c7899 */ /* 0x000fc4000801140d */
[----:B0-----:R-:W-:Y:S01]  /*213a0*/  IADD3 R2, P0, PT, R5, UR13, RZ ;  /* 0x0000000d05027c10 */ /* 0x001fe2000ff1e0ff */
[----:B------:R0:W-:Y:S01]  /*213b0*/  STL [R1+0x52a4], R3 ;  /* 0x0052a40301007387 */ /* 0x0001e20000100800 */
[----:B-1----:R-:W-:-:S03]  /*213c0*/  IADD3 R0, P4, PT, R49, UR13, RZ ;  /* 0x0000000d31007c10 */ /* 0x002fc6000ff9e0ff */
[----:B------:R1:W-:Y:S04]  /*213d0*/  STL [R1+0x52ac], R2 ;  /* 0x0052ac0201007387 */ /* 0x0003e80000100800 */
[----:B------:R2:W-:Y:S01]  /*213e0*/  STL [R1+0x52b4], R0 ;  /* 0x0052b40001007387 */ /* 0x0005e20000100800 */
[----:B0-----:R-:W-:Y:S02]  /*213f0*/  IADD3 R3, P6, PT, R15, UR13, RZ ;  /* 0x0000000d0f037c10 */ /* 0x001fe4000ffde0ff */
[----:B-1----:R-:W-:-:S03]  /*21400*/  IADD3 R2, P5, PT, R25, UR13, RZ ;  /* 0x0000000d19027c10 */ /* 0x002fc6000ffbe0ff */
        /* <DEDUP_REMOVED lines=38> */
[----:B------:R-:W-:Y:S01]  /*21670*/  STL [R1+0x52d8], R2 ;  /* 0x0052d80201007387 */ /* 0x000fe20000100800 */
[----:B------:R-:W1:Y:S03]  /*21680*/  LDCU UR13, c[0x0][0x3a8] ;  /* 0x00007500ff0d77ac */ /* 0x000e660008000800 */
[----:B------:R2:W-:Y:S01]  /*21690*/  STL [R1+0x5314], R0 ;  /* 0x0053140001007387 */ /* 0x0005e20000100800 */
[----:B0-----:R-:W-:Y:S02]  /*216a0*/  IADD3.X R3, PT, PT, R39, UR76, RZ, P4, !PT ;  /* 0x0000004c27037c10 */ /* 0x001fe4000a7fe4ff */
[----:B--2---:R-:W-:Y:S02]  /*216b0*/  IADD3.X R0, PT, PT, R38, UR76, RZ, P0, !PT ;  /* 0x0000004c26007c10 */ /* 0x004fe400087fe4ff */
[----:B------:R-:W-:-:S03]  /*216c0*/  IADD3.X R2, PT, PT, R31, UR76, RZ, P6, !PT ;  /* 0x0000004c1f027c10 */ /* 0x000fc6000b7fe4ff */
[----:B------:R0:W-:Y:S04]  /*216d0*/  STL [R1+0x52e0], R0 ;  /* 0x0052e00001007387 */ /* 0x0001e80000100800 */
[----:B------:R2:W-:Y:S01]  /*216e0*/  STL [R1+0x52e8], R3 ;  /* 0x0052e80301007387 */ /* 0x0005e20000100800 */
[----:B0-----:R-:W-:-:S03]  /*216f0*/  IADD3.X R0, PT, PT, R13, UR76, RZ, P5, !PT ;  /* 0x0000004c0d007c10 */ /* 0x001fc6000affe4ff */
[----:B------:R0:W-:Y:S01]  /*21700*/  STL [R1+0x52f0], R2 ;  /* 0x0052f00201007387 */ /* 0x0001e20000100800 */
[----:B--2---:R-:W-:-:S03]  /*21710*/  IADD3.X R3, PT, PT, R27, UR76, RZ, P3, !PT ;  /* 0x0000004c1b037c10 */ /* 0x004fc60009ffe4ff */
[----:B------:R2:W-:Y:S01]  /*21720*/  STL [R1+0x52f8], R0 ;  /* 0x0052f80001007387 */ /* 0x0005e20000100800 */
[----:B0-----:R-:W-:-:S03]  /*21730*/  IADD3.X R2, PT, PT, R35, UR76, RZ, P2, !PT ;  /* 0x0000004c23027c10 */ /* 0x001fc600097fe4ff */
[----:B------:R-:W-:Y:S01]  /*21740*/  STL [R1+0x5300], R3 ;  /* 0x0053000301007387 */ /* 0x000fe20000100800 */
[----:B--2---:R-:W-:-:S03]  /*21750*/  IADD3.X R0, PT, PT, R42, UR76, RZ, P1, !PT ;  /* 0x0000004c2a007c10 */ /* 0x004fc60008ffe4ff */
[----:B------:R0:W-:Y:S04]  /*21760*/  STL [R1+0x5308], R2 ;  /* 0x0053080201007387 */ /* 0x0001e80000100800 */
[----:B------:R2:W-:Y:S01]  /*21770*/  STL [R1+0x5310], R0 ;  /* 0x0053100001007387 */ /* 0x0005e20000100800 */
[----:B0-----:R-:W-:Y:S02]  /*21780*/  IADD3 R2, P2, PT, R10, UR14, RZ ;  /* 0x0000000e0a027c10 */ /* 0x001fe4000ff5e0ff */
[----:B--2---:R-:W-:-:S03]  /*21790*/  IADD3 R0, P1, PT, R50, UR14, RZ ;  /* 0x0000000e32007c10 */ /* 0x004fc6000ff3e0ff */
[----:B------:R0:W-:Y:S01]  /*217a0*/  STL [R1+0x531c], R2 ;  /* 0x00531c0201007387 */ /* 0x0001e20000100800 */
[----:B------:R-:W-:Y:S01]  /*217b0*/  IADD3 R3, P0, PT, R5, UR14, RZ ;  /* 0x0000000e05037c10 */ /* 0x000fe2000ff1e0ff */
[----:B------:R-:W-:Y:S02]  /*217c0*/  USHF.R.S32.HI UR76, URZ, 0x1f, UR14 ;  /* 0x0000001fff4c7899 */ /* 0x000fe4000801140e */
[----:B------:R2:W-:Y:S01]  /*217d0*/  STL [R1+0x5324], R0 ;  /* 0x0053240001007387 */ /* 0x0005e20000100800 */
[----:B0-----:R-:W-:-:S03]  /*217e0*/  IADD3 R2, P4, PT, R49, UR14, RZ ;  /* 0x0000000e31027c10 */ /* 0x001fc6000ff9e0ff */
[----:B------:R0:W-:Y:S01]  /*217f0*/  STL [R1+0x532c], R3 ;  /* 0x00532c0301007387 */ /* 0x0001e20000100800 */
[----:B--2---:R-:W-:-:S03]  /*21800*/  IADD3 R0, P6, PT, R15, UR14, RZ ;  /* 0x0000000e0f007c10 */ /* 0x004fc6000ffde0ff */
[----:B------:R2:W-:Y:S04]  /*21810*/  STL [R1+0x5334], R2 ;  /* 0x0053340201007387 */ /* 0x0005e80000100800 */
[----:B------:R1:W-:Y:S01]  /*21820*/  STL [R1+0x533c], R0 ;  /* 0x00533c0001007387 */ /* 0x0003e20000100800 */
[----:B0-----:R-:W-:Y:S02]  /*21830*/  IADD3 R3, P5, PT, R25, UR14, RZ ;  /* 0x0000000e19037c10 */ /* 0x001fe4000ffbe0ff */
[----:B--2---:R-:W-:-:S03]  /*21840*/  IADD3 R2, P3, PT, R11, UR14, RZ ;  /* 0x0000000e0b027c10 */ /* 0x004fc6000ff7e0ff */
[----:B------:R0:W-:Y:S01]  /*21850*/  STL [R1+0x5344], R3 ;  /* 0x0053440301007387 */ /* 0x0001e20000100800 */
[----:B-1----:R-:W-:-:S03]  /*21860*/  IADD3.X R0, PT, PT, R48, UR76, RZ, P2, !PT ;  /* 0x0000004c30007c10 */ /* 0x002fc600097fe4ff */
        /* <DEDUP_REMOVED lines=28> */
[----:B------:R-:W-:Y:S01]  /*21a30*/  STL [R1+0x5384], R3 ;  /* 0x0053840301007387 */ /* 0x000fe20000100800 */
[----:B--2---:R-:W-:-:S03]  /*21a40*/  IADD3 R0, P2, PT, R40, UR14, RZ ;  /* 0x0000000e28007c10 */ /* 0x004fc6000ff5e0ff */
[----:B------:R0:W-:Y:S04]  /*21a50*/  STL [R1+0x5350], R2 ;  /* 0x0053500201007387 */ /* 0x0001e80000100800 */
[----:B------:R1:W-:Y:S01]  /*21a60*/  STL [R1+0x538c], R0 ;  /* 0x00538c0001007387 */ /* 0x0003e20000100800 */
[----:B0-----:R-:W-:Y:S02]  /*21a70*/  IADD3.X R2, PT, PT, R30, UR76, RZ, P1, !PT ;  /* 0x0000004c1e027c10 */ /* 0x001fe40008ffe4ff */
[----:B-1----:R-:W-:-:S03]  /*21a80*/  IADD3 R0, P1, PT, R9, UR14, RZ ;  /* 0x0000000e09007c10 */ /* 0x002fc6000ff3e0ff */
[----:B------:R-:W-:Y:S01]  /*21a90*/  STL [R1+0x5358], R2 ;  /* 0x0053580201007387 */ /* 0x000fe20000100800 */
[----:B------:R-:W-:Y:S01]  /*21aa0*/  IADD3.X R8, PT, PT, R39, UR76, RZ, P4, !PT ;  /* 0x0000004c27087c10 */ /* 0x000fe2000a7fe4ff */
[----:B------:R-:W0:Y:S02]  /*21ab0*/  LDCU UR14, c[0x0][0x3a8] ;  /* 0x00007500ff0e77ac */ /* 0x000e240008000800 */
[----:B------:R1:W-:Y:S01]  /*21ac0*/  STL [R1+0x5394], R0 ;  /* 0x0053940001007387 */ /* 0x0003e20000100800 */
[----:B------:R-:W-:Y:S02]  /*21ad0*/  IADD3.X R4, PT, PT, R31, UR76, RZ, P6, !PT ;  /* 0x0000004c1f047c10 */ /* 0x000fe4000b7fe4ff */
[----:B-1----:R-:W-:-:S05]  /*21ae0*/  IADD3.X R0, PT, PT, R38, UR76, RZ, P0, !PT ;  /* 0x0000004c26007c10 */ /* 0x002fca00087fe4ff */
[----:B------:R1:W-:Y:S04]  /*21af0*/  STL [R1+0x5360], R0 ;  /* 0x0053600001007387 */ /* 0x0003e80000100800 */
[----:B------:R2:W-:Y:S04]  /*21b00*/  STL [R1+0x5368], R8 ;  /* 0x0053680801007387 */ /* 0x0005e80000100800 */
[----:B------:R0:W-:Y:S01]  /*21b10*/  STL [R1+0x5370], R4 ;  /* 0x0053700401007387 */ /* 0x0001e20000100800 */
[----:B-1----:R-:W-:Y:S02]  /*21b20*/  IADD3.X R0, PT, PT, R13, UR76, RZ, P5, !PT ;  /* 0x0000004c0d007c10 */ /* 0x002fe4000affe4ff */
[----:B--2---:R-:W-:-:S03]  /*21b30*/  IADD3.X R8, PT, PT, R27, UR76, RZ, P3, !PT ;  /* 0x0000004c1b087c10 */ /* 0x004fc60009ffe4ff */
[----:B------:R1:W-:Y:S01]  /*21b40*/  STL [R1+0x5378], R0 ;  /* 0x0053780001007387 */ /* 0x0003e20000100800 */
[----:B0-----:R-:W-:-:S03]  /*21b50*/  IADD3.X R4, PT, PT, R35, UR76, RZ, P2, !PT ;  /* 0x0000004c23047c10 */ /* 0x001fc600097fe4ff */
[----:B------:R0:W-:Y:S04]  /*21b60*/  STL [R1+0x5380], R8 ;  /* 0x0053800801007387 */ /* 0x0001e80000100800 */
[----:B------:R2:W-:Y:S01]  /*21b70*/  STL [R1+0x5388], R4 ;  /* 0x0053880401007387 */ /* 0x0005e20000100800 */
[----:B-1----:R-:W-:Y:S02]  /*21b80*/  IADD3.X R0, PT, PT, R42, UR76, RZ, P1, !PT ;  /* 0x0000004c2a007c10 */ /* 0x002fe40008ffe4ff */
[----:B0-----:R-:W-:Y:S02]  /*21b90*/  IADD3 R8, P1, PT, R50, UR15, RZ ;  /* 0x0000000f32087c10 */ /* 0x001fe4000ff3e0ff */
        /* <DEDUP_REMOVED lines=50> */
[----:B------:R-:W-:Y:S01]  /*21ec0*/  IADD3.X R12, PT, PT, R39, UR76, RZ, P4, !PT ;  /* 0x0000004c270c7c10 */ /* 0x000fe2000a7fe4ff */
[----:B------:R-:W1:Y:S02]  /*21ed0*/  LDCU UR15, c[0x0][0x3a8] ;  /* 0x00007500ff0f77ac */ /* 0x000e640008000800 */
[----:B------:R2:W-:Y:S01]  /*21ee0*/  STL [R1+0x5414], R4 ;  /* 0x0054140401007387 */ /* 0x0005e20000100800 */
[----:B0-----:R-:W-:-:S05]  /*21ef0*/  IADD3.X R8, PT, PT, R38, UR76, RZ, P0, !PT ;  /* 0x0000004c26087c10 */ /* 0x001fca00087fe4ff */
[----:B------:R0:W-:Y:S01]  /*21f00*/  STL [R1+0x53e0], R8 ;  /* 0x0053e00801007387 */ /* 0x0001e20000100800 */
[----:B--2---:R-:W-:-:S03]  /*21f10*/  IADD3.X R4, PT, PT, R31, UR76, RZ, P6, !PT ;  /* 0x0000004c1f047c10 */ /* 0x004fc6000b7fe4ff */
[----:B------:R2:W-:Y:S04]  /*21f20*/  STL [R1+0x53e8], R12 ;  /* 0x0053e80c01007387 */ /* 0x0005e80000100800 */
[----:B------:R1:W-:Y:S01]  /*21f30*/  STL [R1+0x53f0], R4 ;  /* 0x0053f00401007387 */ /* 0x0003e20000100800 */
[----:B0-----:R-:W-:Y:S02]  /*21f40*/  IADD3.X R8, PT, PT, R13, UR76, RZ, P5, !PT ;  /* 0x0000004c0d087c10 */ /* 0x001fe4000affe4ff */
[----:B--2---:R-:W-:-:S03]  /*21f50*/  IADD3.X R12, PT, PT, R27, UR76, RZ, P3, !PT ;  /* 0x0000004c1b0c7c10 */ /* 0x004fc60009ffe4ff */
[----:B------:R0:W-:Y:S01]  /*21f60*/  STL [R1+0x53f8], R8 ;  /* 0x0053f80801007387 */ /* 0x0001e20000100800 */
[----:B-1----:R-:W-:-:S03]  /*21f70*/  IADD3.X R4, PT, PT, R35, UR76, RZ, P2, !PT ;  /* 0x0000004c23047c10 */ /* 0x002fc600097fe4ff */
        /* <DEDUP_REMOVED lines=9> */
[----:B------:R-:W0:Y:S01]  /*22010*/  S2R R3, SR_TID.X ;  /* 0x0000000000037919 */ /* 0x000e220000002100 */
[----:B-1----:R-:W-:Y:S01]  /*22020*/  IADD3 R4, P4, PT, R49, UR22, RZ ;  /* 0x0000001631047c10 */ /* 0x002fe2000ff9e0ff */
[----:B------:R1:W-:Y:S04]  /*22030*/  STL [R1+0x5424], R12 ;  /* 0x0054240c01007387 */ /* 0x0003e80000100800 */
[----:B------:R2:W-:Y:S04]  /*22040*/  STL [R1+0x542c], R8 ;  /* 0x00542c0801007387 */ /* 0x0005e80000100800 */
[----:B------:R3:W-:Y:S01]  /*22050*/  STL [R1+0x5434], R4 ;  /* 0x0054340401007387 */ /* 0x0007e20000100800 */
[----:B-1----:R-:W-:-:S02]  /*22060*/  IADD3 R12, P6, PT, R15, UR22, RZ ;  /* 0x000000160f0c7c10 */ /* 0x002fc4000ffde0ff */
[----:B--2---:R-:W-:-:S03]  /*22070*/  IADD3 R8, P5, PT, R25, UR22, RZ ;  /* 0x0000001619087c10 */ /* 0x004fc6000ffbe0ff */
[----:B------:R1:W-:Y:S01]  /*22080*/  STL [R1+0x543c], R12 ;  /* 0x00543c0c01007387 */ /* 0x0003e20000100800 */
[----:B---3--:R-:W-:-:S03]  /*22090*/  IADD3 R4, P3, PT, R11, UR22, RZ ;  /* 0x000000160b047c10 */ /* 0x008fc6000ff7e0ff */
[----:B------:R2:W-:Y:S04]  /*220a0*/  STL [R1+0x5444], R8 ;  /* 0x0054440801007387 */ /* 0x0005e80000100800 */
[----:B------:R3:W-:Y:S01]  /*220b0*/  STL [R1+0x544c], R4 ;  /* 0x00544c0401007387 */ /* 0x0007e20000100800 */
[----:B-1----:R-:W-:Y:S02]  /*220c0*/  IADD3.X R12, PT, PT, R48, UR76, RZ, P2, !PT ;  /* 0x0000004c300c7c10 */ /* 0x002fe400097fe4ff */
[----:B--2---:R-:W-:-:S03]  /*220d0*/  IADD3 R8, P2, PT, R32, UR22, RZ ;  /* 0x0000001620087c10 */ /* 0x004fc6000ff5e0ff */
[----:B------:R1:W-:Y:S01]  /*220e0*/  STL [R1+0x5418], R12 ;  /* 0x0054180c01007387 */ /* 0x0003e20000100800 */
[----:B---3--:R-:W-:-:S03]  /*220f0*/  IADD3.X R4, PT, PT, R36, UR76, RZ, P1, !PT ;  /* 0x0000004c24047c10 */ /* 0x008fc60008ffe4ff */
[----:B------:R2:W-:Y:S04]  /*22100*/  STL [R1+0x5454], R8 ;  /* 0x0054540801007387 */ /* 0x0005e80000100800 */
[----:B------:R3:W-:Y:S01]  /*22110*/  STL [R1+0x5420], R4 ;  /* 0x0054200401007387 */ /* 0x0007e20000100800 */
[----:B-1----:R-:W-:Y:S02]  /*22120*/  IADD3 R12, P1, PT, R47, UR22, RZ ;  /* 0x000000162f0c7c10 */ /* 0x002fe4000ff3e0ff */
[----:B--2---:R-:W-:-:S03]  /*22130*/  IADD3.X R8, PT, PT, R29, UR76, RZ, P0, !PT ;  /* 0x0000004c1d087c10 */ /* 0x004fc600087fe4ff */
        /* <DEDUP_REMOVED lines=14> */
[----:B------:R2:W-:Y:S01]  /*22220*/  STL [R1+0x5440], R8 ;  /* 0x0054400801007387 */ /* 0x0005e20000100800 */
[----:B0-----:R-:W-:-:S03]  /*22230*/  LOP3.LUT R2, R3, 0x3, RZ, 0xc0, !PT ;  /* 0x0000000303027812 */ /* 0x001fc600078ec0ff */
[----:B------:R0:W-:Y:S01]  /*22240*/  STL [R1+0x547c], R4 ;  /* 0x00547c0401007387 */ /* 0x0001e20000100800 */
[----:B-1----:R-:W-:Y:S02]  /*22250*/  IADD3.X R12, PT, PT, R44, UR76, RZ, P3, !PT ;  /* 0x0000004c2c0c7c10 */ /* 0x002fe40009ffe4ff */
[----:B------:R-:W-:Y:S02]  /*22260*/  SHF.R.U32.HI R0, RZ, 0x2, R3 ;  /* 0x00000002ff007819 */ /* 0x000fe40000011603 */
[----:B--2---:R-:W-:Y:S01]  /*22270*/  IADD3 R8, P3, PT, R7, UR22, RZ ;  /* 0x0000001607087c10 */ /* 0x004fe2000ff7e0ff */
[----:B------:R1:W-:Y:S01]  /*22280*/  STL [R1+0x5448], R12 ;  /* 0x0054480c01007387 */ /* 0x0003e20000100800 */
[----:B0-----:R-:W-:Y:S01]  /*22290*/  IADD3.X R4, PT, PT, R43, UR76, RZ, P2, !PT ;  /* 0x0000004c2b047c10 */ /* 0x001fe200097fe4ff */
[----:B------:R-:W-:Y:S02]  /*222a0*/  IMAD R2, R2, 0x820, RZ ;  /* 0x0000082002027824 */ /* 0x000fe400078e02ff */
[----:B------:R0:W-:Y:S01]  /*222b0*/  STL [R1+0x5484], R8 ;  /* 0x0054840801007387 */ /* 0x0001e20000100800 */
[----:B------:R-:W-:-:S03]  /*222c0*/  SGXT.U32 R0, R0, 0x3 ;  /* 0x000000030000781a */ /* 0x000fc60000000000 */
[----:B------:R2:W-:Y:S01]  /*222d0*/  STL [R1+0x5450], R4 ;  /* 0x0054500401007387 */ /* 0x0005e20000100800 */
[----:B-1----:R-:W-:Y:S02]  /*222e0*/  IADD3 R12, P2, PT, R40, UR22, RZ ;  /* 0x00000016280c7c10 */ /* 0x002fe4000ff5e0ff */
[----:B0-----:R-:W-:-:S03]  /*222f0*/  IADD3.X R8, PT, PT, R30, UR76, RZ, P1, !PT ;  /* 0x0000004c1e087c10 */ /* 0x001fc60008ffe4ff */
[----:B------:R-:W-:Y:S01]  /*22300*/  STL [R1+0x548c], R12 ;  /* 0x00548c0c01007387 */ /* 0x000fe20000100800 */
[----:B--2---:R-:W-:-:S03]  /*22310*/  IADD3 R4, P1, PT, R9, UR22, RZ ;  /* 0x0000001609047c10 */ /* 0x004fc6000ff3e0ff */
[----:B------:R0:W-:Y:S01]  /*22320*/  STL [R1+0x5458], R8 ;  /* 0x0054580801007387 */ /* 0x0001e20000100800 */
[----:B------:R-:W-:Y:S01]  /*22330*/  LOP3.LUT R0, R2, R0, RZ, 0xfc, !PT ;  /* 0x0000000002007212 */ /* 0x000fe200078efcff */
[----:B------:R-:W1:Y:S01]  /*22340*/  LDCU UR22, c[0x0][0x3a8] ;  /* 0x00007500ff1677ac */ /* 0x000e620008000800 */
[----:B------:R-:W-:Y:S01]  /*22350*/  IADD3.X R2, PT, PT, R38, UR76, RZ, P0, !PT ;  /* 0x0000004c26027c10 */ /* 0x000fe200087fe4ff */
[----:B------:R2:W-:Y:S01]  /*22360*/  STL [R1+0x5494], R4 ;  /* 0x0054940401007387 */ /* 0x0005e20000100800 */
[----:B0-----:R-:W-:-:S03]  /*22370*/  IADD3.X R8, PT, PT, R39, UR76, RZ, P4, !PT ;  /* 0x0000004c27087c10 */ /* 0x001fc6000a7fe4ff */
[----:B------:R0:W-:Y:S01]  /*22380*/  STL [R1+0x5460], R2 ;  /* 0x0054600201007387 */ /* 0x0001e20000100800 */
[----:B--2---:R-:W-:-:S03]  /*22390*/  IADD3.X R4, PT, PT, R31, UR76, RZ, P6, !PT ;  /* 0x0000004c1f047c10 */ /* 0x004fc6000b7fe4ff */
[----:B------:R2:W-:Y:S04]  /*223a0*/  STL [R1+0x5468], R8 ;  /* 0x0054680801007387 */ /* 0x0005e80000100800 */
[----:B------:R3:W-:Y:S01]  /*223b0*/  STL [R1+0x5470], R4 ;  /* 0x0054700401007387 */ /* 0x0007e20000100800 */
[----:B0-----:R-:W-:Y:S02]  /*223c0*/  IADD3.X R2, PT, PT, R13, UR76, RZ, P5, !PT ;  /* 0x0000004c0d027c10 */ /* 0x001fe4000affe4ff */
[----:B--2---:R-:W-:-:S03]  /*223d0*/  IADD3.X R8, PT, PT, R27, UR76, RZ, P3, !PT ;  /* 0x0000004c1b087c10 */ /* 0x004fc60009ffe4ff */
[----:B------:R0:W-:Y:S01]  /*223e0*/  STL [R1+0x5478], R2 ;  /* 0x0054780201007387 */ /* 0x0001e20000100800 */
[----:B---3--:R-:W-:-:S03]  /*223f0*/  IADD3.X R4, PT, PT, R35, UR76, RZ, P2, !PT ;  /* 0x0000004c23047c10 */ /* 0x008fc600097fe4ff */
[----:B------:R2:W-:Y:S04]  /*22400*/  STL [R1+0x5480], R8 ;  /* 0x0054800801007387 */ /* 0x0005e80000100800 */
[----:B------:R3:W-:Y:S01]  /*22410*/  STL [R1+0x5488], R4 ;  /* 0x0054880401007387 */ /* 0x0007e20000100800 */
[----:B0-----:R-:W-:Y:S02]  /*22420*/  IADD3.X R2, PT, PT, R42, UR76, RZ, P1, !PT ;  /* 0x0000004c2a027c10 */ /* 0x001fe40008ffe4ff */
[----:B--2---:R-:W-:Y:S02]  /*22430*/  IADD3 R8, P1, PT, R50, UR77, RZ ;  /* 0x0000004d32087c10 */ /* 0x004fe4000ff3e0ff */
[----:B---3--:R-:W-:Y:S01]  /*22440*/  IADD3 R4, P2, PT, R10, UR77, RZ ;  /* 0x0000004d0a047c10 */ /* 0x008fe2000ff5e0ff */
[----:B------:R0:W-:Y:S04]  /*22450*/  STL [R1+0x5490], R2 ;  /* 0x0054900201007387 */ /* 0x0001e80000100800 */
[----:B------:R2:W-:Y:S01]  /*22460*/  STL [R1+0x549c], R4 ;  /* 0x00549c0401007387 */ /* 0x0005e20000100800 */
[----:B------:R-:W-:-:S02]  /*22470*/  USHF.R.S32.HI UR76, URZ, 0x1f, UR77 ;  /* 0x0000001fff4c7899 */ /* 0x000fc4000801144d */
[----:B0-----:R-:W-:Y:S01]  /*22480*/  IADD3 R2, P0, PT, R5, UR77, RZ ;  /* 0x0000004d05027c10 */ /* 0x001fe2000ff1e0ff */
[----:B------:R0:W-:Y:S01]  /*22490*/  STL [R1+0x54a4], R8 ;  /* 0x0054a40801007387 */ /* 0x0001e20000100800 */
[----:B--2---:R-:W-:-:S03]  /*224a0*/  IADD3 R4, P4, PT, R49, UR77, RZ ;  /* 0x0000004d31047c10 */ /* 0x004fc6000ff9e0ff */
[----:B------:R2:W-:Y:S04]  /*224b0*/  STL [R1+0x54ac], R2 ;  /* 0x0054ac0201007387 */ /* 0x0005e80000100800 */
[----:B------:R3:W-:Y:S01]  /*224c0*/  STL [R1+0x54b4], R4 ;  /* 0x0054b40401007387 */ /* 0x0007e20000100800 */
[----:B0-----:R-:W-:Y:S02]  /*224d0*/  IADD3 R8, P6, PT, R15, UR77, RZ ;  /* 0x0000004d0f087c10 */ /* 0x001fe4000ffde0ff */
[----:B--2---:R-:W-:-:S03]  /*224e0*/  IADD3 R2, P5, PT, R25, UR77, RZ ;  /* 0x0000004d19027c10 */ /* 0x004fc6000ffbe0ff */
[----:B------:R0:W-:Y:S01]  /*224f0*/  STL [R1+0x54bc], R8 ;  /* 0x0054bc0801007387 */ /* 0x0001e20000100800 */
[----:B---3--:R-:W-:-:S03]  /*22500*/  IADD3 R4, P3, PT, R11, UR77, RZ ;  /* 0x0000004d0b047c10 */ /* 0x008fc6000ff7e0ff */
[----:B------:R2:W-:Y:S04]  /*22510*/  STL [R1+0x54c4], R2 ;  /* 0x0054c40201007387 */ /* 0x0005e80000100800 */
[----:B------:R3:W-:Y:S01]  /*22520*/  STL [R1+0x54cc], R4 ;  /* 0x0054cc0401007387 */ /* 0x0007e20000100800 */
[----:B0-----:R-:W-:Y:S02]  /*22530*/  IADD3.X R8, PT, PT, R48, UR76, RZ, P2, !PT ;  /* 0x0000004c30087c10 */ /* 0x001fe400097fe4ff */
[----:B--2---:R-:W-:-:S03]  /*22540*/  IADD3 R2, P2, PT, R32, UR77, RZ ;  /* 0x0000004d20027c10 */ /* 0x004fc6000ff5e0ff */
[----:B------:R0:W-:Y:S01]  /*22550*/  STL [R1+0x5498], R8 ;  /* 0x0054980801007387 */ /* 0x0001e20000100800 */
[----:B---3--:R-:W-:-:S03]  /*22560*/  IADD3.X R4, PT, PT, R36, UR76, RZ, P1, !PT ;  /* 0x0000004c24047c10 */ /* 0x008fc60008ffe4ff */
[----:B------:R2:W-:Y:S04]  /*22570*/  STL [R1+0x54d4], R2 ;  /* 0x0054d40201007387 */ /* 0x0005e80000100800 */
[----:B------:R3:W-:Y:S01]  /*22580*/  STL [R1+0x54a0], R4 ;  /* 0x0054a00401007387 */ /* 0x0007e20000100800 */
[----:B0-----:R-:W-:Y:S02]  /*22590*/  IADD3 R8, P1, PT, R47, UR77, RZ ;  /* 0x0000004d2f087c10 */ /* 0x001fe4000ff3e0ff */
[----:B--2---:R-:W-:-:S03]  /*225a0*/  IADD3.X R2, PT, PT, R29, UR76, RZ, P0, !PT ;  /* 0x0000004c1d027c10 */ /* 0x004fc600087fe4ff */
        /* <DEDUP_REMOVED lines=26> */
[----:B------:R-:W-:Y:S01]  /*22750*/  STL [R1+0x54d8], R2 ;  /* 0x0054d80201007387 */ /* 0x000fe20000100800 */
[----:B------:R-:W-:Y:S01]  /*22760*/  IADD3.X R12, PT, PT, R39, UR76, RZ, P4, !PT ;  /* 0x0000004c270c7c10 */ /* 0x000fe2000a7fe4ff */
[----:B------:R-:W2:Y:S02]  /*22770*/  LDCU UR77, c[0x0][0x3a8] ;  /* 0x00007500ff4d77ac */ /* 0x000ea40008000800 */
[----:B------:R3:W-:Y:S01]  /*22780*/  STL [R1+0x5514], R4 ;  /* 0x0055140401007387 */ /* 0x0007e20000100800 */
[----:B0-----:R-:W-:-:S05]  /*22790*/  IADD3.X R8, PT, PT, R38, UR76, RZ, P0, !PT ;  /* 0x0000004c26087c10 */ /* 0x001fca00087fe4ff */
[----:B------:R0:W-:Y:S01]  /*227a0*/  STL [R1+0x54e0], R8 ;  /* 0x0054e00801007387 */ /* 0x0001e20000100800 */
[----:B---3--:R-:W-:-:S03]  /*227b0*/  IADD3.X R4, PT, PT, R31, UR76, RZ, P6, !PT ;  /* 0x0000004c1f047c10 */ /* 0x008fc6000b7fe4ff */
[----:B------:R3:W-:Y:S04]  /*227c0*/  STL [R1+0x54e8], R12 ;  /* 0x0054e80c01007387 */ /* 0x0007e80000100800 */
[----:B------:R1:W-:Y:S01]  /*227d0*/  STL [R1+0x54f0], R4 ;  /* 0x0054f00401007387 */ /* 0x0003e20000100800 */
[----:B0-----:R-:W-:Y:S02]  /*227e0*/  IADD3.X R8, PT, PT, R13, UR76, RZ, P5, !PT ;  /* 0x0000004c0d087c10 */ /* 0x001fe4000affe4ff */
[----:B---3--:R-:W-:-:S03]  /*227f0*/  IADD3.X R12, PT, PT, R27, UR76, RZ, P3, !PT ;  /* 0x0000004c1b0c7c10 */ /* 0x008fc60009ffe4ff */
[----:B------:R0:W-:Y:S01]  /*22800*/  STL [R1+0x54f8], R8 ;  /* 0x0054f80801007387 */ /* 0x0001e20000100800 */
[----:B-1----:R-:W-:-:S03]  /*22810*/  IADD3.X R4, PT, PT, R35, UR76, RZ, P2, !PT ;  /* 0x0000004c23047c10 */ /* 0x002fc600097fe4ff */
        /* <DEDUP_REMOVED lines=54> */
[----:B------:R-:W-:Y:S01]  /*22b80*/  LOP3.LUT R2, R3, 0x7, RZ, 0xc0, !PT ;  /* 0x0000000703027812 */ /* 0x000fe200078ec0ff */
[----:B------:R-:W3:Y:S02]  /*22b90*/  LDCU UR20, c[0x0][0x3a8] ;  /* 0x00007500ff1477ac */ /* 0x000ee40008000800 */
        /* <DEDUP_REMOVED lines=53> */
[----:B------:R-:W-:-:S03]  /*22ef0*/  IMAD.SHL.U32 R3, R3, 0x2, RZ ;  /* 0x0000000203037824 */ /* 0x000fc600078e00ff */
[----:B------:R2:W-:Y:S01]  /*22f00*/  STL [R1+0x55fc], R4 ;  /* 0x0055fc0401007387 */ /* 0x0005e20000100800 */
[----:B0-----:R-:W-:Y:S01]  /*22f10*/  IADD3.X R12, PT, PT, R44, UR76, RZ, P3, !PT ;  /* 0x0000004c2c0c7c10 */ /* 0x001fe20009ffe4ff */
[----:B------:R-:W-:Y:S01]  /*22f20*/  IMAD R2, R2, 0x90, RZ ;  /* 0x0000009002027824 */ /* 0x000fe200078e02ff */
[----:B-1----:R-:W-:-:S03]  /*22f30*/  IADD3 R8, P3, PT, R7, UR21, RZ ;  /* 0x0000001507087c10 */ /* 0x002fc6000ff7e0ff */
[----:B------:R0:W-:Y:S01]  /*22f40*/  STL [R1+0x55c8], R12 ;  /* 0x0055c80c01007387 */ /* 0x0001e20000100800 */
[----:B--2---:R-:W-:-:S03]  /*22f50*/  IADD3.X R4, PT, PT, R43, UR76, RZ, P2, !PT ;  /* 0x0000004c2b047c10 */ /* 0x004fc600097fe4ff */
[----:B------:R1:W-:Y:S01]  /*22f60*/  STL [R1+0x5604], R8 ;  /* 0x0056040801007387 */ /* 0x0003e20000100800 */
[----:B------:R-:W-:-:S03]  /*22f70*/  LOP3.LUT R2, R2, 0x30, R3, 0x78, !PT ;  /* 0x0000003002027812 */ /* 0x000fc600078e7803 */
[----:B------:R2:W-:Y:S01]  /*22f80*/  STL [R1+0x55d0], R4 ;  /* 0x0055d00401007387 */ /* 0x0005e20000100800 */
[----:B0-----:R-:W-:Y:S02]  /*22f90*/  IADD3 R12, P2, PT, R40, UR21, RZ ;  /* 0x00000015280c7c10 */ /* 0x001fe4000ff5e0ff */
[----:B-1----:R-:W-:-:S03]  /*22fa0*/  IADD3.X R8, PT, PT, R30, UR76, RZ, P1, !PT ;  /* 0x0000004c1e087c10 */ /* 0x002fc60008ffe4ff */
[----:B------:R-:W-:Y:S01]  /*22fb0*/  STL [R1+0x560c], R12 ;  /* 0x00560c0c01007387 */ /* 0x000fe20000100800 */
[----:B------:R-:W-:Y:S02]  /*22fc0*/  IADD3.X R3, PT, PT, R38, UR76, RZ, P0, !PT ;  /* 0x0000004c26037c10 */ /* 0x000fe400087fe4ff */
[----:B--2---:R-:W-:Y:S01]  /*22fd0*/  IADD3 R4, P1, PT, R9, UR21, RZ ;  /* 0x0000001509047c10 */ /* 0x004fe2000ff3e0ff */
[----:B------:R-:W-:Y:S01]  /*22fe0*/  STL [R1+0x55d8], R8 ;  /* 0x0055d80801007387 */ /* 0x000fe20000100800 */
[----:B------:R-:W0:Y:S03]  /*22ff0*/  LDCU UR21, c[0x0][0x3a8] ;  /* 0x00007500ff1577ac */ /* 0x000e260008000800 */
[----:B------:R1:W-:Y:S04]  /*23000*/  STL [R1+0x5614], R4 ;  /* 0x0056140401007387 */ /* 0x0003e80000100800 */
[----:B------:R2:W-:Y:S01]  /*23010*/  STL [R1+0x55e0], R3 ;  /* 0x0055e00301007387 */ /* 0x0005e20000100800 */
[----:B-1----:R-:W-:-:S02]  /*23020*/  IADD3.X R4, PT, PT, R39, UR76, RZ, P4, !PT ;  /* 0x0000004c27047c10 */ /* 0x002fc4000a7fe4ff */
[----:B--2---:R-:W-:-:S03]  /*23030*/  IADD3.X R3, PT, PT, R31, UR76, RZ, P6, !PT ;  /* 0x0000004c1f037c10 */ /* 0x004fc6000b7fe4ff */
[----:B------:R1:W-:Y:S01]  /*23040*/  STL [R1+0x55e8], R4 ;  /* 0x0055e80401007387 */ /* 0x0003e20000100800 */
[----:B------:R-:W-:-:S03]  /*23050*/  IADD3.X R8, PT, PT, R27, UR76, RZ, P3, !PT ;  /* 0x0000004c1b087c10 */ /* 0x000fc60009ffe4ff */
[----:B------:R2:W-:Y:S01]  /*23060*/  STL [R1+0x55f0], R3 ;  /* 0x0055f00301007387 */ /* 0x0005e20000100800 */
[----:B-1----:R-:W-:Y:S02]  /*23070*/  IADD3.X R4, PT, PT, R13, UR76, RZ, P5, !PT ;  /* 0x0000004c0d047c10 */ /* 0x002fe4000affe4ff */
[----:B--2---:R-:W-:-:S03]  /*23080*/  IADD3.X R3, PT, PT, R35, UR76, RZ, P2, !PT ;  /* 0x0000004c23037c10 */ /* 0x004fc600097fe4ff */
[----:B------:R1:W-:Y:S04]  /*23090*/  STL [R1+0x55f8], R4 ;  /* 0x0055f80401007387 */ /* 0x0003e80000100800 */
[----:B------:R2:W-:Y:S04]  /*230a0*/  STL [R1+0x5600], R8 ;  /* 0x0056000801007387 */ /* 0x0005e80000100800 */
[----:B------:R0:W-:Y:S01]  /*230b0*/  STL [R1+0x5608], R3 ;  /* 0x0056080301007387 */ /* 0x0001e20000100800 */
[----:B-1----:R-:W-:Y:S02]  /*230c0*/  IADD3.X R4, PT, PT, R42, UR76, RZ, P1, !PT ;  /* 0x0000004c2a047c10 */ /* 0x002fe40008ffe4ff */
[----:B--2---:R-:W-:-:S02]  /*230d0*/  IADD3 R8, P1, PT, R50, UR23, RZ ;  /* 0x0000001732087c10 */ /* 0x004fc4000ff3e0ff */
[----:B0-----:R-:W-:Y:S01]  /*230e0*/  IADD3 R3, P2, PT, R10, UR23, RZ ;  /* 0x000000170a037c10 */ /* 0x001fe2000ff5e0ff */
[----:B------:R0:W-:Y:S04]  /*230f0*/  STL [R1+0x5610], R4 ;  /* 0x0056100401007387 */ /* 0x0001e80000100800 */
[----:B------:R1:W-:Y:S01]  /*23100*/  STL [R1+0x561c], R3 ;  /* 0x00561c0301007387 */ /* 0x0003e20000100800 */
[----:B------:R-:W-:Y:S02]  /*23110*/  USHF.R.S32.HI UR76, URZ, 0x1f, UR23 ;  /* 0x0000001fff4c7899 */ /* 0x000fe40008011417 */
        /* <DEDUP_REMOVED lines=45> */
[----:B------:R-:W-:Y:S04]  /*233f0*/  STL [R1+0x5658], R4 ;  /* 0x0056580401007387 */ /* 0x000fe80000100800 */
[----:B------:R0:W-:Y:S04]  /*23400*/  STL [R1+0x5694], R3 ;  /* 0x0056940301007387 */ /* 0x0001e80000100800 */
        /* <DEDUP_REMOVED lines=1017> */
[----:B0-----:R-:W-:-:S03]  /*273a0*/  IADD3.X R3, PT, PT, R38, UR76, RZ, P0, !PT ;  /* 0x0000004c26037c10 */ /* 0x001fc600087fe4ff */
[----:B------:R-:W-:Y:S04]  /*273b0*/  STL [R1+0xb10], RZ ;  /* 0x000b10ff01007387 */ /* 0x000fe80000100800 */
[----:B------:R-:W-:Y:S04]  /*273c0*/  STL [R1+0xb14], RZ ;  /* 0x000b14ff01007387 */ /* 0x000fe80000100800 */
[----:B------:R-:W-:Y:S01]  /*273d0*/  STL [R1+0xb18], RZ ;  /* 0x000b18ff01007387 */ /* 0x000fe20000100800 */
[----:B------:R-:W-:-:S03]  /*273e0*/  IADD3.X R8, PT, PT, R39, UR76, RZ, P4, !PT ;  /* 0x0000004c27087c10 */ /* 0x000fc6000a7fe4ff */
[----:B------:R-:W-:Y:S01]  /*273f0*/  STL [R1+0xb1c], RZ ;  /* 0x000b1cff01007387 */ /* 0x000fe20000100800 */
[----:B------:R-:W-:-:S03]  /*27400*/  IADD3.X R4, PT, PT, R31, UR76, RZ, P6, !PT ;  /* 0x0000004c1f047c10 */ /* 0x000fc6000b7fe4ff */
[----:B------:R-:W-:Y:S04]  /*27410*/  STL [R1+0x890], RZ ;  /* 0x000890ff01007387 */ /* 0x000fe80000100800 */
[----:B------:R-:W-:Y:S04]  /*27420*/  STL [R1+0x894], RZ ;  /* 0x000894ff01007387 */ /* 0x000fe80000100800 */
[----:B------:R-:W-:Y:S04]  /*27430*/  STL [R1+0x898], RZ ;  /* 0x000898ff01007387 */ /* 0x000fe80000100800 */
[----:B------:R-:W-:Y:S04]  /*27440*/  STL [R1+0x89c], RZ ;  /* 0x00089cff01007387 */ /* 0x000fe80000100800 */
[----:B------:R0:W-:Y:S04]  /*27450*/  STL [R1+0x5660], R3 ;  /* 0x0056600301007387 */ /* 0x0001e80000100800 */
[----:B------:R1:W-:Y:S01]  /*27460*/  STL [R1+0x5668], R8 ;  /* 0x0056680801007387 */ /* 0x0003e20000100800 */
[----:B0-----:R-:W-:-:S03]  /*27470*/  IADD3.X R3, PT, PT, R13, UR76, RZ, P5, !PT ;  /* 0x0000004c0d037c10 */ /* 0x001fc6000affe4ff */
[----:B------:R0:W-:Y:S01]  /*27480*/  STL [R1+0x5670], R4 ;  /* 0x0056700401007387 */ /* 0x0001e20000100800 */
[----:B-1----:R-:W-:-:S03]  /*27490*/  IADD3.X R8, PT, PT, R27, UR76, RZ, P3, !PT ;  /* 0x0000004c1b087c10 */ /* 0x002fc60009ffe4ff */
[----:B------:R1:W-:Y:S01]  /*274a0*/  STL [R1+0x5678], R3 ;  /* 0x0056780301007387 */ /* 0x0003e20000100800 */
[----:B0-----:R-:W-:-:S03]  /*274b0*/  IADD3.X R4, PT, PT, R35, UR76, RZ, P2, !PT ;  /* 0x0000004c23047c10 */ /* 0x001fc600097fe4ff */
[----:B------:R0:W-:Y:S01]  /*274c0*/  STL [R1+0x5680], R8 ;  /* 0x0056800801007387 */ /* 0x0001e20000100800 */
[----:B-1----:R-:W-:-:S03]  /*274d0*/  IADD3.X R3, PT, PT, R42, UR76, RZ, P1, !PT ;  /* 0x0000004c2a037c10 */ /* 0x002fc60008ffe4ff */
[----:B------:R1:W-:Y:S01]  /*274e0*/  STL [R1+0x5688], R4 ;  /* 0x0056880401007387 */ /* 0x0003e20000100800 */
[----:B------:R-:W-:-:S03]  /*274f0*/  USHF.R.S32.HI UR23, URZ, 0x1f, UR50 ;  /* 0x0000001fff177899 */ /* 0x000fc60008011432 */
[----:B------:R2:W-:Y:S01]  /*27500*/  STL [R1+0x5690], R3 ;  /* 0x0056900301007387 */ /* 0x0005e20000100800 */
[----:B0-----:R-:W-:Y:S02]  /*27510*/  IADD3 R8, P1, PT, R50, UR16, RZ ;  /* 0x0000001032087c10 */ /* 0x001fe4000ff3e0ff */
[----:B-1----:R-:W-:Y:S02]  /*27520*/  IADD3 R4, P2, PT, R10, UR16, RZ ;  /* 0x000000100a047c10 */ /* 0x002fe4000ff5e0ff */
[----:B--2---:R-:W-:-:S03]  /*27530*/  IADD3 R3, P0, PT, R5, UR16, RZ ;  /* 0x0000001005037c10 */ /* 0x004fc6000ff1e0ff */
[----:B------:R0:W-:Y:S01]  /*27540*/  STL [R1+0x569c], R4 ;  /* 0x00569c0401007387 */ /* 0x0001e20000100800 */
[----:B------:R-:W-:Y:S02]  /*27550*/  ULEA.HI UR23, UR23, UR50, URZ, 0x7 ;  /* 0x0000003217177291 */ /* 0x000fe4000f8f38ff */
[----:B------:R-:W-:Y:S01]  /*27560*/  USHF.R.S32.HI UR50, URZ, 0x1f, UR16 ;  /* 0x0000001fff327899 */ /* 0x000fe20008011410 */
        /* <DEDUP_REMOVED lines=47> */
[----:B--2---:R-:W-:-:S05]  /*27860*/  IADD3.X R3, PT, PT, R38, UR50, RZ, P0, !PT ;  /* 0x0000003226037c10 */ /* 0x004fca00087fe4ff */
        /* <DEDUP_REMOVED lines=9> */
[----:B0-----:R-:W-:-:S03]  /*27900*/  IADD3.X R3, PT, PT, R42, UR50, RZ, P1, !PT ;  /* 0x000000322a037c10 */ /* 0x001fc60008ffe4ff */
[----:B------:R0:W-:Y:S04]  /*27910*/  STL [R1+0x5708], R4 ;  /* 0x0057080401007387 */ /* 0x0001e80000100800 */
[----:B------:R2:W-:Y:S01]  /*27920*/  STL [R1+0x5710], R3 ;  /* 0x0057100301007387 */ /* 0x0005e20000100800 */
[----:B-1----:R-:W-:Y:S02]  /*27930*/  IADD3 R8, P1, PT, R50, UR18, RZ ;  /* 0x0000001232087c10 */ /* 0x002fe4000ff3e0ff */
[----:B0-----:R-:W-:Y:S02]  /*27940*/  IADD3 R4, P2, PT, R10, UR18, RZ ;  /* 0x000000120a047c10 */ /* 0x001fe4000ff5e0ff */
[----:B--2---:R-:W-:-:S03]  /*27950*/  IADD3 R3, P0, PT, R5, UR18, RZ ;  /* 0x0000001205037c10 */ /* 0x004fc6000ff1e0ff */
[----:B------:R0:W-:Y:S01]  /*27960*/  STL [R1+0x571c], R4 ;  /* 0x00571c0401007387 */ /* 0x0001e20000100800 */
[----:B------:R-:W-:-:S03]  /*27970*/  USHF.R.S32.HI UR50, URZ, 0x1f, UR18 ;  /* 0x0000001fff327899 */ /* 0x000fc60008011412 */
        /* <DEDUP_REMOVED lines=1475> */
[----:B-1----:R-:W-:Y:S02]  /*2d5b0*/  IADD3.X R8, PT, PT, R39, UR52, RZ, P4, !PT ;  /* 0x0000003427087c10 */ /* 0x002fe4000a7fe4ff */
[----:B--2---:R-:W-:Y:S01]  /*2d5c0*/  IADD3.X R3, PT, PT, R38, UR52, RZ, P0, !PT ;  /* 0x0000003426037c10 */ /* 0x004fe200087fe4ff */
[----:B------:R0:W-:Y:S04]  /*2d5d0*/  STL [R1+0x6294], R4 ;  /* 0x0062940401007387 */ /* 0x0001e80000100800 */
[----:B------:R1:W-:Y:S01]  /*2d5e0*/  STL [R1+0x6260], R3 ;  /* 0x0062600301007387 */ /* 0x0003e20000100800 */
[----:B0-----:R-:W-:-:S03]  /*2d5f0*/  IADD3.X R4, PT, PT, R31, UR52, RZ, P6, !PT ;  /* 0x000000341f047c10 */ /* 0x001fc6000b7fe4ff */
[----:B------:R0:W-:Y:S01]  /*2d600*/  STL [R1+0x6268], R8 ;  /* 0x0062680801007387 */ /* 0x0001e20000100800 */
[----:B-1----:R-:W-:-:S03]  /*2d610*/  IADD3.X R3, PT, PT, R13, UR52, RZ, P5, !PT ;  /* 0x000000340d037c10 */ /* 0x002fc6000affe4ff */
        /* <DEDUP_REMOVED lines=8> */
[----:B------:R-:W-:Y:S02]  /*2d6a0*/  USHF.L.U32 UR51, UR51, 0x7, URZ ;  /* 0x0000000733337899 */ /* 0x000fe400080006ff */
[----:B------:R-:W-:Y:S02]  /*2d6b0*/  USHF.L.U32 UR47, UR47, 0x1, URZ ;  /* 0x000000012f2f7899 */ /* 0x000fe400080006ff */
[----:B------:R-:W-:Y:S02]  /*2d6c0*/  USHF.R.S32.HI UR48, URZ, 0x1f, UR48 ;  /* 0x0000001fff307899 */ /* 0x000fe40008011430 */
[----:B------:R-:W-:-:S02]  /*2d6d0*/  USHF.R.S32.HI UR16, URZ, 0x1f, UR17 ;  /* 0x0000001fff107899 */ /* 0x000fc40008011411 */
[----:B------:R-:W-:Y:S02]  /*2d6e0*/  USHF.R.S32.HI UR67, URZ, 0x1f, UR72 ;  /* 0x0000001fff437899 */ /* 0x000fe40008011448 */
[----:B------:R-:W-:Y:S02]  /*2d6f0*/  USHF.R.S32.HI UR57, URZ, 0x1f, UR74 ;  /* 0x0000001fff397899 */ /* 0x000fe4000801144a */
[----:B------:R-:W-:Y:S02]  /*2d700*/  USHF.R.S32.HI UR71, URZ, 0x1f, UR19 ;  /* 0x0000001fff477899 */ /* 0x000fe40008011413 */
[----:B------:R-:W-:Y:S02]  /*2d710*/  USHF.R.S32.HI UR61, URZ, 0x1f, UR24 ;  /* 0x0000001fff3d7899 */ /* 0x000fe40008011418 */
        /* <DEDUP_REMOVED lines=19> */
[----:B------:R-:W-:Y:S01]  /*2d850*/  USHF.R.S32.HI UR52, URZ, 0x1f, UR46 ;  /* 0x0000001fff347899 */ /* 0x000fe2000801142e */
[----:B0-----:R-:W-:Y:S01]  /*2d860*/  IADD3 R8, P0, PT, R10, UR17, RZ ;  /* 0x000000110a087c10 */ /* 0x001fe2000ff1e0ff */
[----:B------:R-:W-:Y:S01]  /*2d870*/  USHF.R.S32.HI UR76, URZ, 0x1f, UR47 ;  /* 0x0000001fff4c7899 */ /* 0x000fe2000801142f */
[----:B-1----:R-:W-:Y:S01]  /*2d880*/  IADD3 R4, P5, PT, R50, UR17, RZ ;  /* 0x0000001132047c10 */ /* 0x002fe2000ffbe0ff */
[----:B------:R-:W-:Y:S01]  /*2d890*/  USHF.R.S32.HI UR23, URZ, 0x7, UR23 ;  /* 0x00000007ff177899 */ /* 0x000fe20008011417 */
[----:B--2---:R-:W-:Y:S01]  /*2d8a0*/  IADD3 R3, P4, PT, R5, UR17, RZ ;  /* 0x0000001105037c10 */ /* 0x004fe2000ff9e0ff */
[----:B------:R0:W-:Y:S01]  /*2d8b0*/  STL [R1+0x4734], R8 ;  /* 0x0047340801007387 */ /* 0x0001e20000100800 */
[----:B------:R-:W-:-:S03]  /*2d8c0*/  LOP3.LUT R2, R2, 0x40, RZ, 0x3c, !PT ;  /* 0x0000004002027812 */ /* 0x000fc600078e3cff */
        /* <DEDUP_REMOVED lines=78> */
[----:B------:R1:W-:Y:S01]  /*2ddb0*/  STL [R1+0x62ec], R4 ;  /* 0x0062ec0401007387 */ /* 0x0003e20000100800 */
[----:B------:R-:W-:-:S03]  /*2ddc0*/  IADD3.X R2, PT, PT, R39, UR67, RZ, P2, !PT ;  /* 0x0000004327027c10 */ /* 0x000fc600097fe4ff */
        /* <DEDUP_REMOVED lines=18> */
[----:B------:R-:W-:-:S03]  /*2def0*/  USHF.R.S32.HI UR72, URZ, 0x1f, UR51 ;  /* 0x0000001fff487899 */ /* 0x000fc60008011433 */
[----:B------:R2:W-:Y:S01]  /*2df00*/  STL [R1+0x6314], R3 ;  /* 0x0063140301007387 */ /* 0x0005e20000100800 */
[C---:B0-----:R-:W-:Y:S02]  /*2df10*/  LOP3.LUT R8, R0.reuse, 0x20, RZ, 0x3c, !PT ;  /* 0x0000002000087812 */ /* 0x041fe400078e3cff */
[----:B-1----:R-:W-:Y:S02]  /*2df20*/  LOP3.LUT R4, R0, 0x40, RZ, 0x3c, !PT ;  /* 0x0000004000047812 */ /* 0x002fe400078e3cff */
[----:B------:R-:W-:Y:S02]  /*2df30*/  IADD3.X R4, PT, PT, R38, UR67, RZ, P3, !PT ;  /* 0x0000004326047c10 */ /* 0x000fe40009ffe4ff */
[----:B--2---:R-:W-:Y:S02]  /*2df40*/  LOP3.LUT R3, R0, 0x60, RZ, 0x3c, !PT ;  /* 0x0000006000037812 */ /* 0x004fe400078e3cff */
[----:B------:R-:W-:Y:S01]  /*2df50*/  IADD3 R3, P3, PT, R10, UR74, RZ ;  /* 0x0000004a0a037c10 */ /* 0x000fe2000ff7e0ff */
[----:B------:R0:W-:Y:S04]  /*2df60*/  STL [R1+0x62e0], R4 ;  /* 0x0062e00401007387 */ /* 0x0001e80000100800 */
[----:B------:R1:W-:Y:S04]  /*2df70*/  STL [R1+0x631c], R3 ;  /* 0x00631c0301007387 */ /* 0x0003e80000100800 */
[----:B------:R2:W-:Y:S01]  /*2df80*/  STL [R1+0x62e8], R2 ;  /* 0x0062e80201007387 */ /* 0x0005e20000100800 */
[----:B0-----:R-:W-:-:S02]  /*2df90*/  IADD3 R4, P2, PT, R50, UR74, RZ ;  /* 0x0000004a32047c10 */ /* 0x001fc4000ff5e0ff */
        /* <DEDUP_REMOVED lines=1535> */
[----:B----4-:R-:W-:Y:S02]  /*33f90*/  IADD3 R4, P3, PT, R50, UR5, RZ ;  /* 0x0000000532047c10 */ /* 0x010fe4000ff7e0ff */
[----:B0-----:R-:W-:-:S03]  /*33fa0*/  IADD3.X R3, PT, PT, R31, UR76, RZ, P2, !PT ;  /* 0x0000004c1f037c10 */ /* 0x001fc600097fe4ff */
[----:B------:R0:W-:Y:S01]  /*33fb0*/  STL [R1+0x6f24], R4 ;  /* 0x006f240401007387 */ /* 0x0001e20000100800 */
[----:B-----5:R-:W-:-:S03]  /*33fc0*/  IADD3 R2, P2, PT, R5, UR6, RZ ;  /* 0x0000000605027c10 */ /* 0x020fc6000ff5e0ff */
        /* <DEDUP_REMOVED lines=75> */
[----:B-1----:R-:W-:-:S03]  /*34480*/  IADD3.X R3, PT, PT, R44, UR16, RZ, P1, !PT ;  /* 0x000000102c037c10 */ /* 0x002fc60008ffe4ff */
[----:B------:R0:W-:Y:S01]  /*34490*/  STL [R1+0x6f98], R4 ;  /* 0x006f980401007387 */ /* 0x0001e20000100800 */
[----:B--2---:R-:W-:-:S05]  /*344a0*/  IADD3.X R2, PT, PT, R43, UR16, RZ, P0, !PT ;  /* 0x000000102b027c10 */ /* 0x004fca00087fe4ff */
[----:B------:R0:W-:Y:S04]  /*344b0*/  STL [R1+0x6fa8], R2 ;  /* 0x006fa80201007387 */ /* 0x0001e80000100800 */
[----:B------:R0:W-:Y:S02]  /*344c0*/  STL [R1+0x6fa0], R3 ;  /* 0x006fa00301007387 */ /* 0x0001e40000100800 */
.L_x_1:
[----:B------:R-:W2:Y:S01]  /*344d0*/  LDL R5, [R1+0x2214] ;  /* 0x0022140001057983 */ /* 0x000ea20000100800 */
[----:B0-----:R-:W0:Y:S03]  /*344e0*/  LDC R2, c[0x0][0x3a0] ;  /* 0x0000e800ff027b82 */ /* 0x001e260000000800 */
[----:B-12---:R1:W-:Y:S04]  /*344f0*/  STL [R1+0x9ed4], R5 ;  /* 0x009ed40501007387 */ /* 0x0063e80000100800 */
[----:B------:R-:W2:Y:S04]  /*34500*/  LDL R4, [R1+0x221c] ;  /* 0x00221c0001047983 */ /* 0x000ea80000100800 */
[----:B-1----:R-:W0:Y:S04]  /*34510*/  LDL R5, [R1+0x2fd8] ;  /* 0x002fd80001057983 */ /* 0x002e280000100800 */
[----:B------:R-:W-:Y:S04]  /*34520*/  STL [R1+0x8104], R30 ;  /* 0x0081041e01007387 */ /* 0x000fe80000100800 */
        /* <DEDUP_REMOVED lines=1908> */
[----:B------:R1:W-:Y:S04]  /*3bc70*/  STL [R1+0x9ed0], R31 ;  /* 0x009ed01f01007387 */ /* 0x0003e80000100800 */
        /* <DEDUP_REMOVED lines=50> */
[----:B------:R-:W-:Y:S01]  /*3bfa0*/  STL [R1+0x8030], R55 ;  /* 0x0080303701007387 */ /* 0x000fe20000100800 */
[----:B0-----:R-:W-:-:S03]  /*3bfb0*/  IMAD R2, R5, -0x80, R2 ;  /* 0xffffff8005027824 */ /* 0x001fc600078e0202 */
[----:B------:R-:W-:Y:S04]  /*3bfc0*/  STL [R1+0x802c], R57 ;  /* 0x00802c3901007387 */ /* 0x000fe80000100800 */
[----:B------:R-:W-:Y:S04]  /*3bfd0*/  STL [R1+0x8028], R59 ;  /* 0x0080283b01007387 */ /* 0x000fe80000100800 */
[----:B------:R-:W-:Y:S04]  /*3bfe0*/  STL [R1+0x8024], R61 ;  /* 0x0080243d01007387 */ /* 0x000fe80000100800 */
[----:B-----5:R-:W-:Y:S04]  /*3bff0*/  STL [R1+0x8020], R0 ;  /* 0x0080200001007387 */ /* 0x020fe80000100800 */
[----:B------:R-:W2:Y:S01]  /*3c000*/  LDL.LU R5, [R1+0x9ed4] ;  /* 0x009ed40001057983 */ /* 0x000ea20000300800 */
[----:B------:R-:W-:-:S02]  /*3c010*/  ISETP.GT.AND P0, PT, R2, RZ, PT ;  /* 0x000000ff0200720c */ /* 0x000fc40003f04270 */
[----:B-1----:R-:W-:-:S11]  /*3c020*/  PRMT R31, RZ, 0x7610, R31 ;  /* 0x00007610ff1f7816 */ /* 0x002fd6000000001f */
[----:B--2---:R-:W2:Y:S04]  /*3c030*/  @P0 LDG.E.U8 R31, desc[UR34][R4.64] ;  /* 0x00000022041f0981 */ /* 0x004ea8000c1e1100 */
[----:B--2---:R0:W-:Y:S04]  /*3c040*/  STL [R1+0x2fc4], R31 ;  /* 0x002fc41f01007387 */ /* 0x0041e80000100800 */
[----:B0-----:R-:W2:Y:S04]  /*3c050*/  LDL.LU R31, [R1+0x9ed0] ;  /* 0x009ed000011f7983 */ /* 0x001ea80000300800 */
[----:B------:R-:W3:Y:S04]  /*3c060*/  LDL R4, [R1+0x220c] ;  /* 0x00220c0001047983 */ /* 0x000ee80000100800 */
[----:B------:R-:W3:Y:S01]  /*3c070*/  LDL R5, [R1+0x2220] ;  /* 0x0022200001057983 */ /* 0x000ee20000100800 */
[----:B------:R-:W-:-:S02]  /*3c080*/  PRMT R24, RZ, 0x7610, R24 ;  /* 0x00007610ff187816 */ /* 0x000fc40000000018 */
[----:B---3--:R-:W-:-:S04]  /*3c090*/  @P0 LOP3.LUT R5, R5, R4, RZ, 0x3c, !PT ;  /* 0x0000000405050212 */ /* 0x008fc800078e3cff */
[----:B------:R-:W-:-:S04]  /*3c0a0*/  @P0 LOP3.LUT R4, R5, R4, RZ, 0x3c, !PT ;  /* 0x0000000405040212 */ /* 0x000fc800078e3cff */
[----:B------:R-:W-:-:S05]  /*3c0b0*/  @P0 LOP3.LUT R5, R5, R4, RZ, 0x3c, !PT ;  /* 0x0000000405050212 */ /* 0x000fca00078e3cff */
[----:B------:R-:W3:Y:S04]  /*3c0c0*/  @P0 LDG.E.U8 R24, desc[UR34][R4.64] ;  /* 0x0000002204180981 */ /* 0x000ee8000c1e1100 */
[----:B---3--:R0:W-:Y:S04]  /*3c0d0*/  STL [R1+0x2fc0], R24 ;  /* 0x002fc01801007387 */ /* 0x0081e80000100800 */
[----:B0-----:R-:W3:Y:S04]  /*3c0e0*/  LDL.LU R24, [R1+0x9ecc] ;  /* 0x009ecc0001187983 */ /* 0x001ee80000300800 */
[----:B------:R-:W4:Y:S04]  /*3c0f0*/  LDL R4, [R1+0x2204] ;  /* 0x0022040001047983 */ /* 0x000f280000100800 */
[----:B------:R-:W4:Y:S01]  /*3c100*/  LDL R5, [R1+0x2224] ;  /* 0x0022240001057983 */ /* 0x000f220000100800 */
[----:B------:R-:W-:-:S02]  /*3c110*/  PRMT R30, RZ, 0x7610, R30 ;  /* 0x00007610ff1e7816 */ /* 0x000fc4000000001e */
[----:B----4-:R-:W-:-:S04]  /*3c120*/  @P0 LOP3.LUT R5, R5, R4, RZ, 0x3c, !PT ;  /* 0x0000000405050212 */ /* 0x010fc800078e3cff */
[----:B------:R-:W-:-:S04]  /*3c130*/  @P0 LOP3.LUT R4, R5, R4, RZ, 0x3c, !PT ;  /* 0x0000000405040212 */ /* 0x000fc800078e3cff */
[----:B------:R-:W-:-:S05]  /*3c140*/  @P0 LOP3.LUT R5, R5, R4, RZ, 0x3c, !PT ;  /* 0x0000000405050212 */ /* 0x000fca00078e3cff */
[----:B------:R-:W4:Y:S04]  /*3c150*/  @P0 LDG.E.U8 R30, desc[UR34][R4.64] ;  /* 0x00000022041e0981 */ /* 0x000f28000c1e1100 */
[----:B----4-:R0:W-:Y:S04]  /*3c160*/  STL [R1+0x2fbc], R30 ;  /* 0x002fbc1e01007387 */ /* 0x0101e80000100800 */
[----:B0-----:R-:W4:Y:S04]  /*3c170*/  LDL.LU R30, [R1+0x9ec8] ;  /* 0x009ec800011e7983 */ /* 0x001f280000300800 */
[----:B------:R-:W2:Y:S04]  /*3c180*/  LDL R4, [R1+0x21fc] ;  /* 0x0021fc0001047983 */ /* 0x000ea80000100800 */
[----:B------:R-:W2:Y:S01]  /*3c190*/  LDL R5, [R1+0x2228] ;  /* 0x0022280001057983 */ /* 0x000ea20000100800 */
[----:B---3--:R-:W-:-:S02]  /*3c1a0*/  PRMT R24, RZ, 0x7610, R24 ;  /* 0x00007610ff187816 */ /* 0x008fc40000000018 */
[----:B--2---:R-:W-:-:S04]  /*3c1b0*/  @P0 LOP3.LUT R5, R5, R4, RZ, 0x3c, !PT ;  /* 0x0000000405050212 */ /* 0x004fc800078e3cff */
[----:B------:R-:W-:-:S04]  /*3c1c0*/  @P0 LOP3.LUT R4, R5, R4, RZ, 0x3c, !PT ;  /* 0x0000000405040212 */ /* 0x000fc800078e3cff */
[----:B------:R-:W-:-:S05]  /*3c1d0*/  @P0 LOP3.LUT R5, R5, R4, RZ, 0x3c, !PT ;  /* 0x0000000405050212 */ /* 0x000fca00078e3cff */
[----:B------:R-:W2:Y:S04]  /*3c1e0*/  @P0 LDG.E.U8 R24, desc[UR34][R4.64] ;  /* 0x0000002204180981 */ /* 0x000ea8000c1e1100 */
[----:B--2---:R0:W-:Y:S04]  /*3c1f0*/  STL [R1+0x2fb8], R24 ;  /* 0x002fb81801007387 */ /* 0x0041e80000100800 */
[----:B0-----:R-:W2:Y:S04]  /*3c200*/  LDL.LU R24, [R1+0x9ec4] ;  /* 0x009ec40001187983 */ /* 0x001ea80000300800 */
[----:B------:R-:W3:Y:S04]  /*3c210*/  LDL R4, [R1+0x21f4] ;  /* 0x0021f40001047983 */ /* 0x000ee80000100800 */
[----:B------:R-:W3:Y:S01]  /*3c220*/  LDL R5, [R1+0x222c] ;  /* 0x00222c0001057983 */ /* 0x000ee20000100800 */
[----:B----4-:R-:W-:-:S02]  /*3c230*/  PRMT R30, RZ, 0x7610, R30 ;  /* 0x00007610ff1e7816 */ /* 0x010fc4000000001e */
        /* <DEDUP_REMOVED lines=8> */
[----:B--2---:R-:W-:-:S02]  /*3c2c0*/  PRMT R24, RZ, 0x7610, R24 ;  /* 0x00007610ff187816 */ /* 0x004fc40000000018 */
[----:B----4-:R-:W-:-:S04]  /*3c2d0*/  @P0 LOP3.LUT R5, R5, R4, RZ, 0x3c, !PT ;  /* 0x0000000405050212 */ /* 0x010fc800078e3cff */
[----:B------:R-:W-:-:S04]  /*3c2e0*/  @P0 LOP3.LUT R4, R5, R4, RZ, 0x3c, !PT ;  /* 0x0000000405040212 */ /* 0x000fc800078e3cff */
[----:B------:R-:W-:-:S05]  /*3c2f0*/  @P0 LOP3.LUT R5, R5, R4, RZ, 0x3c, !PT ;  /* 0x0000000405050212 */ /* 0x000fca00078e3cff */
[----:B------:R-:W2:Y:S04]  /*3c300*/  @P0 LDG.E.U8 R24, desc[UR34][R4.64] ;  /* 0x0000002204180981 */ /* 0x000ea8000c1e1100 */
[----:B--2---:R0:W-:Y:S04]  /*3c310*/  STL [R1+0x2fb0], R24 ;  /* 0x002fb01801007387 */ /* 0x0041e80000100800 */
[----:B0-----:R-:W2:Y:S04]  /*3c320*/  LDL.LU R24, [R1+0x9ebc] ;  /* 0x009ebc0001187983 */ /* 0x001ea80000300800 */
[----:B------:R-:W4:Y:S04]  /*3c330*/  LDL R4, [R1+0x21e4] ;  /* 0x0021e40001047983 */ /* 0x000f280000100800 */
[----:B------:R-:W4:Y:S01]  /*3c340*/  LDL R5, [R1+0x2218] ;  /* 0x0022180001057983 */ /* 0x000f220000100800 */
[----:B---3--:R-:W-:-:S02]  /*3c350*/  PRMT R30, RZ, 0x7610, R30 ;  /* 0x00007610ff1e7816 */ /* 0x008fc4000000001e */
[----:B----4-:R-:W-:-:S04]  /*3c360*/  @P0 LOP3.LUT R5, R5, R4, RZ, 0x3c, !PT ;  /* 0x0000000405050212 */ /* 0x010fc800078e3cff */
        /* <DEDUP_REMOVED lines=83> */
[----:B------:R-:W2:Y:S01]  /*3c8a0*/  @P0 LDG.E.U8 R24, desc[UR34][R4.64] ;  /* 0x0000002204180981 */ /* 0x000ea2000c1e1100 */
[----:B------:R-:W-:-:S03]  /*3c8b0*/  ISETP.GT.AND P1, PT, R2, 0x1, PT ;  /* 0x000000010200780c */ /* 0x000fc60003f24270 */
        /* <DEDUP_REMOVED lines=16270> */
[----:B------:R-:W4:Y:S02]  /*7c1a0*/  LDL R5, [R1+0x3794] ;  /* 0x0037940001057983 */ /* 0x000f240000100800 */
[----:B----4-:R-:W-:-:S02]  /*7c1b0*/  @P1 LOP3.LUT R5, R5, R4, RZ, 0x3c, !PT ;  /* 0x0000000405051212 */ /* 0x010fc400078e3cff */
[----:B---3--:R-:W-:Y:S02]  /*7c1c0*/  PRMT R30, RZ, 0x7610, R30 ;  /* 0x00007610ff1e7816 */ /* 0x008fe4000000001e */
        /* <DEDUP_REMOVED lines=110> */
[----:B------:R-:W3:Y:S01]  /*7c8b0*/  @P1 LDG.E.U8 R30, desc[UR34][R4.64] ;  /* 0x00000022041e1981 */ /* 0x000ee2000c1e1100 */
[----:B------:R-:W-:-:S03]  /*7c8c0*/  ISETP.GT.AND P0, PT, R2, 0x72, PT ;  /* 0x000000720200780c */ /* 0x000fc60003f04270 */
        /* <DEDUP_REMOVED lines=783> */
[----:B------:R-:W-:-:S02]  /*7f9c0*/  PRMT R28, RZ, 0x7610, R28 ;  /* 0x00007610ff1c7816 */ /* 0x000fc4000000001c */
[----:B--2---:R-:W-:-:S04]  /*7f9d0*/  @P1 LOP3.LUT R5, R5, R4, RZ, 0x3c, !PT ;  /* 0x0000000405051212 */ /* 0x004fc800078e3cff */
[----:B------:R-:W-:-:S04]  /*7f9e0*/  @P1 LOP3.LUT R4, R5, R4, RZ, 0x3c, !PT ;  /* 0x0000000405041212 */ /* 0x000fc800078e3cff */
[----:B------:R-:W-:-:S05]  /*7f9f0*/  @P1 LOP3.LUT R5, R5, R4, RZ, 0x3c, !PT ;  /* 0x0000000405051212 */ /* 0x000fca00078e3cff */
[----:B------:R-:W2:Y:S04]  /*7fa00*/  @P1 LDG.E.U8 R28, desc[UR34][R4.64] ;  /* 0x00000022041c1981 */ /* 0x000ea8000c1e1100 */
[----:B--2---:R0:W-:Y:S04]  /*7fa10*/  STL [R1+0x140], R28 ;  /* 0x0001401c01007387 */ /* 0x0041e80000100800 */
[----:B0-----:R-:W2:Y:S04]  /*7fa20*/  LDL.LU R28, [R1+0x80f8] ;  /* 0x0080f800011c7983 */ /* 0x001ea80000300800 */
        /* <DEDUP_REMOVED lines=78> */
[----:B------:R-:W2:Y:S01]  /*7ff10*/  @P1 LDG.E.U8 R27, desc[UR34][R4.64] ;  /* 0x00000022041b1981 */ /* 0x000ea2000c1e1100 */
[----:B------:R-:W-:-:S03]  /*7ff20*/  ISETP.GT.AND P0, PT, R2, 0x78, PT ;  /* 0x000000780200780c */ /* 0x000fc60003f04270 */
        /* <DEDUP_REMOVED lines=303> */
[----:B---3--:R-:W-:-:S02]  /*81220*/  PRMT R30, RZ, 0x7610, R30 ;  /* 0x00007610ff1e7816 */ /* 0x008fc4000000001e */
[----:B--2---:R-:W-:-:S04]  /*81230*/  @P0 LOP3.LUT R5, R5, R4, RZ, 0x3c, !PT ;  /* 0x0000000405050212 */ /* 0x004fc800078e3cff */
[----:B------:R-:W-:-:S04]  /*81240*/  @P0 LOP3.LUT R4, R5, R4, RZ, 0x3c, !PT ;  /* 0x0000000405040212 */ /* 0x000fc800078e3cff */
[----:B------:R-:W-:-:S05]  /*81250*/  @P0 LOP3.LUT R5, R5, R4, RZ, 0x3c, !PT ;  /* 0x0000000405050212 */ /* 0x000fca00078e3cff */
[----:B------:R0:W2:Y:S04]  /*81260*/  @P0 LDG.E.U8 R30, desc[UR34][R4.64] ;  /* 0x00000022041e0981 */ /* 0x0000a8000c1e1100 */
[----:B------:R-:W0:Y:S04]  /*81270*/  LDL R4, [R1+0x3318] ;  /* 0x0033180001047983 */ /* 0x000e280000100800 */
[----:B------:R-:W0:Y:S01]  /*81280*/  LDL R5, [R1+0x331c] ;  /* 0x00331c0001057983 */ /* 0x000e220000100800 */
[----:B------:R-:W-:Y:S02]  /*81290*/  PRMT R41, RZ, 0x7610, R41 ;  /* 0x00007610ff297816 */ /* 0x000fe40000000029 */
[----:B0-----:R-:W-:-:S04]  /*812a0*/  @P0 LOP3.LUT R5, R5, R4, RZ, 0x3c, !PT ;  /* 0x0000000405050212 */ /* 0x001fc800078e3cff */
[----:B------:R-:W-:-:S04]  /*812b0*/  @P0 LOP3.LUT R4, R5, R4, RZ, 0x3c, !PT ;  /* 0x0000000405040212 */ /* 0x000fc800078e3cff */
[----:B------:R-:W-:-:S05]  /*812c0*/  @P0 LOP3.LUT R5, R5, R4, RZ, 0x3c, !PT ;  /* 0x0000000405050212 */ /* 0x000fca00078e3cff */
[----:B------:R-:W3:Y:S04]  /*812d0*/  @P0 LDG.E.U8 R41, desc[UR34][R4.64] ;  /* 0x0000002204290981 */ /* 0x000ee8000c1e1100 */
[----:B--2---:R0:W-:Y:S04]  /*812e0*/  STL [R1+0x94], R30 ;  /* 0x0000941e01007387 */ /* 0x0041e80000100800 */
[----:B0-----:R-:W2:Y:S04]  /*812f0*/  LDL R30, [R1+0x32f4] ;  /* 0x0032f400011e7983 */ /* 0x001ea80000100800 */
[----:B---3--:R0:W-:Y:S04]  /*81300*/  STL [R1+0x90], R41 ;  /* 0x0000902901007387 */ /* 0x0081e80000100800 */
[----:B0-----:R-:W3:Y:S04]  /*81310*/  LDL.LU R41, [R1+0x804c] ;  /* 0x00804c0001297983 */ /* 0x001ee80000300800 */
        /* <DEDUP_REMOVED lines=34> */
[----:B------:R-:W-:-:S03]  /*81540*/  PRMT R51, RZ, 0x7610, R51 ;  /* 0x00007610ff337816 */ /* 0x000fc60000000033 */
[----:B--2---:R0:W-:Y:S04]  /*81550*/  STL [R1+0x80], R49 ;  /* 0x0000803101007387 */ /* 0x0041e80000100800 */
[----:B0-----:R-:W2:Y:S04]  /*81560*/  LDL.LU R49, [R1+0x803c] ;  /* 0x00803c0001317983 */ /* 0x001ea80000300800 */
[----:B------:R-:W2:Y:S01]  /*81570*/  LDL R5, [R1+0x32f0] ;  /* 0x0032f00001057983 */ /* 0x000ea20000100800 */
[----:B------:R-:W-:-:S03]  /*81580*/  @P0 IMAD.MOV.U32 R4, RZ, RZ, R30 ;  /* 0x000000ffff040224 */ /* 0x000fc600078e001e */
[----:B------:R-:W3:Y:S04]  /*81590*/  LDL R30, [R1+0x32cc] ;  /* 0x0032cc00011e7983 */ /* 0x000ee80000100800 */
[----:B--2---:R-:W2:Y:S04]  /*815a0*/  @P0 LDG.E.U8 R51, desc[UR34][R4.64] ;  /* 0x0000002204330981 */ /* 0x004ea8000c1e1100 */
        /* <DEDUP_REMOVED lines=26> */
[----:B------:R0:W2:Y:S04]  /*81750*/  @P0 LDG.E.U8 R24, desc[UR34][R4.64] ;  /* 0x0000002204180981 */ /* 0x0000a8000c1e1100 */
[----:B------:R-:W0:Y:S04]  /*81760*/  LDL R4, [R1+0x32d0] ;  /* 0x0032d00001047983 */ /* 0x000e280000100800 */
[----:B------:R-:W0:Y:S01]  /*81770*/  LDL R5, [R1+0x32d4] ;  /* 0x0032d40001057983 */ /* 0x000e220000100800 */
[----:B----4-:R-:W-:Y:S02]  /*81780*/  PRMT R31, RZ, 0x7610, R31 ;  /* 0x00007610ff1f7816 */ /* 0x010fe4000000001f */
[----:B0-----:R-:W-:-:S04]  /*81790*/  @P0 LOP3.LUT R5, R5, R4, RZ, 0x3c, !PT ;  /* 0x0000000405050212 */ /* 0x001fc800078e3cff */
[----:B------:R-:W-:-:S04]  /*817a0*/  @P0 LOP3.LUT R4, R5, R4, RZ, 0x3c, !PT ;  /* 0x0000000405040212 */ /* 0x000fc800078e3cff */
[----:B------:R-:W-:Y:S01]  /*817b0*/  @P0 LOP3.LUT R5, R5, R4, RZ, 0x3c, !PT ;  /* 0x0000000405050212 */ /* 0x000fe200078e3cff */
[----:B--2---:R0:W-:Y:S04]  /*817c0*/  STL [R1+0x70], R24 ;  /* 0x0000701801007387 */ /* 0x0041e80000100800 */
[----:B------:R3:W2:Y:S01]  /*817d0*/  @P0 LDG.E.U8 R31, desc[UR34][R4.64] ;  /* 0x00000022041f0981 */ /* 0x0006a2000c1e1100 */
[----:B------:R-:W-:-:S03]  /*817e0*/  PRMT R28, RZ, 0x7610, R28 ;  /* 0x00007610ff1c7816 */ /* 0x000fc6000000001c */
[----:B0-----:R-:W4:Y:S04]  /*817f0*/  LDL R24, [R1+0x32b4] ;  /* 0x0032b40001187983 */ /* 0x001f280000100800 */
[----:B------:R-:W4:Y:S01]  /*81800*/  LDL R5, [R1+0x32c8] ;  /* 0x0032c80001057983 */ /* 0x000f220000100800 */
[----:B---3--:R-:W-:-:S03]  /*81810*/  @P0 IMAD.MOV.U32 R4, RZ, RZ, R30 ;  /* 0x000000ffff040224 */ /* 0x008fc600078e001e */
[----:B--2---:R0:W-:Y:S01]  /*81820*/  STL [R1+0x6c], R31 ;  /* 0x00006c1f01007387 */ /* 0x0041e20000100800 */
[----:B------:R-:W-:-:S03]  /*81830*/  PRMT R57, RZ, 0x7610, R57 ;  /* 0x00007610ff397816 */ /* 0x000fc60000000039 */
[----:B------:R-:W2:Y:S04]  /*81840*/  LDL R30, [R1+0x32a0] ;  /* 0x0032a000011e7983 */ /* 0x000ea80000100800 */
[----:B----4-:R1:W3:Y:S04]  /*81850*/  @P0 LDG.E.U8 R28, desc[UR34][R4.64] ;  /* 0x00000022041c0981 */ /* 0x0102e8000c1e1100 */
[----:B0-----:R-:W4:Y:S04]  /*81860*/  LDL R31, [R1+0x32ac] ;  /* 0x0032ac00011f7983 */ /* 0x001f280000100800 */
[----:B------:R-:W1:Y:S04]  /*81870*/  LDL R4, [R1+0x32c0] ;  /* 0x0032c00001047983 */ /* 0x000e680000100800 */
[----:B------:R-:W1:Y:S02]  /*81880*/  LDL R5, [R1+0x32c4] ;  /* 0x0032c40001057983 */ /* 0x000e640000100800 */
[----:B-1----:R-:W-:-:S04]  /*81890*/  @P0 LOP3.LUT R5, R5, R4, RZ, 0x3c, !PT ;  /* 0x0000000405050212 */ /* 0x002fc800078e3cff */
[----:B------:R-:W-:-:S04]  /*818a0*/  @P0 LOP3.LUT R4, R5, R4, RZ, 0x3c, !PT ;  /* 0x0000000405040212 */ /* 0x000fc800078e3cff */
[----:B------:R-:W-:-:S05]  /*818b0*/  @P0 LOP3.LUT R5, R5, R4, RZ, 0x3c, !PT ;  /* 0x0000000405050212 */ /* 0x000fca00078e3cff */
[----:B------:R-:W2:Y:S04]  /*818c0*/  @P0 LDG.E.U8 R57, desc[UR34][R4.64] ;  /* 0x0000002204390981 */ /* 0x000ea8000c1e1100 */
[----:B---3--:R0:W-:Y:S04]  /*818d0*/  STL [R1+0x68], R28 ;  /* 0x0000681c01007387 */ /* 0x0081e80000100800 */
[----:B0-----:R-:W3:Y:S04]  /*818e0*/  LDL R28, [R1+0x32a4] ;  /* 0x0032a400011c7983 */ /* 0x001ee80000100800 */
        /* <DEDUP_REMOVED lines=15> */
[----:B--2---:R-:W2:Y:S01]  /*819e0*/  @P0 LDG.E.U8 R61, desc[UR34][R4.64] ;  /* 0x00000022043d0981 */ /* 0x004ea2000c1e1100 */
[----:B------:R-:W-:Y:S02]  /*819f0*/  ISETP.GT.AND P1, PT, R2, 0x7b, PT ;  /* 0x0000007b0200780c */ /* 0x000fe40003f24270 */
[----:B------:R-:W-:Y:S01]  /*81a00*/  PRMT R22, RZ, 0x7610, R22 ;  /* 0x00007610ff167816 */ /* 0x000fe20000000016 */
[----:B--2---:R0:W-:Y:S04]  /*81a10*/  STL [R1+0x5c], R61 ;  /* 0x00005c3d01007387 */ /* 0x0041e80000100800 */
[----:B0-----:R-:W2:Y:S04]  /*81a20*/  LDL.LU R61, [R1+0x8024] ;  /* 0x00802400013d7983 */ /* 0x001ea80000300800 */
[----:B------:R-:W2:Y:S02]  /*81a30*/  LDL R5, [R1+0x32a8] ;  /* 0x0032a80001057983 */ /* 0x000ea40000100800 */
[----:B----4-:R-:W-:Y:S01]  /*81a40*/  @P1 IMAD.MOV.U32 R4, RZ, RZ, R31 ;  /* 0x000000ffff041224 */ /* 0x010fe200078e001f */
[----:B------:R-:W-:-:S04]  /*81a50*/  PRMT R26, RZ, 0x7610, R26 ;  /* 0x00007610ff1a7816 */ /* 0x000fc8000000001a */
[----:B--2---:R3:W2:Y:S02]  /*81a60*/  @P1 LDG.E.U8 R22, desc[UR34][R4.64] ;  /* 0x0000002204161981 */ /* 0x0046a4000c1e1100 */
[----:B---3--:R-:W-:Y:S02]  /*81a70*/  @P1 IMAD.MOV.U32 R4, RZ, RZ, R28 ;  /* 0x000000ffff041224 */ /* 0x008fe400078e001c */
[----:B------:R-:W-:-:S05]  /*81a80*/  @P1 IMAD.MOV.U32 R5, RZ, RZ, R30 ;  /* 0x000000ffff051224 */ /* 0x000fca00078e001e */
[----:B------:R0:W3:Y:S04]  /*81a90*/  @P1 LDG.E.U8 R26, desc[UR34][R4.64] ;  /* 0x00000022041a1981 */ /* 0x0000e8000c1e1100 */
[----:B--2---:R1:W-:Y:S04]  /*81aa0*/  STL [R1+0x58], R22 ;  /* 0x0000581601007387 */ /* 0x0043e80000100800 */
[----:B------:R-:W0:Y:S04]  /*81ab0*/  LDL R4, [R1+0x3298] ;  /* 0x0032980001047983 */ /* 0x000e280000100800 */
[----:B------:R-:W0:Y:S01]  /*81ac0*/  LDL R5, [R1+0x329c] ;  /* 0x00329c0001057983 */ /* 0x000e220000100800 */
[----:B------:R-:W-:-:S03]  /*81ad0*/  PRMT R0, RZ, 0x7610, R0 ;  /* 0x00007610ff007816 */ /* 0x000fc60000000000 */
[----:B------:R-:W2:Y:S04]  /*81ae0*/  LDL R31, [R1+0x3280] ;  /* 0x00328000011f7983 */ /* 0x000ea80000100800 */
[----:B------:R-:W4:Y:S04]  /*81af0*/  LDL R30, [R1+0x3284] ;  /* 0x00328400011e7983 */ /* 0x000f280000100800 */
[----:B------:R-:W2:Y:S04]  /*81b00*/  LDL R28, [R1+0x3278] ;  /* 0x00327800011c7983 */ /* 0x000ea80000100800 */
[----:B-1----:R-:W2:Y:S01]  /*81b10*/  LDL R22, [R1+0x328c] ;  /* 0x00328c0001167983 */ /* 0x002ea20000100800 */
[----:B0-----:R-:W-:-:S04]  /*81b20*/  @P1 LOP3.LUT R5, R5, R4, RZ, 0x3c, !PT ;  /* 0x0000000405051212 */ /* 0x001fc800078e3cff */
[----:B------:R-:W-:-:S04]  /*81b30*/  @P1 LOP3.LUT R4, R5, R4, RZ, 0x3c, !PT ;  /* 0x0000000405041212 */ /* 0x000fc800078e3cff */
[----:B------:R-:W-:-:S05]  /*81b40*/  @P1 LOP3.LUT R5, R5, R4, RZ, 0x3c, !PT ;  /* 0x0000000405051212 */ /* 0x000fca00078e3cff */
[----:B------:R-:W2:Y:S04]  /*81b50*/  @P1 LDG.E.U8 R0, desc[UR34][R4.64] ;  /* 0x0000002204001981 */ /* 0x000ea8000c1e1100 */
[----:B---3--:R0:W-:Y:S04]  /*81b60*/  STL [R1+0x54], R26 ;  /* 0x0000541a01007387 */ /* 0x0081e80000100800 */
[----:B0-----:R-:W3:Y:S04]  /*81b70*/  LDL R26, [R1+0x327c] ;  /* 0x00327c00011a7983 */ /* 0x001ee80000100800 */
[----:B--2---:R0:W-:Y:S04]  /*81b80*/  STL [R1+0x50], R0 ;  /* 0x0000500001007387 */ /* 0x0041e80000100800 */
[----:B0-----:R-:W2:Y:S04]  /*81b90*/  LDL.LU R0, [R1+0x8020] ;  /* 0x0080200001007983 */ /* 0x001ea80000300800 */
[----:B------:R-:W2:Y:S01]  /*81ba0*/  LDL R5, [R1+0x3290] ;  /* 0x0032900001057983 */ /* 0x000ea20000100800 */
[----:B------:R-:W-:Y:S01]  /*81bb0*/  PRMT R7, RZ, 0x7610, R7 ;  /* 0x00007610ff077816 */ /* 0x000fe20000000007 */
[----:B------:R-:W-:Y:S01]  /*81bc0*/  @P1 IMAD.MOV.U32 R4, RZ, RZ, R24 ;  /* 0x000000ffff041224 */ /* 0x000fe200078e0018 */
[----:B------:R-:W-:-:S02]  /*81bd0*/  PRMT R13, RZ, 0x7610, R13 ;  /* 0x00007610ff0d7816 */ /* 0x000fc4000000000d */
[----:B------:R-:W-:Y:S02]  /*81be0*/  PRMT R29, RZ, 0x7610, R29 ;  /* 0x00007610ff1d7816 */ /* 0x000fe4000000001d */
[----:B------:R-:W-:Y:S01]  /*81bf0*/  PRMT R8, RZ, 0x7610, R8 ;  /* 0x00007610ff087816 */ /* 0x000fe20000000008 */
[----:B------:R-:W3:Y:S04]  /*81c00*/  LDL R24, [R1+0x3270] ;  /* 0x0032700001187983 */ /* 0x000ee80000100800 */
[----:B--2---:R0:W2:Y:S04]  /*81c10*/  @P1 LDG.E.U8 R7, desc[UR34][R4.64] ;  /* 0x0000002204071981 */ /* 0x0040a8000c1e1100 */
[----:B------:R-:W2:Y:S01]  /*81c20*/  LDL R5, [R1+0x3288] ;  /* 0x0032880001057983 */ /* 0x000ea20000100800 */
[----:B0-----:R-:W-:-:S05]  /*81c30*/  @P1 IMAD.MOV.U32 R4, RZ, RZ, R22 ;  /* 0x000000ffff041224 */ /* 0x001fca00078e0016 */
[----:B--2---:R4:W2:Y:S02]  /*81c40*/  @P1 LDG.E.U8 R13, desc[UR34][R4.64] ;  /* 0x00000022040d1981 */ /* 0x0048a4000c1e1100 */
[----:B----4-:R-:W-:Y:S02]  /*81c50*/  @P1 IMAD.MOV.U32 R4, RZ, RZ, R30 ;  /* 0x000000ffff041224 */ /* 0x010fe400078e001e */
[----:B------:R-:W-:-:S05]  /*81c60*/  @P1 IMAD.MOV.U32 R5, RZ, RZ, R31 ;  /* 0x000000ffff051224 */ /* 0x000fca00078e001f */
[----:B------:R3:W4:Y:S02]  /*81c70*/  @P1 LDG.E.U8 R29, desc[UR34][R4.64] ;  /* 0x00000022041d1981 */ /* 0x000724000c1e1100 */
[----:B---3--:R-:W-:Y:S02]  /*81c80*/  @P1 IMAD.MOV.U32 R4, RZ, RZ, R26 ;  /* 0x000000ffff041224 */ /* 0x008fe400078e001a */
[----:B------:R-:W-:-:S05]  /*81c90*/  @P1 IMAD.MOV.U32 R5, RZ, RZ, R28 ;  /* 0x000000ffff051224 */ /* 0x000fca00078e001c */
[----:B------:R-:W3:Y:S04]  /*81ca0*/  @P1 LDG.E.U8 R8, desc[UR34][R4.64] ;  /* 0x0000002204081981 */ /* 0x000ee8000c1e1100 */
[----:B------:R0:W-:Y:S04]  /*81cb0*/  STL [R1+0x4c], R7 ;  /* 0x00004c0701007387 */ /* 0x0001e80000100800 */
[----:B------:R-:W3:Y:S04]  /*81cc0*/  LDL R22, [R1+0x3268] ;  /* 0x0032680001167983 */ /* 0x000ee80000100800 */
[----:B0-----:R-:W3:Y:S04]  /*81cd0*/  LDL R7, [R1+0x3274] ;  /* 0x0032740001077983 */ /* 0x001ee80000100800 */
[----:B--2---:R0:W-:Y:S04]  /*81ce0*/  STL [R1+0x48], R13 ;  /* 0x0000480d01007387 */ /* 0x0041e80000100800 */
[----:B0-----:R-:W2:Y:S04]  /*81cf0*/  LDL R13, [R1+0x326c] ;  /* 0x00326c00010d7983 */ /* 0x001ea80000100800 */
[----:B----4-:R0:W-:Y:S04]  /*81d00*/  STL [R1+0x44], R29 ;  /* 0x0000441d01007387 */ /* 0x0101e80000100800 */
[----:B------:R-:W4:Y:S04]  /*81d10*/  LDL R28, [R1+0x3264] ;  /* 0x00326400011c7983 */ /* 0x000f280000100800 */
[----:B------:R-:W4:Y:S04]  /*81d20*/  LDL R26, [R1+0x3258] ;  /* 0x00325800011a7983 */ /* 0x000f280000100800 */
[----:B0-----:R-:W4:Y:S04]  /*81d30*/  LDL R29, [R1+0x3260] ;  /* 0x00326000011d7983 */ /* 0x001f280000100800 */
[----:B---3--:R0:W-:Y:S04]  /*81d40*/  STL [R1+0x40], R8 ;  /* 0x0000400801007387 */ /* 0x0081e80000100800 */
[----:B0-----:R-:W3:Y:S01]  /*81d50*/  LDL R8, [R1+0x325c] ;  /* 0x00325c0001087983 */ /* 0x001ee20000100800 */
[----:B------:R-:W-:Y:S01]  /*81d60*/  PRMT R6, RZ, 0x7610, R6 ;  /* 0x00007610ff067816 */ /* 0x000fe20000000006 */
[----:B------:R-:W-:-:S02]  /*81d70*/  @P1 IMAD.MOV.U32 R4, RZ, RZ, R7 ;  /* 0x000000ffff041224 */ /* 0x000fc400078e0007 */
[----:B------:R-:W-:Y:S01]  /*81d80*/  @P1 IMAD.MOV.U32 R5, RZ, RZ, R24 ;  /* 0x000000ffff051224 */ /* 0x000fe200078e0018 */
[----:B------:R-:W-:Y:S02]  /*81d90*/  PRMT R12, RZ, 0x7610, R12 ;  /* 0x00007610ff0c7816 */ /* 0x000fe4000000000c */
[----:B------:R-:W-:Y:S02]  /*81da0*/  PRMT R27, RZ, 0x7610, R27 ;  /* 0x00007610ff1b7816 */ /* 0x000fe4000000001b */
[----:B------:R-:W-:Y:S01]  /*81db0*/  PRMT R9, RZ, 0x7610, R9 ;  /* 0x00007610ff097816 */ /* 0x000fe20000000009 */
[----:B------:R-:W3:Y:S04]  /*81dc0*/  LDL R7, [R1+0x3250] ;  /* 0x0032500001077983 */ /* 0x000ee80000100800 */
[----:B------:R0:W3:Y:S02]  /*81dd0*/  @P1 LDG.E.U8 R6, desc[UR34][R4.64] ;  /* 0x0000002204061981 */ /* 0x0000e4000c1e1100 */
[----:B0-----:R-:W-:-:S02]  /*81de0*/  @P1 IMAD.MOV.U32 R5, RZ, RZ, R22 ;  /* 0x000000ffff051224 */ /* 0x001fc400078e0016 */
[----:B--2---:R-:W-:-:S05]  /*81df0*/  @P1 IMAD.MOV.U32 R4, RZ, RZ, R13 ;  /* 0x000000ffff041224 */ /* 0x004fca00078e000d */
[----:B------:R4:W2:Y:S02]  /*81e00*/  @P1 LDG.E.U8 R12, desc[UR34][R4.64] ;  /* 0x00000022040c1981 */ /* 0x0008a4000c1e1100 */
[----:B----4-:R-:W-:Y:S02]  /*81e10*/  @P1 IMAD.MOV.U32 R4, RZ, RZ, R28 ;  /* 0x000000ffff041224 */ /* 0x010fe400078e001c */
[----:B------:R-:W-:-:S05]  /*81e20*/  @P1 IMAD.MOV.U32 R5, RZ, RZ, R29 ;  /* 0x000000ffff051224 */ /* 0x000fca00078e001d */
[----:B------:R0:W4:Y:S02]  /*81e30*/  @P1 LDG.E.U8 R27, desc[UR34][R4.64] ;  /* 0x00000022041b1981 */ /* 0x000124000c1e1100 */
[----:B0-----:R-:W-:Y:S02]  /*81e40*/  @P1 IMAD.MOV.U32 R5, RZ, RZ, R26 ;  /* 0x000000ffff051224 */ /* 0x001fe400078e001a */
[----:B---3--:R-:W-:-:S05]  /*81e50*/  @P1 IMAD.MOV.U32 R4, RZ, RZ, R8 ;  /* 0x000000ffff041224 */ /* 0x008fca00078e0008 */
[----:B------:R-:W3:Y:S04]  /*81e60*/  @P1 LDG.E.U8 R9, desc[UR34][R4.64] ;  /* 0x0000002204091981 */ /* 0x000ee8000c1e1100 */
[----:B------:R0:W-:Y:S04]  /*81e70*/  STL [R1+0x3c], R6 ;  /* 0x00003c0601007387 */ /* 0x0001e80000100800 */
[----:B------:R-:W4:Y:S04]  /*81e80*/  LDL R24, [R1+0x3248] ;  /* 0x0032480001187983 */ /* 0x000f280000100800 */
[----:B------:R-:W4:Y:S04]  /*81e90*/  LDL R22, [R1+0x324c] ;  /* 0x00324c0001167983 */ /* 0x000f280000100800 */
[----:B------:R-:W4:Y:S04]  /*81ea0*/  LDL R13, [R1+0x3240] ;  /* 0x00324000010d7983 */ /* 0x000f280000100800 */
[----:B0-----:R-:W4:Y:S04]  /*81eb0*/  LDL R6, [R1+0x3254] ;  /* 0x0032540001067983 */ /* 0x001f280000100800 */
[----:B--2---:R0:W-:Y:S04]  /*81ec0*/  STL [R1+0x38], R12 ;  /* 0x0000380c01007387 */ /* 0x0041e80000100800 */
[----:B------:R-:W2:Y:S04]  /*81ed0*/  LDL R8, [R1+0x323c] ;  /* 0x00323c0001087983 */ /* 0x000ea80000100800 */
[----:B0-----:R-:W2:Y:S04]  /*81ee0*/  LDL R12, [R1+0x3244] ;  /* 0x00324400010c7983 */ /* 0x001ea80000100800 */
[----:B---3--:R0:W-:Y:S04]  /*81ef0*/  STL [R1+0x30], R9 ;  /* 0x0000300901007387 */ /* 0x0081e80000100800 */
[----:B0-----:R-:W3:Y:S01]  /*81f00*/  LDL R9, [R1+0x3238] ;  /* 0x0032380001097983 */ /* 0x001ee20000100800 */
[----:B------:R-:W-:Y:S01]  /*81f10*/  PRMT R25, RZ, 0x7610, R25 ;  /* 0x00007610ff197816 */ /* 0x000fe20000000019 */
[----:B----4-:R-:W-:-:S02]  /*81f20*/  @P1 IMAD.MOV.U32 R4, RZ, RZ, R6 ;  /* 0x000000ffff041224 */ /* 0x010fc400078e0006 */
[----:B------:R-:W-:Y:S01]  /*81f30*/  @P1 IMAD.MOV.U32 R5, RZ, RZ, R7 ;  /* 0x000000ffff051224 */ /* 0x000fe200078e0007 */
[----:B------:R-:W-:Y:S02]  /*81f40*/  PRMT R21, RZ, 0x7610, R21 ;  /* 0x00007610ff157816 */ /* 0x000fe40000000015 */
[----:B------:R-:W-:Y:S02]  /*81f50*/  PRMT R17, RZ, 0x7610, R17 ;  /* 0x00007610ff117816 */ /* 0x000fe40000000011 */
[----:B------:R-:W-:Y:S01]  /*81f60*/  PRMT R11, RZ, 0x7610, R11 ;  /* 0x00007610ff0b7816 */ /* 0x000fe2000000000b */
[----:B------:R-:W4:Y:S04]  /*81f70*/  LDL R7, [R1+0x3230] ;  /* 0x0032300001077983 */ /* 0x000f280000100800 */
[----:B------:R0:W4:Y:S04]  /*81f80*/  @P1 LDG.E.U8 R25, desc[UR34][R4.64] ;  /* 0x0000002204191981 */ /* 0x000128000c1e1100 */
[----:B------:R-:W4:Y:S01]  /*81f90*/  LDL R6, [R1+0x3234] ;  /* 0x0032340001067983 */ /* 0x000f220000100800 */
[----:B0-----:R-:W-:-:S02]  /*81fa0*/  @P1 IMAD.MOV.U32 R4, RZ, RZ, R22 ;  /* 0x000000ffff041224 */ /* 0x001fc400078e0016 */
[----:B------:R-:W-:Y:S01]  /*81fb0*/  @P1 IMAD.MOV.U32 R5, RZ, RZ, R24 ;  /* 0x000000ffff051224 */ /* 0x000fe200078e0018 */
[----:B------:R-:W4:Y:S04]  /*81fc0*/  LDL R22, [R1+0x3228] ;  /* 0x0032280001167983 */ /* 0x000f280000100800 */
[----:B------:R0:W4:Y:S02]  /*81fd0*/  @P1 LDG.E.U8 R21, desc[UR34][R4.64] ;  /* 0x0000002204151981 */ /* 0x000124000c1e1100 */
[----:B0-----:R-:W-:Y:S02]  /*81fe0*/  @P1 IMAD.MOV.U32 R5, RZ, RZ, R13 ;  /* 0x000000ffff051224 */ /* 0x001fe400078e000d */
[----:B--2---:R-:W-:-:S05]  /*81ff0*/  @P1 IMAD.MOV.U32 R4, RZ, RZ, R12 ;  /* 0x000000ffff041224 */ /* 0x004fca00078e000c */
[----:B------:R0:W2:Y:S02]  /*82000*/  @P1 LDG.E.U8 R17, desc[UR34][R4.64] ;  /* 0x0000002204111981 */ /* 0x0000a4000c1e1100 */
[----:B0-----:R-:W-:Y:S02]  /*82010*/  @P1 IMAD.MOV.U32 R4, RZ, RZ, R8 ;  /* 0x000000ffff041224 */ /* 0x001fe400078e0008 */
[----:B---3--:R-:W-:-:S05]  /*82020*/  @P1 IMAD.MOV.U32 R5, RZ, RZ, R9 ;  /* 0x000000ffff051224 */ /* 0x008fca00078e0009 */
[----:B------:R-:W3:Y:S04]  /*82030*/  @P1 LDG.E.U8 R11, desc[UR34][R4.64] ;  /* 0x00000022040b1981 */ /* 0x000ee8000c1e1100 */
[----:B----4-:R0:W-:Y:S04]  /*82040*/  STL [R1+0x28], R21 ;  /* 0x0000281501007387 */ /* 0x0101e80000100800 */
[----:B------:R-:W4:Y:S04]  /*82050*/  LDL R13, [R1+0x3220] ;  /* 0x00322000010d7983 */ /* 0x000f280000100800 */
[----:B------:R-:W4:Y:S04]  /*82060*/  LDL R12, [R1+0x3224] ;  /* 0x00322400010c7983 */ /* 0x000f280000100800 */
[----:B------:R-:W4:Y:S04]  /*82070*/  LDL R9, [R1+0x3218] ;  /* 0x0032180001097983 */ /* 0x000f280000100800 */
[----:B------:R-:W4:Y:S04]  /*82080*/  LDL R8, [R1+0x321c] ;  /* 0x00321c0001087983 */ /* 0x000f280000100800 */
[----:B0-----:R-:W4:Y:S04]  /*82090*/  LDL R21, [R1+0x322c] ;  /* 0x00322c0001157983 */ /* 0x001f280000100800 */
[----:B--2---:R0:W-:Y:S04]  /*820a0*/  STL [R1+0x24], R17 ;  /* 0x0000241101007387 */ /* 0x0041e80000100800 */
[----:B------:R-:W-:Y:S04]  /*820b0*/  STL [R1+0x34], R27 ;  /* 0x0000341b01007387 */ /* 0x000fe80000100800 */
[----:B0-----:R-:W2:Y:S04]  /*820c0*/  LDL R17, [R1+0x3210] ;  /* 0x0032100001117983 */ /* 0x001ea80000100800 */
[----:B---3--:R0:W-:Y:S04]  /*820d0*/  STL [R1+0x20], R11 ;  /* 0x0000200b01007387 */ /* 0x0081e80000100800 */
[----:B0-----:R-:W3:Y:S01]  /*820e0*/  LDL R11, [R1+0x3214] ;  /* 0x00321400010b7983 */ /* 0x001ee20000100800 */
[----:B------:R-:W-:-:S02]  /*820f0*/  ISETP.GT.AND P0, PT, R2, 0x7c, PT ;  /* 0x0000007c0200780c */ /* 0x000fc40003f04270 */
[----:B------:R-:W-:Y:S01]  /*82100*/  PRMT R23, RZ, 0x7610, R23 ;  /* 0x00007610ff177816 */ /* 0x000fe20000000017 */
[----:B------:R-:W-:Y:S02]  /*82110*/  @P1 IMAD.MOV.U32 R4, RZ, RZ, R6 ;  /* 0x000000ffff041224 */ /* 0x000fe400078e0006 */
[----:B------:R-:W-:Y:S01]  /*82120*/  @P1 IMAD.MOV.U32 R5, RZ, RZ, R7 ;  /* 0x000000ffff051224 */ /* 0x000fe200078e0007 */
[----:B------:R-:W-:Y:S01]  /*82130*/  PRMT R20, RZ, 0x7610, R20 ;  /* 0x00007610ff147816 */ /* 0x000fe20000000014 */
[----:B------:R-:W3:Y:S04]  /*82140*/  LDL R7, [R1+0x3208] ;  /* 0x0032080001077983 */ /* 0x000ee80000100800 */
[----:B------:R0:W3:Y:S04]  /*82150*/  @P1 LDG.E.U8 R23, desc[UR34][R4.64] ;  /* 0x0000002204171981 */ /* 0x0000e8000c1e1100 */
[----:B------:R-:W3:Y:S01]  /*82160*/  LDL R6, [R1+0x320c] ;  /* 0x00320c0001067983 */ /* 0x000ee20000100800 */
[----:B------:R-:W-:-:S03]  /*82170*/  PRMT R19, RZ, 0x7610, R19 ;  /* 0x00007610ff137816 */ /* 0x000fc60000000013 */
[----:B------:R-:W-:Y:S01]  /*82180*/  STL [R1+0x2c], R25 ;  /* 0x00002c1901007387 */ /* 0x000fe20000100800 */
[----:B0-----:R-:W-:Y:S02]  /*82190*/  @P0 IMAD.MOV.U32 R5, RZ, RZ, R22 ;  /* 0x000000ffff050224 */ /* 0x001fe400078e0016 */
[----:B----4-:R-:W-:-:S05]  /*821a0*/  @P0 IMAD.MOV.U32 R4, RZ, RZ, R21 ;  /* 0x000000ffff040224 */ /* 0x010fca00078e0015 */
[----:B------:R0:W4:Y:S01]  /*821b0*/  @P0 LDG.E.U8 R20, desc[UR34][R4.64] ;  /* 0x0000002204140981 */ /* 0x000122000c1e1100 */
[----:B------:R-:W-:Y:S01]  /*821c0*/  PRMT R18, RZ, 0x7610, R18 ;  /* 0x00007610ff127816 */ /* 0x000fe20000000012 */
[----:B0-----:R-:W-:Y:S02]  /*821d0*/  @P0 IMAD.MOV.U32 R4, RZ, RZ, R12 ;  /* 0x000000ffff040224 */ /* 0x001fe400078e000c */
[----:B------:R-:W-:Y:S01]  /*821e0*/  @P0 IMAD.MOV.U32 R5, RZ, RZ, R13 ;  /* 0x000000ffff050224 */ /* 0x000fe200078e000d */
[----:B------:R-:W4:Y:S04]  /*821f0*/  LDL R12, [R1+0x3204] ;  /* 0x00320400010c7983 */ /* 0x000f280000100800 */
[----:B------:R-:W4:Y:S04]  /*82200*/  LDL R13, [R1+0x3200] ;  /* 0x00320000010d7983 */ /* 0x000f280000100800 */
[----:B------:R0:W4:Y:S01]  /*82210*/  @P0 LDG.E.U8 R19, desc[UR34][R4.64] ;  /* 0x0000002204130981 */ /* 0x000122000c1e1100 */
[----:B------:R-:W-:Y:S01]  /*82220*/  PRMT R10, RZ, 0x7610, R10 ;  /* 0x00007610ff0a7816 */ /* 0x000fe2000000000a */
[----:B0-----:R-:W-:-:S02]  /*82230*/  @P0 IMAD.MOV.U32 R4, RZ, RZ, R8 ;  /* 0x000000ffff040224 */ /* 0x001fc400078e0008 */
[----:B------:R-:W-:Y:S01]  /*82240*/  @P0 IMAD.MOV.U32 R5, RZ, RZ, R9 ;  /* 0x000000ffff050224 */ /* 0x000fe200078e0009 */
[----:B------:R-:W-:Y:S01]  /*82250*/  PRMT R15, RZ, 0x7610, R15 ;  /* 0x00007610ff0f7816 */ /* 0x000fe2000000000f */
[----:B------:R-:W4:Y:S04]  /*82260*/  LDL R9, [R1+0x31f8] ;  /* 0x0031f80001097983 */ /* 0x000f280000100800 */
[----:B------:R2:W4:Y:S04]  /*82270*/  @P0 LDG.E.U8 R18, desc[UR34][R4.64] ;  /* 0x0000002204120981 */ /* 0x000528000c1e1100 */
[----:B------:R-:W4:Y:S01]  /*82280*/  LDL R8, [R1+0x31fc] ;  /* 0x0031fc0001087983 */ /* 0x000f220000100800 */
[----:B--2---:R-:W-:-:S02]  /*82290*/  @P0 IMAD.MOV.U32 R5, RZ, RZ, R17 ;  /* 0x000000ffff050224 */ /* 0x004fc400078e0011 */
[----:B---3--:R-:W-:Y:S01]  /*822a0*/  @P0 IMAD.MOV.U32 R4, RZ, RZ, R11 ;  /* 0x000000ffff040224 */ /* 0x008fe200078e000b */
[----:B------:R-:W-:Y:S01]  /*822b0*/  PRMT R14, RZ, 0x7610, R14 ;  /* 0x00007610ff0e7816 */ /* 0x000fe2000000000e */
[----:B------:R-:W2:Y:S04]  /*822c0*/  LDL R11, [R1+0x31f0] ;  /* 0x0031f000010b7983 */ /* 0x000ea80000100800 */
[----:B------:R0:W3:Y:S02]  /*822d0*/  @P0 LDG.E.U8 R10, desc[UR34][R4.64] ;  /* 0x00000022040a0981 */ /* 0x0000e4000c1e1100 */
[----:B0-----:R-:W-:Y:S02]  /*822e0*/  @P0 IMAD.MOV.U32 R4, RZ, RZ, R6 ;  /* 0x000000ffff040224 */ /* 0x001fe400078e0006 */
[----:B------:R-:W-:-:S05]  /*822f0*/  @P0 IMAD.MOV.U32 R5, RZ, RZ, R7 ;  /* 0x000000ffff050224 */ /* 0x000fca00078e0007 */
[----:B------:R4:W2:Y:S02]  /*82300*/  @P0 LDG.E.U8 R15, desc[UR34][R4.64] ;  /* 0x00000022040f0981 */ /* 0x0008a4000c1e1100 */
[----:B----4-:R-:W-:Y:S02]  /*82310*/  @P0 IMAD.MOV.U32 R4, RZ, RZ, R12 ;  /* 0x000000ffff040224 */ /* 0x010fe400078e000c */
[----:B------:R-:W-:-:S05]  /*82320*/  @P0 IMAD.MOV.U32 R5, RZ, RZ, R13 ;  /* 0x000000ffff050224 */ /* 0x000fca00078e000d */
[----:B------:R0:W4:Y:S04]  /*82330*/  @P0 LDG.E.U8 R14, desc[UR34][R4.64] ;  /* 0x00000022040e0981 */ /* 0x000128000c1e1100 */
[----:B---3--:R1:W-:Y:S04]  /*82340*/  STL [R1+0xc], R10 ;  /* 0x00000c0a01007387 */ /* 0x0083e80000100800 */
[----:B------:R-:W3:Y:S04]  /*82350*/  LDL R7, [R1+0x31e8] ;  /* 0x0031e80001077983 */ /* 0x000ee80000100800 */
[----:B------:R-:W3:Y:S04]  /*82360*/  LDL R6, [R1+0x31ec] ;  /* 0x0031ec0001067983 */ /* 0x000ee80000100800 */
[----:B------:R-:W3:Y:S04]  /*82370*/  LDL R13, [R1+0x31e0] ;  /* 0x0031e000010d7983 */ /* 0x000ee80000100800 */
[----:B------:R-:W3:Y:S04]  /*82380*/  LDL R12, [R1+0x31e4] ;  /* 0x0031e400010c7983 */ /* 0x000ee80000100800 */
[----:B-1----:R-:W3:Y:S01]  /*82390*/  LDL R10, [R1+0x31f4] ;  /* 0x0031f400010a7983 */ /* 0x002ee20000100800 */
[----:B0-----:R-:W-:-:S02]  /*823a0*/  @P0 IMAD.MOV.U32 R4, RZ, RZ, R8 ;  /* 0x000000ffff040224 */ /* 0x001fc400078e0008 */
[----:B------:R-:W-:Y:S01]  /*823b0*/  @P0 IMAD.MOV.U32 R5, RZ, RZ, R9 ;  /* 0x000000ffff050224 */ /* 0x000fe200078e0009 */
[----:B------:R-:W-:Y:S04]  /*823c0*/  STL [R1+0x1c], R23 ;  /* 0x00001c1701007387 */ /* 0x000fe80000100800 */
[----:B------:R-:W3:Y:S04]  /*823d0*/  LDL R9, [R1+0x31d8] ;  /* 0x0031d80001097983 */ /* 0x000ee80000100800 */
[----:B------:R-:W3:Y:S04]  /*823e0*/  LDL R8, [R1+0x31dc] ;  /* 0x0031dc0001087983 */ /* 0x000ee80000100800 */
[----:B--2---:R0:W-:Y:S04]  /*823f0*/  STL [R1+0x8], R15 ;  /* 0x0000080f01007387 */ /* 0x0041e80000100800 */
[----:B------:R-:W-:Y:S01]  /*82400*/  STL [R1+0x18], R20 ;  /* 0x0000181401007387 */ /* 0x000fe20000100800 */
[----:B------:R-:W-:-:S06]  /*82410*/  PRMT R16, RZ, 0x7610, R16 ;  /* 0x00007610ff107816 */ /* 0x000fcc0000000010 */
[----:B------:R1:W2:Y:S04]  /*82420*/  @P0 LDG.E.U8 R16, desc[UR34][R4.64] ;  /* 0x0000002204100981 */ /* 0x0002a8000c1e1100 */
[----:B0-----:R-:W2:Y:S04]  /*82430*/  LDL R15, [R1+0x31d0] ;  /* 0x0031d000010f7983 */ /* 0x001ea80000100800 */
[----:B----4-:R0:W-:Y:S04]  /*82440*/  STL [R1+0x4], R14 ;  /* 0x0000040e01007387 */ /* 0x0101e80000100800 */
[----:B0-----:R-:W4:Y:S04]  /*82450*/  LDL R14, [R1+0x31d4] ;  /* 0x0031d400010e7983 */ /* 0x001f280000100800 */
[----:B------:R-:W-:Y:S01]  /*82460*/  STL [R1+0x14], R19 ;  /* 0x0000141301007387 */ /* 0x000fe20000100800 */
[----:B-1----:R-:W-:-:S03]  /*82470*/  @P0 IMAD.MOV.U32 R5, RZ, RZ, R11 ;  /* 0x000000ffff050224 */ /* 0x002fc600078e000b */
[----:B------:R-:W2:Y:S01]  /*82480*/  LDL R11, [R1+0x31c8] ;  /* 0x0031c800010b7983 */ /* 0x000ea20000100800 */
[----:B------:R-:W-:Y:S02]  /*82490*/  PRMT R60, RZ, 0x7610, R60 ;  /* 0x00007610ff3c7816 */ /* 0x000fe4000000003c */
[----:B------:R-:W-:Y:S01]  /*824a0*/  PRMT R58, RZ, 0x7610, R58 ;  /* 0x00007610ff3a7816 */ /* 0x000fe2000000003a */
[----:B---3--:R-:W-:Y:S02]  /*824b0*/  @P0 IMAD.MOV.U32 R4, RZ, RZ, R10 ;  /* 0x000000ffff040224 */ /* 0x008fe400078e000a */
[----:B------:R-:W3:Y:S04]  /*824c0*/  LDL R10, [R1+0x31cc] ;  /* 0x0031cc00010a7983 */ /* 0x000ee80000100800 */
[----:B------:R0:W3:Y:S04]  /*824d0*/  @P0 LDG.E.U8 R60, desc[UR34][R4.64] ;  /* 0x00000022043c0981 */ /* 0x0000e8000c1e1100 */
[----:B------:R-:W-:Y:S01]  /*824e0*/  STL [R1+0x10], R18 ;  /* 0x0000101201007387 */ /* 0x000fe20000100800 */
[----:B0-----:R-:W-:-:S02]  /*824f0*/  @P0 IMAD.MOV.U32 R4, RZ, RZ, R6 ;  /* 0x000000ffff040224 */ /* 0x001fc400078e0006 */
[----:B------:R-:W-:Y:S01]  /*82500*/  @P0 IMAD.MOV.U32 R5, RZ, RZ, R7 ;  /* 0x000000ffff050224 */ /* 0x000fe200078e0007 */
[----:B------:R-:W3:Y:S04]  /*82510*/  LDL R6, [R1+0x31c4] ;  /* 0x0031c40001067983 */ /* 0x000ee80000100800 */
[----:B------:R-:W3:Y:S04]  /*82520*/  LDL R7, [R1+0x31c0] ;  /* 0x0031c00001077983 */ /* 0x000ee80000100800 */
[----:B------:R0:W3:Y:S02]  /*82530*/  @P0 LDG.E.U8 R58, desc[UR34][R4.64] ;  /* 0x00000022043a0981 */ /* 0x0000e4000c1e1100 */
[----:B0-----:R-:W-:-:S02]  /*82540*/  @P0 IMAD.MOV.U32 R4, RZ, RZ, R12 ;  /* 0x000000ffff040224 */ /* 0x001fc400078e000c */
[----:B------:R-:W-:Y:S01]  /*82550*/  @P0 IMAD.MOV.U32 R5, RZ, RZ, R13 ;  /* 0x000000ffff050224 */ /* 0x000fe200078e000d */
[----:B------:R-:W3:Y:S04]  /*82560*/  LDL R12, [R1+0x31bc] ;  /* 0x0031bc00010c7983 */ /* 0x000ee80000100800 */
[----:B------:R-:W3:Y:S01]  /*82570*/  LDL R13, [R1+0x31b8] ;  /* 0x0031b800010d7983 */ /* 0x000ee20000100800 */
[----:B------:R-:W-:Y:S02]  /*82580*/  PRMT R56, RZ, 0x7610, R56 ;  /* 0x00007610ff387816 */ /* 0x000fe40000000038 */
[----:B------:R-:W-:-:S04]  /*82590*/  PRMT R54, RZ, 0x7610, R54 ;  /* 0x00007610ff367816 */ /* 0x000fc80000000036 */
[----:B------:R0:W3:Y:S02]  /*825a0*/  @P0 LDG.E.U8 R56, desc[UR34][R4.64] ;  /* 0x0000002204380981 */ /* 0x0000e4000c1e1100 */
[----:B0-----:R-:W-:Y:S02]  /*825b0*/  @P0 IMAD.MOV.U32 R4, RZ, RZ, R8 ;  /* 0x000000ffff040224 */ /* 0x001fe400078e0008 */
[----:B------:R-:W-:Y:S01]  /*825c0*/  @P0 IMAD.MOV.U32 R5, RZ, RZ, R9 ;  /* 0x000000ffff050224 */ /* 0x000fe200078e0009 */
[----:B------:R-:W3:Y:S04]  /*825d0*/  LDL R8, [R1+0x31b4] ;  /* 0x0031b40001087983 */ /* 0x000ee80000100800 */
[----:B------:R-:W3:Y:S04]  /*825e0*/  LDL R9, [R1+0x31b0] ;  /* 0x0031b00001097983 */ /* 0x000ee80000100800 */
[----:B------:R4:W3:Y:S01]  /*825f0*/  @P0 LDG.E.U8 R54, desc[UR34][R4.64] ;  /* 0x0000002204360981 */ /* 0x0008e2000c1e1100 */
[----:B------:R-:W-:Y:S01]  /*82600*/  PRMT R52, RZ, 0x7610, R52 ;  /* 0x00007610ff347816 */ /* 0x000fe20000000034 */
[----:B----4-:R-:W-:-:S02]  /*82610*/  @P0 IMAD.MOV.U32 R4, RZ, RZ, R14 ;  /* 0x000000ffff040224 */ /* 0x010fc400078e000e */
[----:B--2---:R-:W-:Y:S01]  /*82620*/  @P0 IMAD.MOV.U32 R5, RZ, RZ, R15 ;  /* 0x000000ffff050224 */ /* 0x004fe200078e000f */
[----:B------:R-:W2:Y:S04]  /*82630*/  LDL R14, [R1+0x31ac] ;  /* 0x0031ac00010e7983 */ /* 0x000ea80000100800 */
[----:B------:R-:W4:Y:S04]  /*82640*/  LDL R15, [R1+0x31a8] ;  /* 0x0031a800010f7983 */ /* 0x000f280000100800 */
[----:B------:R0:W2:Y:S02]  /*82650*/  @P0 LDG.E.U8 R52, desc[UR34][R4.64] ;  /* 0x0000002204340981 */ /* 0x0000a4000c1e1100 */
[----:B0-----:R-:W-:-:S02]  /*82660*/  @P0 IMAD.MOV.U32 R5, RZ, RZ, R11 ;  /* 0x000000ffff050224 */ /* 0x001fc400078e000b */
[----:B------:R-:W2:Y:S01]  /*82670*/  LDL R11, [R1+0x31a0] ;  /* 0x0031a000010b7983 */ /* 0x000ea20000100800 */
[----:B------:R-:W-:Y:S02]  /*82680*/  PRMT R50, RZ, 0x7610, R50 ;  /* 0x00007610ff327816 */ /* 0x000fe40000000032 */
[----:B------:R-:W-:Y:S01]  /*82690*/  PRMT R48, RZ, 0x7610, R48 ;  /* 0x00007610ff307816 */ /* 0x000fe20000000030 */
[----:B---3--:R-:W-:Y:S02]  /*826a0*/  @P0 IMAD.MOV.U32 R4, RZ, RZ, R10 ;  /* 0x000000ffff040224 */ /* 0x008fe400078e000a */
[----:B------:R-:W3:Y:S04]  /*826b0*/  LDL R10, [R1+0x31a4] ;  /* 0x0031a400010a7983 */ /* 0x000ee80000100800 */
[----:B------:R0:W3:Y:S04]  /*826c0*/  @P0 LDG.E.U8 R50, desc[UR34][R4.64] ;  /* 0x0000002204320981 */ /* 0x0000e8000c1e1100 */
[----:B------:R1:W-:Y:S01]  /*826d0*/  STL [R1], R16 ;  /* 0x0000001001007387 */ /* 0x0003e20000100800 */
[----:B------:R-:W-:-:S02]  /*826e0*/  PRMT R46, RZ, 0x7610, R46 ;  /* 0x00007610ff2e7816 */ /* 0x000fc4000000002e */
[----:B------:R-:W-:Y:S02]  /*826f0*/  ISETP.GT.AND P1, PT, R2, 0x7d, PT ;  /* 0x0000007d0200780c */ /* 0x000fe40003f24270 */
[----:B------:R-:W-:Y:S02]  /*82700*/  PRMT R44, RZ, 0x7610, R44 ;  /* 0x00007610ff2c7816 */ /* 0x000fe4000000002c */
[----:B------:R-:W-:Y:S02]  /*82710*/  PRMT R42, RZ, 0x7610, R42 ;  /* 0x00007610ff2a7816 */ /* 0x000fe4000000002a */
[----:B------:R-:W-:Y:S02]  /*82720*/  PRMT R40, RZ, 0x7610, R40 ;  /* 0x00007610ff287816 */ /* 0x000fe40000000028 */
[----:B------:R-:W-:Y:S02]  /*82730*/  PRMT R38, RZ, 0x7610, R38 ;  /* 0x00007610ff267816 */ /* 0x000fe40000000026 */
[----:B------:R-:W-:-:S02]  /*82740*/  PRMT R36, RZ, 0x7610, R36 ;  /* 0x00007610ff247816 */ /* 0x000fc40000000024 */
[----:B------:R-:W-:Y:S01]  /*82750*/  PRMT R34, RZ, 0x7610, R34 ;  /* 0x00007610ff227816 */ /* 0x000fe20000000022 */
[----:B0-----:R-:W-:Y:S02]  /*82760*/  @P0 IMAD.MOV.U32 R4, RZ, RZ, R6 ;  /* 0x000000ffff040224 */ /* 0x001fe400078e0006 */
[----:B------:R-:W-:Y:S01]  /*82770*/  @P0 IMAD.MOV.U32 R5, RZ, RZ, R7 ;  /* 0x000000ffff050224 */ /* 0x000fe200078e0007 */
[----:B------:R-:W3:Y:S04]  /*82780*/  LDL R6, [R1+0x319c] ;  /* 0x00319c0001067983 */ /* 0x000ee80000100800 */
[----:B------:R-:W3:Y:S04]  /*82790*/  LDL R7, [R1+0x3198] ;  /* 0x0031980001077983 */ /* 0x000ee80000100800 */
[----:B------:R0:W3:Y:S01]  /*827a0*/  @P0 LDG.E.U8 R48, desc[UR34][R4.64] ;  /* 0x0000002204300981 */ /* 0x0000e2000c1e1100 */
[----:B------:R-:W-:-:S03]  /*827b0*/  PRMT R32, RZ, 0x7610, R32 ;  /* 0x00007610ff207816 */ /* 0x000fc60000000020 */
[----:B------:R-:W3:Y:S04]  /*827c0*/  LDL R17, [R1+0x3148] ;  /* 0x0031480001117983 */ /* 0x000ee80000100800 */
[----:B-1----:R-:W3:Y:S01]  /*827d0*/  LDL R16, [R1+0x314c] ;  /* 0x00314c0001107983 */ /* 0x002ee20000100800 */
[----:B------:R-:W-:-:S03]  /*827e0*/  PRMT R3, RZ, 0x7610, R3 ;  /* 0x00007610ff037816 */ /* 0x000fc60000000003 */
[----:B------:R-:W3:Y:S04]  /*827f0*/  LDL R19, [R1+0x3138] ;  /* 0x0031380001137983 */ /* 0x000ee80000100800 */
[----:B------:R-:W3:Y:S04]  /*82800*/  LDL R18, [R1+0x313c] ;  /* 0x00313c0001127983 */ /* 0x000ee80000100800 */
[----:B------:R-:W3:Y:S04]  /*82810*/  LDL R23, [R1+0x3128] ;  /* 0x0031280001177983 */ /* 0x000ee80000100800 */
[----:B------:R-:W3:Y:S04]  /*82820*/  LDL R22, [R1+0x312c] ;  /* 0x00312c0001167983 */ /* 0x000ee80000100800 */
[----:B------:R-:W3:Y:S01]  /*82830*/  LDL R21, [R1+0x3118] ;  /* 0x0031180001157983 */ /* 0x000ee20000100800 */
[----:B0-----:R-:W-:-:S02]  /*82840*/  @P0 IMAD.MOV.U32 R4, RZ, RZ, R12 ;  /* 0x000000ffff040224 */ /* 0x001fc400078e000c */
[----:B------:R-:W-:Y:S01]  /*82850*/  @P0 IMAD.MOV.U32 R5, RZ, RZ, R13 ;  /* 0x000000ffff050224 */ /* 0x000fe200078e000d */
[----:B------:R-:W3:Y:S04]  /*82860*/  LDL R12, [R1+0x3194] ;  /* 0x00319400010c7983 */ /* 0x000ee80000100800 */
[----:B------:R-:W3:Y:S04]  /*82870*/  LDL R13, [R1+0x3190] ;  /* 0x00319000010d7983 */ /* 0x000ee80000100800 */
[----:B------:R0:W3:Y:S04]  /*82880*/  @P0 LDG.E.U8 R46, desc[UR34][R4.64] ;  /* 0x00000022042e0981 */ /* 0x0000e8000c1e1100 */
[----:B------:R-:W3:Y:S04]  /*82890*/  LDL R20, [R1+0x311c] ;  /* 0x00311c0001147983 */ /* 0x000ee80000100800 */
[----:B------:R-:W3:Y:S04]  /*828a0*/  LDL R25, [R1+0x3108] ;  /* 0x0031080001197983 */ /* 0x000ee80000100800 */
[----:B------:R-:W3:Y:S04]  /*828b0*/  LDL R24, [R1+0x310c] ;  /* 0x00310c0001187983 */ /* 0x000ee80000100800 */
[----:B------:R-:W3:Y:S04]  /*828c0*/  LDL R27, [R1+0x30f8] ;  /* 0x0030f800011b7983 */ /* 0x000ee80000100800 */
        /* <DEDUP_REMOVED lines=9> */
[----:B------:R2:W3:Y:S02]  /*82960*/  @P0 LDG.E.U8 R44, desc[UR34][R4.64] ;  /* 0x00000022042c0981 */ /* 0x0004e4000c1e1100 */
[----:B--2---:R-:W-:-:S02]  /*82970*/  @P1 IMAD.MOV.U32 R4, RZ, RZ, R14 ;  /* 0x000000ffff041224 */ /* 0x004fc400078e000e */
[----:B----4-:R-:W-:Y:S01]  /*82980*/  @P1 IMAD.MOV.U32 R5, RZ, RZ, R15 ;  /* 0x000000ffff051224 */ /* 0x010fe200078e000f */
[----:B------:R-:W2:Y:S04]  /*82990*/  LDL R14, [R1+0x3184] ;  /* 0x00318400010e7983 */ /* 0x000ea80000100800 */
[----:B------:R-:W4:Y:S04]  /*829a0*/  LDL R15, [R1+0x3180] ;  /* 0x00318000010f7983 */ /* 0x000f280000100800 */
[----:B------:R0:W4:Y:S02]  /*829b0*/  @P1 LDG.E.U8 R42, desc[UR34][R4.64] ;  /* 0x00000022042a1981 */ /* 0x000124000c1e1100 */
[----:B0-----:R-:W-:-:S02]  /*829c0*/  @P1 IMAD.MOV.U32 R5, RZ, RZ, R11 ;  /* 0x000000ffff051224 */ /* 0x001fc400078e000b */
[----:B------:R-:W4:Y:S01]  /*829d0*/  LDL R11, [R1+0x3178] ;  /* 0x00317800010b7983 */ /* 0x000f220000100800 */
[----:B---3--:R-:W-:-:S03]  /*829e0*/  @P1 IMAD.MOV.U32 R4, RZ, RZ, R10 ;  /* 0x000000ffff041224 */ /* 0x008fc600078e000a */
[----:B------:R-:W3:Y:S04]  /*829f0*/  LDL R10, [R1+0x317c] ;  /* 0x00317c00010a7983 */ /* 0x000ee80000100800 */
[----:B------:R0:W3:Y:S02]  /*82a00*/  @P1 LDG.E.U8 R40, desc[UR34][R4.64] ;  /* 0x0000002204281981 */ /* 0x0000e4000c1e1100 */
[----:B0-----:R-:W-:Y:S02]  /*82a10*/  @P1 IMAD.MOV.U32 R4, RZ, RZ, R6 ;  /* 0x000000ffff041224 */ /* 0x001fe400078e0006 */
[----:B------:R-:W-:Y:S01]  /*82a20*/  @P1 IMAD.MOV.U32 R5, RZ, RZ, R7 ;  /* 0x000000ffff051224 */ /* 0x000fe200078e0007 */
[----:B------:R-:W3:Y:S04]  /*82a30*/  LDL R6, [R1+0x3174] ;  /* 0x0031740001067983 */ /* 0x000ee80000100800 */
[----:B------:R-:W3:Y:S04]  /*82a40*/  LDL R7, [R1+0x3170] ;  /* 0x0031700001077983 */ /* 0x000ee80000100800 */
[----:B------:R0:W3:Y:S02]  /*82a50*/  @P1 LDG.E.U8 R38, desc[UR34][R4.64] ;  /* 0x0000002204261981 */ /* 0x0000e4000c1e1100 */
        /* <DEDUP_REMOVED lines=20> */
[----:B0-----:R-:W-:-:S06]  /*82ba0*/  PRMT R4, RZ, 0x7610, R4 ;  /* 0x00007610ff047816 */ /* 0x001fcc0000000004 */
[----:B------:R0:W3:Y:S02]  /*82bb0*/  @P1 LDG.E.U8 R4, desc[UR34][R6.64] ;  /* 0x0000002206041981 */ /* 0x0000e4000c1e1100 */
[----:B0-----:R-:W-:Y:S02]  /*82bc0*/  @P1 IMAD.MOV.U32 R6, RZ, RZ, R12 ;  /* 0x000000ffff061224 */ /* 0x001fe400078e000c */
[----:B------:R-:W-:Y:S01]  /*82bd0*/  @P1 IMAD.MOV.U32 R7, RZ, RZ, R13 ;  /* 0x000000ffff071224 */ /* 0x000fe200078e000d */
[----:B------:R-:W3:Y:S04]  /*82be0*/  LDL R12, [R1+0x3144] ;  /* 0x00314400010c7983 */ /* 0x000ee80000100800 */
[----:B------:R-:W3:Y:S01]  /*82bf0*/  LDL R13, [R1+0x3140] ;  /* 0x00314000010d7983 */ /* 0x000ee20000100800 */
[----:B------:R-:W-:-:S06]  /*82c00*/  PRMT R5, RZ, 0x7610, R5 ;  /* 0x00007610ff057816 */ /* 0x000fcc0000000005 */
[----:B------:R0:W3:Y:S02]  /*82c10*/  @P1 LDG.E.U8 R5, desc[UR34][R6.64] ;  /* 0x0000002206051981 */ /* 0x0000e4000c1e1100 */
[----:B0-----:R-:W-:Y:S02]  /*82c20*/  PRMT R6, RZ, 0x7610, R6 ;  /* 0x00007610ff067816 */ /* 0x001fe40000000006 */
[----:B------:R-:W-:-:S04]  /*82c30*/  PRMT R7, RZ, 0x7610, R7 ;  /* 0x00007610ff077816 */ /* 0x000fc80000000007 */
[----:B------:R2:W3:Y:S02]  /*82c40*/  @P1 LDG.E.U8 R6, desc[UR34][R8.64] ;  /* 0x0000002208061981 */ /* 0x0004e4000c1e1100 */
[----:B--2---:R-:W-:Y:S02]  /*82c50*/  @P1 IMAD.MOV.U32 R8, RZ, RZ, R14 ;  /* 0x000000ffff081224 */ /* 0x004fe400078e000e */
[----:B----4-:R-:W-:Y:S01]  /*82c60*/  @P1 IMAD.MOV.U32 R9, RZ, RZ, R15 ;  /* 0x000000ffff091224 */ /* 0x010fe200078e000f */
[----:B------:R-:W2:Y:S04]  /*82c70*/  LDL R14, [R1+0x3134] ;  /* 0x00313400010e7983 */ /* 0x000ea80000100800 */
[----:B------:R-:W2:Y:S04]  /*82c80*/  LDL R15, [R1+0x3130] ;  /* 0x00313000010f7983 */ /* 0x000ea80000100800 */
[----:B------:R0:W4:Y:S02]  /*82c90*/  @P1 LDG.E.U8 R7, desc[UR34][R8.64] ;  /* 0x0000002208071981 */ /* 0x000124000c1e1100 */
[----:B0-----:R-:W-:-:S02]  /*82ca0*/  PRMT R8, RZ, 0x7610, R8 ;  /* 0x00007610ff087816 */ /* 0x001fc40000000008 */
[----:B------:R-:W-:-:S04]  /*82cb0*/  PRMT R9, RZ, 0x7610, R9 ;  /* 0x00007610ff097816 */ /* 0x000fc80000000009 */
[----:B---3--:R0:W3:Y:S02]  /*82cc0*/  @P1 LDG.E.U8 R8, desc[UR34][R10.64] ;  /* 0x000000220a081981 */ /* 0x0080e4000c1e1100 */
[----:B0-----:R-:W-:Y:S02]  /*82cd0*/  @P1 IMAD.MOV.U32 R10, RZ, RZ, R16 ;  /* 0x000000ffff0a1224 */ /* 0x001fe400078e0010 */
[----:B------:R-:W-:Y:S01]  /*82ce0*/  @P1 IMAD.MOV.U32 R11, RZ, RZ, R17 ;  /* 0x000000ffff0b1224 */ /* 0x000fe200078e0011 */
[----:B------:R-:W3:Y:S04]  /*82cf0*/  LDL R16, [R1+0x3124] ;  /* 0x0031240001107983 */ /* 0x000ee80000100800 */
[----:B------:R-:W3:Y:S04]  /*82d00*/  LDL R17, [R1+0x3120] ;  /* 0x0031200001117983 */ /* 0x000ee80000100800 */
[----:B------:R0:W4:Y:S02]  /*82d10*/  @P1 LDG.E.U8 R9, desc[UR34][R10.64] ;  /* 0x000000220a091981 */ /* 0x000124000c1e1100 */
[----:B0-----:R-:W-:-:S06]  /*82d20*/  PRMT R10, RZ, 0x7610, R10 ;  /* 0x00007610ff0a7816 */ /* 0x001fcc000000000a */
[----:B------:R0:W4:Y:S02]  /*82d30*/  @P1 LDG.E.U8 R10, desc[UR34][R12.64] ;  /* 0x000000220c0a1981 */ /* 0x000124000c1e1100 */
[----:B0-----:R-:W-:Y:S02]  /*82d40*/  @P1 IMAD.MOV.U32 R12, RZ, RZ, R18 ;  /* 0x000000ffff0c1224 */ /* 0x001fe400078e0012 */
[----:B------:R-:W-:Y:S01]  /*82d50*/  @P1 IMAD.MOV.U32 R13, RZ, RZ, R19 ;  /* 0x000000ffff0d1224 */ /* 0x000fe200078e0013 */
[----:B------:R-:W4:Y:S04]  /*82d60*/  LDL R18, [R1+0x3114] ;  /* 0x0031140001127983 */ /* 0x000f280000100800 */
[----:B------:R-:W4:Y:S01]  /*82d70*/  LDL R19, [R1+0x3110] ;  /* 0x0031100001137983 */ /* 0x000f220000100800 */
[----:B------:R-:W-:-:S02]  /*82d80*/  PRMT R11, RZ, 0x7610, R11 ;  /* 0x00007610ff0b7816 */ /* 0x000fc4000000000b */
[----:B------:R-:W-:-:S04]  /*82d90*/  ISETP.GT.AND P0, PT, R2, 0x7e, PT ;  /* 0x0000007e0200780c */ /* 0x000fc80003f04270 */
[----:B------:R0:W4:Y:S02]  /*82da0*/  @P1 LDG.E.U8 R11, desc[UR34][R12.64] ;  /* 0x000000220c0b1981 */ /* 0x000124000c1e1100 */
[----:B0-----:R-:W-:Y:S02]  /*82db0*/  PRMT R12, RZ, 0x7610, R12 ;  /* 0x00007610ff0c7816 */ /* 0x001fe4000000000c */
[----:B------:R-:W-:-:S04]  /*82dc0*/  PRMT R13, RZ, 0x7610, R13 ;  /* 0x00007610ff0d7816 */ /* 0x000fc8000000000d */
[----:B--2---:R0:W2:Y:S02]  /*82dd0*/  @P1 LDG.E.U8 R12, desc[UR34][R14.64] ;  /* 0x000000220e0c1981 */ /* 0x0040a4000c1e1100 */
[----:B0-----:R-:W-:Y:S02]  /*82de0*/  @P0 IMAD.MOV.U32 R14, RZ, RZ, R22 ;  /* 0x000000ffff0e0224 */ /* 0x001fe400078e0016 */
[----:B------:R-:W-:Y:S01]  /*82df0*/  @P0 IMAD.MOV.U32 R15, RZ, RZ, R23 ;  /* 0x000000ffff0f0224 */ /* 0x000fe200078e0017 */
[----:B------:R-:W2:Y:S04]  /*82e00*/  LDL R22, [R1+0x30f4] ;  /* 0x0030f40001167983 */ /* 0x000ea80000100800 */
[----:B------:R-:W2:Y:S04]  /*82e10*/  LDL R23, [R1+0x30f0] ;  /* 0x0030f00001177983 */ /* 0x000ea80000100800 */
[----:B------:R0:W2:Y:S02]  /*82e20*/  @P0 LDG.E.U8 R13, desc[UR34][R14.64] ;  /* 0x000000220e0d0981 */ /* 0x0000a4000c1e1100 */
[----:B0-----:R-:W-:-:S02]  /*82e30*/  PRMT R14, RZ, 0x7610, R14 ;  /* 0x00007610ff0e7816 */ /* 0x001fc4000000000e */
[----:B------:R-:W-:-:S04]  /*82e40*/  PRMT R15, RZ, 0x7610, R15 ;  /* 0x00007610ff0f7816 */ /* 0x000fc8000000000f */
[----:B---3--:R0:W3:Y:S02]  /*82e50*/  @P0 LDG.E.U8 R14, desc[UR34][R16.64] ;  /* 0x00000022100e0981 */ /* 0x0080e4000c1e1100 */
[----:B0-----:R-:W-:Y:S02]  /*82e60*/  @P0 IMAD.MOV.U32 R16, RZ, RZ, R20 ;  /* 0x000000ffff100224 */ /* 0x001fe400078e0014 */
[----:B------:R-:W-:Y:S01]  /*82e70*/  @P0 IMAD.MOV.U32 R17, RZ, RZ, R21 ;  /* 0x000000ffff110224 */ /* 0x000fe200078e0015 */
[----:B------:R-:W2:Y:S04]  /*82e80*/  LDL R20, [R1+0x3104] ;  /* 0x0031040001147983 */ /* 0x000ea80000100800 */
[----:B------:R-:W2:Y:S04]  /*82e90*/  LDL R21, [R1+0x3100] ;  /* 0x0031000001157983 */ /* 0x000ea80000100800 */
[----:B------:R0:W3:Y:S02]  /*82ea0*/  @P0 LDG.E.U8 R15, desc[UR34][R16.64] ;  /* 0x00000022100f0981 */ /* 0x0000e4000c1e1100 */
[----:B0-----:R-:W-:-:S06]  /*82eb0*/  PRMT R16, RZ, 0x7610, R16 ;  /* 0x00007610ff107816 */ /* 0x001fcc0000000010 */
[----:B----4-:R0:W4:Y:S02]  /*82ec0*/  @P0 LDG.E.U8 R16, desc[UR34][R18.64] ;  /* 0x0000002212100981 */ /* 0x010124000c1e1100 */
[----:B0-----:R-:W-:Y:S02]  /*82ed0*/  @P0 IMAD.MOV.U32 R18, RZ, RZ, R24 ;  /* 0x000000ffff120224 */ /* 0x001fe400078e0018 */
[----:B------:R-:W-:Y:S01]  /*82ee0*/  @P0 IMAD.MOV.U32 R19, RZ, RZ, R25 ;  /* 0x000000ffff130224 */ /* 0x000fe200078e0019 */
[----:B------:R-:W3:Y:S04]  /*82ef0*/  LDL R24, [R1+0x30e4] ;  /* 0x0030e40001187983 */ /* 0x000ee80000100800 */
[----:B------:R-:W3:Y:S01]  /*82f00*/  LDL R25, [R1+0x30e0] ;  /* 0x0030e00001197983 */ /* 0x000ee20000100800 */
[----:B------:R-:W-:-:S06]  /*82f10*/  PRMT R17, RZ, 0x7610, R17 ;  /* 0x00007610ff117816 */ /* 0x000fcc0000000011 */
        /* <DEDUP_REMOVED lines=11> */
[----:B------:R0:W2:Y:S02]  /*82fd0*/  @P0 LDG.E.U8 R20, desc[UR34][R22.64] ;  /* 0x0000002216140981 */ /* 0x0000a4000c1e1100 */
[----:B0-----:R-:W-:Y:S02]  /*82fe0*/  @P0 IMAD.MOV.U32 R22, RZ, RZ, R28 ;  /* 0x000000ffff160224 */ /* 0x001fe400078e001c */
[----:B------:R-:W-:Y:S01]  /*82ff0*/  @P0 IMAD.MOV.U32 R23, RZ, RZ, R29 ;  /* 0x000000ffff170224 */ /* 0x000fe200078e001d */
[----:B------:R-:W2:Y:S04]  /*83000*/  LDL R28, [R1+0x30c4] ;  /* 0x0030c400011c7983 */ /* 0x000ea80000100800 */
[----:B------:R-:W2:Y:S04]  /*83010*/  LDL R29, [R1+0x30c0] ;  /* 0x0030c000011d7983 */ /* 0x000ea80000100800 */
[----:B------:R0:W2:Y:S02]  /*83020*/  @P0 LDG.E.U8 R21, desc[UR34][R22.64] ;  /* 0x0000002216150981 */ /* 0x0000a4000c1e1100 */
[----:B0-----:R-:W-:-:S06]  /*83030*/  PRMT R22, RZ, 0x7610, R22 ;  /* 0x00007610ff167816 */ /* 0x001fcc0000000016 */
[----:B---3--:R0:W3:Y:S04]  /*83040*/  @P0 LDG.E.U8 R22, desc[UR34][R24.64] ;  /* 0x0000002218160981 */ /* 0x0080e8000c1e1100 */
[----:B------:R-:W0:Y:S04]  /*83050*/  LDL R24, [R1+0x30d8] ;  /* 0x0030d80001187983 */ /* 0x000e280000100800 */
[----:B------:R-:W0:Y:S01]  /*83060*/  LDL R25, [R1+0x30dc] ;  /* 0x0030dc0001197983 */ /* 0x000e220000100800 */
[----:B------:R-:W-:Y:S02]  /*83070*/  PRMT R23, RZ, 0x7610, R23 ;  /* 0x00007610ff177816 */ /* 0x000fe40000000017 */
[----:B0-----:R-:W-:-:S04]  /*83080*/  @P0 LOP3.LUT R25, R25, R24, RZ, 0x3c, !PT ;  /* 0x0000001819190212 */ /* 0x001fc800078e3cff */
[----:B------:R-:W-:-:S04]  /*83090*/  @P0 LOP3.LUT R24, R25, R24, RZ, 0x3c, !PT ;  /* 0x0000001819180212 */ /* 0x000fc800078e3cff */
[----:B------:R-:W-:-:S05]  /*830a0*/  @P0 LOP3.LUT R25, R25, R24, RZ, 0x3c, !PT ;  /* 0x0000001819190212 */ /* 0x000fca00078e3cff */
[----:B------:R0:W3:Y:S02]  /*830b0*/  @P0 LDG.E.U8 R23, desc[UR34][R24.64] ;  /* 0x0000002218170981 */ /* 0x0000e4000c1e1100 */
[----:B0-----:R-:W-:-:S06]  /*830c0*/  PRMT R24, RZ, 0x7610, R24 ;  /* 0x00007610ff187816 */ /* 0x001fcc0000000018 */
[----:B--2---:R0:W2:Y:S04]  /*830d0*/  @P0 LDG.E.U8 R24, desc[UR34][R26.64] ;  /* 0x000000221a180981 */ /* 0x0040a8000c1e1100 */
[----:B------:R-:W0:Y:S04]  /*830e0*/  LDL R26, [R1+0x30c8] ;  /* 0x0030c800011a7983 */ /* 0x000e280000100800 */
[----:B------:R-:W0:Y:S01]  /*830f0*/  LDL R27, [R1+0x30cc] ;  /* 0x0030cc00011b7983 */ /* 0x000e220000100800 */
[----:B------:R-:W-:Y:S02]  /*83100*/  PRMT R25, RZ, 0x7610, R25 ;  /* 0x00007610ff197816 */ /* 0x000fe40000000019 */
[----:B0-----:R-:W-:-:S04]  /*83110*/  @P0 LOP3.LUT R27, R27, R26, RZ, 0x3c, !PT ;  /* 0x0000001a1b1b0212 */ /* 0x001fc800078e3cff */
[----:B------:R-:W-:-:S04]  /*83120*/  @P0 LOP3.LUT R26, R27, R26, RZ, 0x3c, !PT ;  /* 0x0000001a1b1a0212 */ /* 0x000fc800078e3cff */
[----:B------:R-:W-:-:S05]  /*83130*/  @P0 LOP3.LUT R27, R27, R26, RZ, 0x3c, !PT ;  /* 0x0000001a1b1b0212 */ /* 0x000fca00078e3cff */
[----:B------:R0:W2:Y:S02]  /*83140*/  @P0 LDG.E.U8 R25, desc[UR34][R26.64] ;  /* 0x000000221a190981 */ /* 0x0000a4000c1e1100 */
[----:B0-----:R-:W-:-:S06]  /*83150*/  PRMT R26, RZ, 0x7610, R26 ;  /* 0x00007610ff1a7816 */ /* 0x001fcc000000001a */
[----:B------:R0:W2:Y:S04]  /*83160*/  @P0 LDG.E.U8 R26, desc[UR34][R28.64] ;  /* 0x000000221c1a0981 */ /* 0x0000a8000c1e1100 */
        /* <DEDUP_REMOVED lines=11> */
[----:B------:R-:W-:Y:S02]  /*83220*/  ISETP.GT.AND P1, PT, R2, 0x7f, PT ;  /* 0x0000007f0200780c */ /* 0x000fe40003f24270 */
[----:B------:R-:W-:-:S11]  /*83230*/  PRMT R29, RZ, 0x7610, R29 ;  /* 0x00007610ff1d7816 */ /* 0x000fd6000000001d */
[----:B0-----:R-:W-:-:S04]  /*83240*/  @P1 LOP3.LUT R31, R31, R30, RZ, 0x3c, !PT ;  /* 0x0000001e1f1f1212 */ /* 0x001fc800078e3cff */
        /* <DEDUP_REMOVED lines=107> */
[----:B------:R-:W2:Y:S04]  /*83900*/  @P1 LDG.E.U8 R61, desc[UR34][R30.64] ;  /* 0x000000221e3d1981 */ /* 0x000ea8000c1e1100 */
[----:B----4-:R0:W-:Y:S04]  /*83910*/  STL [R1+0x80d4], R16 ;  /* 0x0080d41001007387 */ /* 0x0101e80000100800 */
[----:B0-----:R-:W4:Y:S04]  /*83920*/  LDL.LU R16, [R1+0x2fac] ;  /* 0x002fac0001107983 */ /* 0x001f280000300800 */
[----:B------:R0:W-:Y:S04]  /*83930*/  STL [R1+0x80d0], R17 ;  /* 0x0080d01101007387 */ /* 0x0001e80000100800 */
        /* <DEDUP_REMOVED lines=9> */
[----:B---3--:R0:W-:Y:S04]  /*839d0*/  STL [R1+0x80bc], R22 ;  /* 0x0080bc1601007387 */ /* 0x0081e80000100800 */
[----:B0-----:R-:W3:Y:S04]  /*839e0*/  LDL.LU R22, [R1+0x2fc4] ;  /* 0x002fc40001167983 */ /* 0x001ee80000300800 */
[----:B------:R-:W-:Y:S04]  /*839f0*/  STL [R1+0x80b8], R23 ;  /* 0x0080b81701007387 */ /* 0x000fe80000100800 */
[----:B--2---:R0:W-:Y:S04]  /*83a00*/  STL [R1+0x80b4], R24 ;  /* 0x0080b41801007387 */ /* 0x0041e80000100800 */
        /* <DEDUP_REMOVED lines=13> */
[----:B0-----:R-:W0:Y:S03]  /*83ae0*/  S2R R24, SR_TID.X ;  /* 0x0000000000187919 */ /* 0x001e260000002100 */
        /* <DEDUP_REMOVED lines=9> */
[----:B------:R-:W-:Y:S01]  /*83b80*/  STL [R1+0x8024], R30 ;  /* 0x0080241e01007387 */ /* 0x000fe20000100800 */
[----:B0-----:R-:W-:-:S03]  /*83b90*/  LOP3.LUT R61, R24, 0x1f, RZ, 0xc0, !PT ;  /* 0x0000001f183d7812 */ /* 0x001fc600078ec0ff */
[----:B------:R-:W-:Y:S04]  /*83ba0*/  STL [R1+0x8070], R30 ;  /* 0x0080701e01007387 */ /* 0x000fe80000100800 */
[----:B------:R-:W-:Y:S04]  /*83bb0*/  STL [R1+0x8020], R0 ;  /* 0x0080200001007387 */ /* 0x000fe80000100800 */
[----:B------:R0:W-:Y:S01]  /*83bc0*/  STL [R1+0x8074], R0 ;  /* 0x0080740001007387 */ /* 0x0001e20000100800 */
[----:B------:R-:W-:Y:S06]  /*83bd0*/  BAR.SYNC.DEFER_BLOCKING 0x0 ;  /* 0x0000000000007b1d */ /* 0x000fec0000010000 */
[----:B0-----:R-:W2:Y:S04]  /*83be0*/  LDL.LU R0, [R1+0x2fa8] ;  /* 0x002fa80001007983 */ /* 0x001ea80000300800 */
[----:B------:R-:W2:Y:S04]  /*83bf0*/  LDL.LU R30, [R1+0x2fa4] ;  /* 0x002fa400011e7983 */ /* 0x000ea80000300800 */
        /* <DEDUP_REMOVED lines=22> */
[----:B---3--:R0:W-:Y:S04]  /*83d60*/  STS.U8 [R61+UR4], R22 ;  /* 0x000000163d007988 */ /* 0x0081e80008000004 */
[----:B----4-:R1:W-:Y:S04]  /*83d70*/  STS.U8 [R61+UR4+0x20], R21 ;  /* 0x000020153d007988 */ /* 0x0103e80008000004 */
[----:B------:R3:W-:Y:S04]  /*83d80*/  STS.U8 [R61+UR4+0x40], R20 ;  /* 0x000040143d007988 */ /* 0x0007e80008000004 */
[----:B0-----:R-:W4:Y:S04]  /*83d90*/  LDL.LU R22, [R1+0x2e88] ;  /* 0x002e880001167983 */ /* 0x001f280000300800 */
[----:B-1----:R-:W4:Y:S04]  /*83da0*/  LDL.LU R21, [R1+0x2dc4] ;  /* 0x002dc40001157983 */ /* 0x002f280000300800 */
[----:B------:R0:W-:Y:S04]  /*83db0*/  STS.U8 [R61+UR4+0x60], R19 ;  /* 0x000060133d007988 */ /* 0x0001e80008000004 */
[----:B---3--:R-:W3:Y:S04]  /*83dc0*/  LDL.LU R20, [R1+0x2dc0] ;  /* 0x002dc00001147983 */ /* 0x008ee80000300800 */
[----:B------:R1:W-:Y:S04]  /*83dd0*/  STS.U8 [R61+UR4+0x80], R18 ;  /* 0x000080123d007988 */ /* 0x0003e80008000004 */
[----:B0-----:R-:W3:Y:S04]  /*83de0*/  LDL.LU R19, [R1+0x2dbc] ;  /* 0x002dbc0001137983 */ /* 0x001ee80000300800 */
[----:B------:R0:W-:Y:S04]  /*83df0*/  STS.U8 [R61+UR4+0xa0], R17 ;  /* 0x0000a0113d007988 */ /* 0x0001e80008000004 */
[----:B-1----:R-:W3:Y:S04]  /*83e00*/  LDL.LU R18, [R1+0x2db8] ;  /* 0x002db80001127983 */ /* 0x002ee80000300800 */
[----:B------:R1:W-:Y:S04]  /*83e10*/  STS.U8 [R61+UR4+0xc0], R16 ;  /* 0x0000c0103d007988 */ /* 0x0003e80008000004 */
[----:B0-----:R-:W3:Y:S04]  /*83e20*/  LDL.LU R17, [R1+0x2db4] ;  /* 0x002db40001117983 */ /* 0x001ee80000300800 */
[----:B-1----:R-:W3:Y:S04]  /*83e30*/  LDL.LU R16, [R1+0x2db0] ;  /* 0x002db00001107983 */ /* 0x002ee80000300800 */
[----:B--2---:R0:W-:Y:S04]  /*83e40*/  STS.U8 [R61+UR4+0xe0], R0 ;  /* 0x0000e0003d007988 */ /* 0x0041e80008000004 */
[----:B------:R1:W-:Y:S04]  /*83e50*/  STS.U8 [R61+UR4+0x100], R30 ;  /* 0x0001001e3d007988 */ /* 0x0003e80008000004 */
[----:B------:R2:W-:Y:S04]  /*83e60*/  STS.U8 [R61+UR4+0x120], R31 ;  /* 0x0001201f3d007988 */ /* 0x0005e80008000004 */
[----:B0-----:R-:W3:Y:S04]  /*83e70*/  LDL.LU R0, [R1+0x2dac] ;  /* 0x002dac0001007983 */ /* 0x001ee80000300800 */
[----:B-1----:R-:W3:Y:S04]  /*83e80*/  LDL.LU R30, [R1+0x2da8] ;  /* 0x002da800011e7983 */ /* 0x002ee80000300800 */
[----:B------:R0:W-:Y:S04]  /*83e90*/  STS.U8 [R61+UR4+0x140], R59 ;  /* 0x0001403b3d007988 */ /* 0x0001e80008000004 */
[----:B--2---:R-:W2:Y:S04]  /*83ea0*/  LDL.LU R31, [R1+0x2da4] ;  /* 0x002da400011f7983 */ /* 0x004ea80000300800 */
[----:B------:R1:W-:Y:S04]  /*83eb0*/  STS.U8 [R61+UR4+0x160], R57 ;  /* 0x000160393d007988 */ /* 0x0003e80008000004 */
[----:B0-----:R-:W2:Y:S04]  /*83ec0*/  LDL.LU R59, [R1+0x2da0] ;  /* 0x002da000013b7983 */ /* 0x001ea80000300800 */
[----:B------:R0:W-:Y:S04]  /*83ed0*/  STS.U8 [R61+UR4+0x180], R55 ;  /* 0x000180373d007988 */ /* 0x0001e80008000004 */
[----:B-1----:R-:W2:Y:S04]  /*83ee0*/  LDL.LU R57, [R1+0x2d9c] ;  /* 0x002d9c0001397983 */ /* 0x002ea80000300800 */
        /* <DEDUP_REMOVED lines=36> */
[----:B----4-:R1:W-:Y:S04]  /*84130*/  STS.U8 [R61+UR4+0x9c0], R22 ;  /* 0x0009c0163d007988 */ /* 0x0103e80008000004 */
[----:B0-----:R-:W4:Y:S04]  /*84140*/  LDL.LU R23, [R1+0x2c90] ;  /* 0x002c900001177983 */ /* 0x001f280000300800 */
[----:B------:R0:W-:Y:S04]  /*84150*/  STS.U8 [R61+UR4+0x1040], R21 ;  /* 0x001040153d007988 */ /* 0x0001e80008000004 */
[----:B-1----:R-:W4:Y:S04]  /*84160*/  LDL.LU R22, [R1+0x2c8c] ;  /* 0x002c8c0001167983 */ /* 0x002f280000300800 */
[----:B---3--:R1:W-:Y:S04]  /*84170*/  STS.U8 [R61+UR4+0x1060], R20 ;  /* 0x001060143d007988 */ /* 0x0083e80008000004 */
[----:B0-----:R-:W3:Y:S04]  /*84180*/  LDL.LU R21, [R1+0x2c88] ;  /* 0x002c880001157983 */ /* 0x001ee80000300800 */
[----:B------:R0:W-:Y:S04]  /*84190*/  STS.U8 [R61+UR4+0x1000], R19 ;  /* 0x001000133d007988 */ /* 0x0001e80008000004 */
[----:B-1----:R-:W3:Y:S04]  /*841a0*/  LDL.LU R20, [R1+0x2bc4] ;  /* 0x002bc40001147983 */ /* 0x002ee80000300800 */
[----:B------:R1:W-:Y:S04]  /*841b0*/  STS.U8 [R61+UR4+0x1020], R18 ;  /* 0x001020123d007988 */ /* 0x0003e80008000004 */
[----:B0-----:R-:W3:Y:S04]  /*841c0*/  LDL.LU R19, [R1+0x2bc0] ;  /* 0x002bc00001137983 */ /* 0x001ee80000300800 */
[----:B------:R0:W-:Y:S04]  /*841d0*/  STS.U8 [R61+UR4+0x10c0], R17 ;  /* 0x0010c0113d007988 */ /* 0x0001e80008000004 */
[----:B-1----:R-:W3:Y:S04]  /*841e0*/  LDL.LU R18, [R1+0x2bbc] ;  /* 0x002bbc0001127983 */ /* 0x002ee80000300800 */
[----:B------:R1:W-:Y:S04]  /*841f0*/  STS.U8 [R61+UR4+0x10e0], R16 ;  /* 0x0010e0103d007988 */ /* 0x0003e80008000004 */
[----:B0-----:R-:W3:Y:S04]  /*84200*/  LDL.LU R17, [R1+0x2bb8] ;  /* 0x002bb80001117983 */ /* 0x001ee80000300800 */
[----:B-1----:R-:W3:Y:S04]  /*84210*/  LDL.LU R16, [R1+0x2bb4] ;  /* 0x002bb40001107983 */ /* 0x002ee80000300800 */
[----:B------:R0:W-:Y:S04]  /*84220*/  STS.U8 [R61+UR4+0x1080], R0 ;  /* 0x001080003d007988 */ /* 0x0001e80008000004 */
[----:B------:R1:W-:Y:S04]  /*84230*/  STS.U8 [R61+UR4+0x10a0], R30 ;  /* 0x0010a01e3d007988 */ /* 0x0003e80008000004 */
[----:B0-----:R-:W3:Y:S04]  /*84240*/  LDL.LU R0, [R1+0x2bb0] ;  /* 0x002bb00001007983 */ /* 0x001ee80000300800 */
[----:B--2---:R0:W-:Y:S04]  /*84250*/  STS.U8 [R61+UR4+0x1140], R31 ;  /* 0x0011401f3d007988 */ /* 0x0041e80008000004 */
        /* <DEDUP_REMOVED lines=55> */
[----:B------:R0:W-:Y:S04]  /*845d0*/  STS.U8 [R61+UR4+0x2080], R16 ;  /* 0x002080103d007988 */ /* 0x0001e80008000004 */
[----:B-1----:R-:W3:Y:S04]  /*845e0*/  LDL.LU R17, [R1+0x29b8] ;  /* 0x0029b80001117983 */ /* 0x002ee80000300800 */
[----:B0-----:R-:W3:Y:S04]  /*845f0*/  LDL.LU R16, [R1+0x29b4] ;  /* 0x0029b40001107983 */ /* 0x001ee80000300800 */
[----:B------:R0:W-:Y:S04]  /*84600*/  STS.U8 [R61+UR4+0x20a0], R0 ;  /* 0x0020a0003d007988 */ /* 0x0001e80008000004 */
[----:B--2---:R1:W-:Y:S04]  /*84610*/  STS.U8 [R61+UR4+0x20c0], R30 ;  /* 0x0020c01e3d007988 */ /* 0x0043e80008000004 */
        /* <DEDUP_REMOVED lines=41> */
[----:B----4-:R0:W-:Y:S04]  /*848b0*/  STS.U8 [R61+UR4+0x2940], R25 ;  /* 0x002940193d007988 */ /* 0x0101e80008000004 */
[----:B-1----:R-:W4:Y:S04]  /*848c0*/  LDL.LU R26, [R1+0x289c] ;  /* 0x00289c00011a7983 */ /* 0x002f280000300800 */
[----:B------:R1:W-:Y:S04]  /*848d0*/  STS.U8 [R61+UR4+0x29a0], R23 ;  /* 0x0029a0173d007988 */ /* 0x0003e80008000004 */
[----:B0-----:R-:W4:Y:S04]  /*848e0*/  LDL.LU R25, [R1+0x2898] ;  /* 0x0028980001197983 */ /* 0x001f280000300800 */
[----:B---3--:R0:W-:Y:S04]  /*848f0*/  STS.U8 [R61+UR4+0x2980], R22 ;  /* 0x002980163d007988 */ /* 0x0081e80008000004 */
        /* <DEDUP_REMOVED lines=14> */
[----:B--2---:R0:W-:Y:S04]  /*849e0*/  STS.U8 [R61+UR4+0x30c0], R0 ;  /* 0x0030c0003d007988 */ /* 0x0041e80008000004 */
        /* <DEDUP_REMOVED lines=681> */
[----:B--2---:R-:W-:Y:S04]  /*87480*/  STS.U8 [R61+UR4+0xd940], R0 ;  /* 0x00d940003d007988 */ /* 0x004fe80008000004 */
[----:B------:R-:W-:Y:S04]  /*87490*/  STS.U8 [R61+UR4+0xd920], R30 ;  /* 0x00d9201e3d007988 */ /* 0x000fe80008000004 */
        /* <DEDUP_REMOVED lines=8> */
[----:B----4-:R-:W-:Y:S04]  /*87520*/  STS.U8 [R61+UR4+0xe060], R47 ;  /* 0x00e0602f3d007988 */ /* 0x010fe80008000004 */
[----:B------:R-:W-:Y:S04]  /*87530*/  STS.U8 [R61+UR4+0xe080], R45 ;  /* 0x00e0802d3d007988 */ /* 0x000fe80008000004 */
[----:B---3--:R-:W-:Y:S04]  /*87540*/  STS.U8 [R61+UR4+0xe0a0], R43 ;  /* 0x00e0a02b3d007988 */ /* 0x008fe80008000004 */
        /* <DEDUP_REMOVED lines=17> */
[----:B------:R0:W-:Y:S04]  /*87660*/  STS.U8 [R61+UR4+0xe8c0], R16 ;  /* 0x00e8c0103d007988 */ /* 0x0001e80008000004 */
[----:B0-----:R-:W2:Y:S04]  /*87670*/  LDL.LU R16, [R1+0x1f8] ;  /* 0x0001f80001107983 */ /* 0x001ea80000300800 */
[----:B------:R-:W3:Y:S04]  /*87680*/  LDL.LU R17, [R1+0x1f4] ;  /* 0x0001f40001117983 */ /* 0x000ee80000300800 */
[----:B------:R-:W4:Y:S04]  /*87690*/  LDL.LU R18, [R1+0x1f0] ;  /* 0x0001f00001127983 */ /* 0x000f280000300800 */
        /* <DEDUP_REMOVED lines=27> */
[----:B------:R-:W4:Y:S04]  /*87850*/  LDL.LU R25, [R1] ;  /* 0x0000000001197983 */ /* 0x000f280000300800 */
[----:B--2---:R0:W-:Y:S04]  /*87860*/  STS.U8 [R61+UR4+0xe920], R16 ;  /* 0x00e920103d007988 */ /* 0x0041e80008000004 */
[----:B---3--:R1:W-:Y:S04]  /*87870*/  STS.U8 [R61+UR4+0xe900], R17 ;  /* 0x00e900113d007988 */ /* 0x0083e80008000004 */
[----:B----4-:R2:W-:Y:S04]  /*87880*/  STS.U8 [R61+UR4+0xe960], R18 ;  /* 0x00e960123d007988 */ /* 0x0105e80008000004 */
[----:B------:R3:W-:Y:S04]  /*87890*/  STS.U8 [R61+UR4+0xe940], R19 ;  /* 0x00e940133d007988 */ /* 0x0007e80008000004 */
[----:B------:R4:W-:Y:S04]  /*878a0*/  STS.U8 [R61+UR4+0xe9a0], R20 ;  /* 0x00e9a0143d007988 */ /* 0x0009e80008000004 */
[----:B------:R0:W-:Y:S04]  /*878b0*/  STS.U8 [R61+UR4+0xe980], R21 ;  /* 0x00e980153d007988 */ /* 0x0001e80008000004 */
[----:B------:R0:W-:Y:S04]  /*878c0*/  STS.U8 [R61+UR4+0xe9e0], R22 ;  /* 0x00e9e0163d007988 */ /* 0x0001e80008000004 */
[----:B------:R0:W-:Y:S04]  /*878d0*/  STS.U8 [R61+UR4+0xe9c0], R23 ;  /* 0x00e9c0173d007988 */ /* 0x0001e80008000004 */
        /* <DEDUP_REMOVED lines=15> */
[----:B0-----:R-:W4:Y:S04]  /*879d0*/  LDL.LU R16, [R1+0x80d4] ;  /* 0x0080d40001107983 */ /* 0x001f280000300800 */
[----:B------:R-:W-:Y:S04]  /*879e0*/  STS.U8 [R61+UR4+0xf1a0], R37 ;  /* 0x00f1a0253d007988 */ /* 0x000fe80008000004 */
[----:B-1----:R-:W4:Y:S04]  /*879f0*/  LDL.LU R17, [R1+0x80d0] ;  /* 0x0080d00001117983 */ /* 0x002f280000300800 */
[----:B------:R-:W-:Y:S04]  /*87a00*/  STS.U8 [R61+UR4+0xf860], R35 ;  /* 0x00f860233d007988 */ /* 0x000fe80008000004 */
[----:B--2---:R-:W2:Y:S04]  /*87a10*/  LDL.LU R18, [R1+0x80cc] ;  /* 0x0080cc0001127983 */ /* 0x004ea80000300800 */
[----:B------:R-:W-:Y:S04]  /*87a20*/  STS.U8 [R61+UR4+0xf840], R33 ;  /* 0x00f840213d007988 */ /* 0x000fe80008000004 */
[----:B---3--:R-:W3:Y:S04]  /*87a30*/  LDL.LU R19, [R1+0x80c8] ;  /* 0x0080c80001137983 */ /* 0x008ee80000300800 */
[----:B------:R-:W-:Y:S04]  /*87a40*/  STS.U8 [R61+UR4+0xf820], R29 ;  /* 0x00f8201d3d007988 */ /* 0x000fe80008000004 */
[----:B----4-:R-:W4:Y:S04]  /*87a50*/  LDL.LU R20, [R1+0x80c4] ;  /* 0x0080c40001147983 */ /* 0x010f280000300800 */
[----:B------:R-:W-:Y:S04]  /*87a60*/  STS.U8 [R61+UR4+0xf800], R28 ;  /* 0x00f8001c3d007988 */ /* 0x000fe80008000004 */
[----:B------:R-:W2:Y:S04]  /*87a70*/  LDL.LU R21, [R1+0x80c0] ;  /* 0x0080c00001157983 */ /* 0x000ea80000300800 */
[----:B------:R-:W-:Y:S04]  /*87a80*/  STS.U8 [R61+UR4+0xf8e0], R27 ;  /* 0x00f8e01b3d007988 */ /* 0x000fe80008000004 */
[----:B------:R-:W2:Y:S04]  /*87a90*/  LDL.LU R22, [R1+0x80bc] ;  /* 0x0080bc0001167983 */ /* 0x000ea80000300800 */
[----:B------:R-:W-:Y:S04]  /*87aa0*/  STS.U8 [R61+UR4+0xf8c0], R26 ;  /* 0x00f8c01a3d007988 */ /* 0x000fe80008000004 */
[----:B------:R-:W2:Y:S04]  /*87ab0*/  LDL.LU R23, [R1+0x80b8] ;  /* 0x0080b80001177983 */ /* 0x000ea80000300800 */
[----:B------:R-:W-:Y:S04]  /*87ac0*/  STS.U8 [R61+UR4+0xf8a0], R25 ;  /* 0x00f8a0193d007988 */ /* 0x000fe80008000004 */
[----:B------:R-:W-:Y:S04]  /*87ad0*/  STS.U8 [R61+UR4+0xf880], R60 ;  /* 0x00f8803c3d007988 */ /* 0x000fe80008000004 */
[----:B------:R-:W-:Y:S04]  /*87ae0*/  STL [R1+0x8078], R60 ;  /* 0x0080783c01007387 */ /* 0x000fe80000100800 */
        /* <DEDUP_REMOVED lines=9> */
[----:B------:R0:W-:Y:S04]  /*87b80*/  STL [R1+0x808c], R50 ;  /* 0x00808c3201007387 */ /* 0x0001e80000100800 */
        /* <DEDUP_REMOVED lines=22> */
[----:B------:R-:W2:Y:S01]  /*87cf0*/  LDL.LU R33, [R1+0x2e60] ;  /* 0x002e600001217983 */ /* 0x000ea20000300800 */
[----:B------:R-:W-:-:S03]  /*87d00*/  LOP3.LUT R29, R24, 0x1f, RZ, 0xc0, !PT ;  /* 0x0000001f181d7812 */ /* 0x000fc600078ec0ff */
[----:B------:R-:W2:Y:S04]  /*87d10*/  LDL.LU R28, [R1+0x2e5c] ;  /* 0x002e5c00011c7983 */ /* 0x000ea80000300800 */
[----:B------:R-:W2:Y:S04]  /*87d20*/  LDL.LU R27, [R1+0x2e58] ;  /* 0x002e5800011b7983 */ /* 0x000ea80000300800 */
[----:B------:R-:W2:Y:S04]  /*87d30*/  LDL.LU R26, [R1+0x2e54] ;  /* 0x002e5400011a7983 */ /* 0x000ea80000300800 */
[----:B------:R-:W2:Y:S04]  /*87d40*/  LDL.LU R25, [R1+0x2e50] ;  /* 0x002e500001197983 */ /* 0x000ea80000300800 */
[----:B------:R-:W2:Y:S04]  /*87d50*/  LDL.LU R24, [R1+0x2e4c] ;  /* 0x002e4c0001187983 */ /* 0x000ea80000300800 */
[----:B------:R-:W-:Y:S04]  /*87d60*/  STS.U8 [R61+UR4+0xf9c0], R48 ;  /* 0x00f9c0303d007988 */ /* 0x000fe80008000004 */
[----:B------:R0:W-:Y:S04]  /*87d70*/  STL [R1+0x8090], R48 ;  /* 0x0080903001007387 */ /* 0x0001e80000100800 */
[----:B------:R-:W-:Y:S04]  /*87d80*/  STS.U8 [R61+UR4+0xf9a0], R46 ;  /* 0x00f9a02e3d007988 */ /* 0x000fe80008000004 */
[----:B0-----:R-:W2:Y:S04]  /*87d90*/  LDL.LU R48, [R1+0x2f7c] ;  /* 0x002f7c0001307983 */ /* 0x001ea80000300800 */
[----:B------:R0:W-:Y:S04]  /*87da0*/  STL [R1+0x8094], R46 ;  /* 0x0080942e01007387 */ /* 0x0001e80000100800 */
[----:B------:R-:W-:Y:S04]  /*87db0*/  STS.U8 [R61+UR4+0xf980], R44 ;  /* 0x00f9802c3d007988 */ /* 0x000fe80008000004 */
[----:B0-----:R-:W2:Y:S04]  /*87dc0*/  LDL.LU R46, [R1+0x2f80] ;  /* 0x002f8000012e7983 */ /* 0x001ea80000300800 */
[----:B------:R0:W-:Y:S04]  /*87dd0*/  STL [R1+0x8098], R44 ;  /* 0x0080982c01007387 */ /* 0x0001e80000100800 */
[----:B0-----:R-:W2:Y:S01]  /*87de0*/  LDL.LU R44, [R1+0x2f84] ;  /* 0x002f8400012c7983 */ /* 0x001ea20000300800 */
[----:B------:R-:W-:-:S05]  /*87df0*/  LOP3.LUT R2, R29, 0x8, RZ, 0x3c, !PT ;  /* 0x000000081d027812 */ /* 0x000fca00078e3cff */
[----:B--2---:R0:W-:Y:S04]  /*87e00*/  STS.U8 [R2+UR4+0x200], R44 ;  /* 0x0002002c02007988 */ /* 0x0041e80008000004 */
[----:B------:R1:W-:Y:S04]  /*87e10*/  STS.U8 [R2+UR4+0x220], R46 ;  /* 0x0002202e02007988 */ /* 0x0003e80008000004 */
[----:B------:R2:W-:Y:S04]  /*87e20*/  STS.U8 [R2+UR4+0x240], R48 ;  /* 0x0002403002007988 */ /* 0x0005e80008000004 */
[----:B0-----:R-:W3:Y:S04]  /*87e30*/  LDL.LU R44, [R1+0x2e48] ;  /* 0x002e4800012c7983 */ /* 0x001ee80000300800 */
[----:B-1----:R-:W4:Y:S04]  /*87e40*/  LDL.LU R46, [R1+0x2d84] ;  /* 0x002d8400012e7983 */ /* 0x002f280000300800 */
        /* <DEDUP_REMOVED lines=56> */
[----:B-1----:R-:W2:Y:S04]  /*881d0*/  LDL.LU R24, [R1+0x2c50] ;  /* 0x002c500001187983 */ /* 0x002ea80000300800 */
[----:B---3--:R0:W-:Y:S04]  /*881e0*/  STS.U8 [R2+UR4+0xbc0], R44 ;  /* 0x000bc02c02007988 */ /* 0x0081e80008000004 */
[----:B----4-:R1:W-:Y:S04]  /*881f0*/  STS.U8 [R2+UR4+0x1240], R46 ;  /* 0x0012402e02007988 */ /* 0x0103e80008000004 */
[----:B0-----:R-:W3:Y:S04]  /*88200*/  LDL.LU R44, [R1+0x2c4c] ;  /* 0x002c4c00012c7983 */ /* 0x001ee80000300800 */
[----:B--2---:R0:W-:Y:S04]  /*88210*/  STS.U8 [R2+UR4+0x1260], R48 ;  /* 0x0012603002007988 */ /* 0x0041e80008000004 */
[----:B-1----:R-:W2:Y:S04]  /*88220*/  LDL.LU R46, [R1+0x2c48] ;  /* 0x002c4800012e7983 */ /* 0x002ea80000300800 */
[----:B------:R1:W-:Y:S04]  /*88230*/  STS.U8 [R2+UR4+0x1200], R50 ;  /* 0x0012003202007988 */ /* 0x0003e80008000004 */
[----:B0-----:R-:W4:Y:S04]  /*88240*/  LDL.LU R48, [R1+0x2b84] ;  /* 0x002b840001307983 */ /* 0x001f280000300800 */
[----:B------:R0:W-:Y:S04]  /*88250*/  STS.U8 [R2+UR4+0x1220], R52 ;  /* 0x0012203402007988 */ /* 0x0001e80008000004 */
[----:B-1----:R-:W4:Y:S04]  /*88260*/  LDL.LU R50, [R1+0x2b80] ;  /* 0x002b800001327983 */ /* 0x002f280000300800 */
        /* <DEDUP_REMOVED lines=52> */
[----:B0-----:R-:W4:Y:S04]  /*885b0*/  LDL.LU R24, [R1+0x2a50] ;  /* 0x002a500001187983 */ /* 0x001f280000300800 */
[----:B---3--:R0:W-:Y:S04]  /*885c0*/  STS.U8 [R2+UR4+0x1ba0], R44 ;  /* 0x001ba02c02007988 */ /* 0x0081e80008000004 */
[----:B--2---:R1:W-:Y:S04]  /*885d0*/  STS.U8 [R2+UR4+0x1b80], R46 ;  /* 0x001b802e02007988 */ /* 0x0043e80008000004 */
[----:B0-----:R-:W2:Y:S04]  /*885e0*/  LDL.LU R44, [R1+0x2a4c] ;  /* 0x002a4c00012c7983 */ /* 0x001ea80000300800 */
[----:B----4-:R0:W-:Y:S04]  /*885f0*/  STS.U8 [R2+UR4+0x2200], R48 ;  /* 0x0022003002007988 */ /* 0x0101e80008000004 */
[----:B-1----:R-:W3:Y:S04]  /*88600*/  LDL.LU R46, [R1+0x2a48] ;  /* 0x002a4800012e7983 */ /* 0x002ee80000300800 */
        /* <DEDUP_REMOVED lines=57> */
[----:B--2---:R0:W-:Y:S04]  /*889a0*/  STS.U8 [R2+UR4+0x2b80], R44 ;  /* 0x002b802c02007988 */ /* 0x0041e80008000004 */
[----:B---3--:R1:W-:Y:S04]  /*889b0*/  STS.U8 [R2+UR4+0x2be0], R46 ;  /* 0x002be02e02007988 */ /* 0x0083e80008000004 */
        /* <DEDUP_REMOVED lines=680> */
[----:B--2---:R-:W-:Y:S04]  /*8b440*/  STS.U8 [R2+UR4+0xda20], R44 ;  /* 0x00da202c02007988 */ /* 0x004fe80008000004 */
[----:B---3--:R-:W-:Y:S04]  /*8b450*/  STS.U8 [R2+UR4+0xda00], R46 ;  /* 0x00da002e02007988 */ /* 0x008fe80008000004 */
[----:B----4-:R-:W-:Y:S04]  /*8b460*/  STS.U8 [R2+UR4+0xdae0], R48 ;  /* 0x00dae03002007988 */ /* 0x010fe80008000004 */
        /* <DEDUP_REMOVED lines=59> */
[----:B--2---:R0:W-:Y:S04]  /*8b820*/  STS.U8 [R2+UR4+0xea00], R24 ;  /* 0x00ea001802007988 */ /* 0x0041e80008000004 */
[----:B---3--:R1:W-:Y:S04]  /*8b830*/  STS.U8 [R2+UR4+0xea60], R25 ;  /* 0x00ea601902007988 */ /* 0x0083e80008000004 */
[----:B----4-:R2:W-:Y:S04]  /*8b840*/  STS.U8 [R2+UR4+0xea40], R26 ;  /* 0x00ea401a02007988 */ /* 0x0105e80008000004 */
        /* <DEDUP_REMOVED lines=40> */
[----:B------:R-:W-:Y:S04]  /*8bad0*/  STL [R1+0x809c], R42 ;  /* 0x00809c2a01007387 */ /* 0x000fe80000100800 */
[----:B------:R-:W-:Y:S04]  /*8bae0*/  STS.U8 [R2+UR4+0xfa80], R4 ;  /* 0x00fa800402007988 */ /* 0x000fe80008000004 */
[----:B------:R-:W-:Y:S04]  /*8baf0*/  STL [R1+0x80a0], R40 ;  /* 0x0080a02801007387 */ /* 0x000fe80000100800 */
        /* <DEDUP_REMOVED lines=15> */
[----:B------:R-:W-:Y:S04]  /*8bbf0*/  STS.U8 [R2+UR4+0xfb40], R6 ;  /* 0x00fb400602007988 */ /* 0x000fe80008000004 */
        /* <DEDUP_REMOVED lines=11> */
[----:B------:R0:W-:Y:S04]  /*8bcb0*/  STS.U8 [R2+UR4+0xfb80], R12 ;  /* 0x00fb800c02007988 */ /* 0x0001e80008000004 */
[----:B------:R-:W4:Y:S04]  /*8bcc0*/  LDL.LU R49, [R1+0x2e34] ;  /* 0x002e340001317983 */ /* 0x000f280000300800 */
[----:B0-----:R-:W4:Y:S04]  /*8bcd0*/  LDL.LU R2, [R1+0x2e30] ;  /* 0x002e300001027983 */ /* 0x001f280000300800 */
[----:B------:R-:W4:Y:S04]  /*8bce0*/  LDL.LU R47, [R1+0x2e2c] ;  /* 0x002e2c00012f7983 */ /* 0x000f280000300800 */
[----:B------:R-:W4:Y:S04]  /*8bcf0*/  LDL.LU R45, [R1+0x2e28] ;  /* 0x002e2800012d7983 */ /* 0x000f280000300800 */
[----:B------:R-:W4:Y:S04]  /*8bd00*/  LDL.LU R43, [R1+0x2e24] ;  /* 0x002e2400012b7983 */ /* 0x000f280000300800 */
[----:B------:R-:W4:Y:S01]  /*8bd10*/  LDL.LU R41, [R1+0x2e20] ;  /* 0x002e200001297983 */ /* 0x000f220000300800 */
[----:B------:R-:W-:-:S03]  /*8bd20*/  LOP3.LUT R0, R29, 0x10, RZ, 0x3c, !PT ;  /* 0x000000101d007812 */ /* 0x000fc600078e3cff */
        /* <DEDUP_REMOVED lines=957> */
[----:B0-----:R-:W4:Y:S04]  /*8f900*/  LDL.LU R56, [R1+0x2edc] ;  /* 0x002edc0001387983 */ /* 0x001f280000300800 */
[----:B------:R0:W-:Y:S04]  /*8f910*/  STS.U8 [R0+UR4+0xed80], R60 ;  /* 0x00ed803c00007988 */ /* 0x0001e80008000004 */
[----:B-1----:R-:W4:Y:S04]  /*8f920*/  LDL.LU R58, [R1+0x2ed8] ;  /* 0x002ed800013a7983 */ /* 0x002f280000300800 */
[----:B------:R-:W-:Y:S04]  /*8f930*/  STS.U8 [R0+UR4+0xede0], R30 ;  /* 0x00ede01e00007988 */ /* 0x000fe80008000004 */
[----:B0-----:R-:W4:Y:S04]  /*8f940*/  LDL.LU R60, [R1+0x2ed4] ;  /* 0x002ed400013c7983 */ /* 0x001f280000300800 */
        /* <DEDUP_REMOVED lines=33> */
[----:B0-----:R-:W4:Y:S04]  /*8fb60*/  LDL.LU R0, [R1+0x2ed0] ;  /* 0x002ed00001007983 */ /* 0x001f280000300800 */
        /* <DEDUP_REMOVED lines=16> */
[----:B------:R-:W4:Y:S01]  /*8fc70*/  LDL.LU R29, [R1+0x2dcc] ;  /* 0x002dcc00011d7983 */ /* 0x000f220000300800 */
[----:B------:R-:W-:-:S05]  /*8fc80*/  LOP3.LUT R31, R61, 0x18, RZ, 0x3c, !PT ;  /* 0x000000183d1f7812 */ /* 0x000fca00078e3cff */
        /* <DEDUP_REMOVED lines=26> */
[----:B------:R0:W-:Y:S04]  /*8fe30*/  STS.U8 [R31+UR4+0x7a0], R0 ;  /* 0x0007a0001f007988 */ /* 0x0001e80008000004 */
[----:B------:R1:W-:Y:S04]  /*8fe40*/  STS.U8 [R31+UR4+0x7c0], R30 ;  /* 0x0007c01e1f007988 */ /* 0x0003e80008000004 */
[----:B------:R1:W-:Y:S04]  /*8fe50*/  STS.U8 [R31+UR4+0x7e0], R59 ;  /* 0x0007e03b1f007988 */ /* 0x0003e80008000004 */
[----:B0-----:R-:W2:Y:S04]  /*8fe60*/  LDL.LU R0, [R1+0x2cd4] ;  /* 0x002cd40001007983 */ /* 0x001ea80000300800 */
[----:B-1----:R-:W2:Y:S04]  /*8fe70*/  LDL.LU R30, [R1+0x2cd0] ;  /* 0x002cd000011e7983 */ /* 0x002ea80000300800 */
[----:B------:R0:W-:Y:S04]  /*8fe80*/  STS.U8 [R31+UR4+0xe20], R57 ;  /* 0x000e20391f007988 */ /* 0x0001e80008000004 */
[----:B------:R-:W2:Y:S04]  /*8fe90*/  LDL.LU R59, [R1+0x2ccc] ;  /* 0x002ccc00013b7983 */ /* 0x000ea80000300800 */
        /* <DEDUP_REMOVED lines=28> */
[----:B0-----:R-:W2:Y:S04]  /*90060*/  LDL.LU R29, [R1+0x2bd0] ;  /* 0x002bd000011d7983 */ /* 0x001ea80000300800 */
[----:B---3--:R0:W-:Y:S04]  /*90070*/  STS.U8 [R31+UR4+0xfc0], R5 ;  /* 0x000fc0051f007988 */ /* 0x0081e80008000004 */
[----:B----4-:R1:W-:Y:S04]  /*90080*/  STS.U8 [R31+UR4+0x1640], R4 ;  /* 0x001640041f007988 */ /* 0x0103e80008000004 */
[----:B--2---:R2:W-:Y:S04]  /*90090*/  STS.U8 [R31+UR4+0x1660], R40 ;  /* 0x001660281f007988 */ /* 0x0045e80008000004 */
        /* <DEDUP_REMOVED lines=85> */
[----:B------:R0:W-:Y:S04]  /*905f0*/  STS.U8 [R31+UR4+0x2760], R0 ;  /* 0x002760001f007988 */ /* 0x0001e80008000004 */
        /* <DEDUP_REMOVED lines=34> */
[----:B-1----:R-:W4:Y:S04]  /*90820*/  LDL.LU R29, [R1+0x27d4] ;  /* 0x0027d400011d7983 */ /* 0x002f280000300800 */
        /* <DEDUP_REMOVED lines=682> */
[----:B--2---:R-:W-:Y:S04]  /*932d0*/  STS.U8 [R31+UR4+0xde20], R5 ;  /* 0x00de20051f007988 */ /* 0x004fe80008000004 */
[----:B---3--:R-:W-:Y:S04]  /*932e0*/  STS.U8 [R31+UR4+0xde00], R4 ;  /* 0x00de00041f007988 */ /* 0x008fe80008000004 */
[----:B----4-:R0:W-:Y:S04]  /*932f0*/  STS.U8 [R31+UR4+0xdee0], R40 ;  /* 0x00dee0281f007988 */ /* 0x0101e80008000004 */
[----:B------:R1:W-:Y:S04]  /*93300*/  STS.U8 [R31+UR4+0xdec0], R42 ;  /* 0x00dec02a1f007988 */ /* 0x0003e80008000004 */
[----:B0-----:R-:W2:Y:S04]  /*93310*/  LDL.LU R40, [R1+0x154] ;  /* 0x0001540001287983 */ /* 0x001ea80000300800 */
[----:B------:R0:W-:Y:S04]  /*93320*/  STS.U8 [R31+UR4+0xdea0], R44 ;  /* 0x00dea02c1f007988 */ /* 0x0001e80008000004 */
        /* <DEDUP_REMOVED lines=12> */
[----:B-1----:R-:W3:Y:S04]  /*933f0*/  LDL.LU R54, [R1+0x138] ;  /* 0x0001380001367983 */ /* 0x002ee80000300800 */
        /* <DEDUP_REMOVED lines=8> */
[----:B------:R-:W-:Y:S04]  /*93480*/  STS.U8 [R31+UR4+0xe620], R59 ;  /* 0x00e6203b1f007988 */ /* 0x000fe80008000004 */
[----:B-1----:R-:W4:Y:S04]  /*93490*/  LDL.LU R30, [R1+0x124] ;  /* 0x00012400011e7983 */ /* 0x002f280000300800 */
        /* <DEDUP_REMOVED lines=38> */
[----:B--2---:R-:W2:Y:S04]  /*93700*/  LDL.LU R44, [R1+0x8098] ;  /* 0x00809800012c7983 */ /* 0x004ea80000300800 */
[----:B------:R0:W-:Y:S04]  /*93710*/  STS.U8 [R31+UR4+0xeea0], R46 ;  /* 0x00eea02e1f007988 */ /* 0x0001e80008000004 */
[----:B------:R1:W-:Y:S04]  /*93720*/  STS.U8 [R31+UR4+0xee80], R48 ;  /* 0x00ee80301f007988 */ /* 0x0003e80008000004 */
[----:B------:R1:W-:Y:S04]  /*93730*/  STS.U8 [R31+UR4+0xeee0], R50 ;  /* 0x00eee0321f007988 */ /* 0x0003e80008000004 */
[----:B0-----:R-:W2:Y:S04]  /*93740*/  LDL.LU R46, [R1+0x8094] ;  /* 0x00809400012e7983 */ /* 0x001ea80000300800 */
[----:B-1----:R-:W2:Y:S04]  /*93750*/  LDL.LU R48, [R1+0x8090] ;  /* 0x0080900001307983 */ /* 0x002ea80000300800 */
[----:B------:R-:W2:Y:S04]  /*93760*/  LDL.LU R50, [R1+0x808c] ;  /* 0x00808c0001327983 */ /* 0x000ea80000300800 */
        /* <DEDUP_REMOVED lines=8> */
[----:B0-----:R-:W2:Y:S04]  /*937f0*/  LDL.LU R58, [R1+0x807c] ;  /* 0x00807c00013a7983 */ /* 0x001ea80000300800 */
[----:B-1----:R-:W2:Y:S04]  /*93800*/  LDL.LU R60, [R1+0x8078] ;  /* 0x00807800013c7983 */ /* 0x002ea80000300800 */
[----:B------:R0:W-:Y:S04]  /*93810*/  STS.U8 [R31+UR4+0xefa0], R0 ;  /* 0x00efa0001f007988 */ /* 0x0001e80008000004 */
        /* <DEDUP_REMOVED lines=22> */
[----:B0-----:R-:W2:Y:S01]  /*93980*/  LDL.LU R2, [R1+0x8048] ;  /* 0x0080480001027983 */ /* 0x001ea20000300800 */
[----:B------:R-:W-:-:S03]  /*93990*/  LOP3.LUT R61, R61, 0x60, RZ, 0xfc, !PT ;  /* 0x000000603d3d7812 */ /* 0x000fc600078efcff */
[----:B------:R0:W-:Y:S04]  /*939a0*/  STS.U8 [R31+UR4+0xf740], R49 ;  /* 0x00f740311f007988 */ /* 0x0001e80008000004 */
[----:B------:R1:W-:Y:S04]  /*939b0*/  STS.U8 [R31+UR4+0xf760], R51 ;  /* 0x00f760331f007988 */ /* 0x0003e80008000004 */
        /* <DEDUP_REMOVED lines=11> */
[----:B------:R0:W-:Y:S04]  /*93a70*/  STS.U8 [R31+UR4+0xf7a0], R4 ;  /* 0x00f7a0041f007988 */ /* 0x0001e80008000004 */
[----:B-1----:R-:W3:Y:S04]  /*93a80*/  LDL R5, [R1+0x7854] ;  /* 0x0078540001057983 */ /* 0x002ee80000100800 */
[----:B0-----:R-:W3:Y:S01]  /*93a90*/  LDL R4, [R1+0x7858] ;  /* 0x0078580001047983 */ /* 0x001ee20000100800 */
[----:B--2---:R-:W-:-:S03]  /*93aa0*/  ISETP.GE.AND P3, PT, R61, R2, PT ;  /* 0x000000023d00720c */ /* 0x004fc60003f66270 */
[----:B------:R-:W2:Y:S04]  /*93ab0*/  LDL.LU R61, [R1+0x802c] ;  /* 0x00802c00013d7983 */ /* 0x000ea80000300800 */
        /* <DEDUP_REMOVED lines=8> */
[----:B------:R-:W-:Y:S01]  /*93b40*/  STS.U8 [R31+UR4+0xff60], R47 ;  /* 0x00ff602f1f007988 */ /* 0x000fe20008000004 */
[----:B------:R-:W-:-:S03]  /*93b50*/  PRMT R30, RZ, 0x7610, R30 ;  /* 0x00007610ff1e7816 */ /* 0x000fc6000000001e */
[----:B----4-:R-:W-:Y:S04]  /*93b60*/  STS.U8 [R31+UR4+0xff40], R49 ;  /* 0x00ff40311f007988 */ /* 0x010fe80008000004 */
[----:B------:R-:W-:Y:S01]  /*93b70*/  STS.U8 [R31+UR4+0xff20], R51 ;  /* 0x00ff20331f007988 */ /* 0x000fe20008000004 */
[----:B------:R-:W-:-:S03]  /*93b80*/  PRMT R0, RZ, 0x7610, R0 ;  /* 0x00007610ff007816 */ /* 0x000fc60000000000 */
[----:B---3--:R-:W-:Y:S04]  /*93b90*/  STS.U8 [R31+UR4+0xff00], R53 ;  /* 0x00ff00351f007988 */ /* 0x008fe80008000004 */
[----:B------:R-:W-:Y:S04]  /*93ba0*/  STS.U8 [R31+UR4+0xffe0], R55 ;  /* 0x00ffe0371f007988 */ /* 0x000fe80008000004 */
[----:B------:R-:W-:Y:S04]  /*93bb0*/  STS.U8 [R31+UR4+0xffc0], R57 ;  /* 0x00ffc0391f007988 */ /* 0x000fe80008000004 */
[----:B------:R-:W-:Y:S04]  /*93bc0*/  STS.U8 [R31+UR4+0xffa0], R59 ;  /* 0x00ffa03b1f007988 */ /* 0x000fe80008000004 */
[----:B--2---:R0:W-:Y:S04]  /*93bd0*/  STS.U8 [R31+UR4+0xff80], R61 ;  /* 0x00ff803d1f007988 */ /* 0x0041e80008000004 */
[----:B0-----:R-:W2:Y:S04]  /*93be0*/  LDL.LU R31, [R1+0x8028] ;  /* 0x00802800011f7983 */ /* 0x001ea80000300800 */
[----:B------:R0:W-:Y:S04]  /*93bf0*/  STL.S16 [R1+0x3a4], R30 ;  /* 0x0003a41e01007387 */ /* 0x0001e80000100600 */
[----:B0-----:R-:W3:Y:S04]  /*93c00*/  LDL.LU R30, [R1+0x8024] ;  /* 0x00802400011e7983 */ /* 0x001ee80000300800 */
[----:B------:R0:W-:Y:S04]  /*93c10*/  STL.S16 [R1+0x374], R0 ;  /* 0x0003740001007387 */ /* 0x0001e80000100600 */
[----:B0-----:R-:W4:Y:S01]  /*93c20*/  LDL.LU R0, [R1+0x8020] ;  /* 0x0080200001007983 */ /* 0x001f220000300800 */
[----:B------:R-:W0:Y:S02]  /*93c30*/  S2R R57, SR_TID.X ;  /* 0x0000000000397919 */ /* 0x000e240000002100 */
[----:B0-----:R-:W-:-:S04]  /*93c40*/  LOP3.LUT R57, R57, 0x1f, RZ, 0xc0, !PT ;  /* 0x0000001f39397812 */ /* 0x001fc800078ec0ff */
[CC--:B------:R-:W-:Y:S02]  /*93c50*/  ISETP.GE.AND P0, PT, R57.reuse, R2.reuse, PT ;  /* 0x000000023900720c */ /* 0x0c0fe40003f06270 */
[CC--:B------:R-:W-:Y:S02]  /*93c60*/  ISETP.GE.AND P1, PT, R57.reuse, R2.reuse, PT ;  /* 0x000000023900720c */ /* 0x0c0fe40003f26270 */
[----:B------:R-:W-:Y:S01]  /*93c70*/  ISETP.GE.AND P2, PT, R57, R2, PT ;  /* 0x000000023900720c */ /* 0x000fe20003f46270 */
[----:B------:R0:W-:Y:S04]  /*93c80*/  STL [R1+0x8378], R2 ;  /* 0x0083780201007387 */ /* 0x0001e80000100800 */
[----:B0-----:R-:W2:Y:S01]  /*93c90*/  LDL R2, [R1+0x3a4] ;  /* 0x0003a40001027983 */ /* 0x001ea20000100800 */
[----:B------:R-:W-:Y:S06]  /*93ca0*/  BAR.SYNC.DEFER_BLOCKING 0x0 ;  /* 0x0000000000007b1d */ /* 0x000fec0000010000 */
        /* <DEDUP_REMOVED lines=69> */
[----:B0-----:R-:W3:Y:S04]  /*94100*/  LDL R60, [R1+0x374] ;  /* 0x00037400013c7983 */ /* 0x001ee80000100800 */
[----:B------:R-:W-:Y:S04]  /*94110*/  STL [R1+0x8150], R3 ;  /* 0x0081500301007387 */ /* 0x000fe80000100800 */
[----:B--2---:R-:W2:Y:S04]  /*94120*/  @!P3 LDG.E.U8 R2, desc[UR34][R4.64] ;  /* 0x000000220402b981 */ /* 0x004ea8000c1e1100 */
        /* <DEDUP_REMOVED lines=73> */
[----:B---3--:R-:W-:Y:S04]  /*945c0*/  STL [R1+0x8138], R30 ;  /* 0x0081381e01007387 */ /* 0x008fe80000100800 */
        /* <DEDUP_REMOVED lines=36> */
[----:B----4-:R-:W-:Y:S04]  /*94810*/  STL [R1+0x80a4], R0 ;  /* 0x0080a40001007387 */ /* 0x010fe80000100800 */
        /* <DEDUP_REMOVED lines=12> */
[----:B--2---:R0:W-:Y:S04]  /*948e0*/  @!P3 STL [R1+0x3a4], R2 ;  /* 0x0003a4020100b387 */ /* 0x0041e80000100800 */
[----:B0-----:R-:W2:Y:S04]  /*948f0*/  LDL.LU R2, [R1+0x8378] ;  /* 0x0083780001027983 */ /* 0x001ea80000300800 */
[----:B------:R-:W3:Y:S04]  /*94900*/  LDL R4, [R1+0x7080] ;  /* 0x0070800001047983 */ /* 0x000ee80000100800 */
[----:B------:R-:W3:Y:S02]  /*94910*/  LDL R5, [R1+0x70b8] ;  /* 0x0070b80001057983 */ /* 0x000ee40000100800 */
[----:B---3--:R-:W-:-:S04]  /*94920*/  @!P0 LOP3.LUT R5, R5, R4, RZ, 0x3c, !PT ;  /* 0x0000000405058212 */ /* 0x008fc800078e3cff */
[----:B------:R-:W-:-:S04]  /*94930*/  @!P0 LOP3.LUT R4, R5, R4, RZ, 0x3c, !PT ;  /* 0x0000000405048212 */ /* 0x000fc800078e3cff */
[----:B------:R-:W-:-:S05]  /*94940*/  @!P0 LOP3.LUT R5, R5, R4, RZ, 0x3c, !PT ;  /* 0x0000000405058212 */ /* 0x000fca00078e3cff */
[----:B------:R-:W3:Y:S04]  /*94950*/  @!P0 LDG.E.U8 R60, desc[UR34][R4.64] ;  /* 0x00000022043c8981 */ /* 0x000ee8000c1e1100 */
[----:B---3--:R0:W-:Y:S04]  /*94960*/  @!P0 STL [R1+0x374], R60 ;  /* 0x0003743c01008387 */ /* 0x0081e80000100800 */
[----:B0-----:R-:W3:Y:S04]  /*94970*/  LDL.LU R60, [R1+0x8374] ;  /* 0x00837400013c7983 */ /* 0x001ee80000300800 */
[----:B------:R-:W4:Y:S04]  /*94980*/  LDL R4, [R1+0x7060] ;  /* 0x0070600001047983 */ /* 0x000f280000100800 */
[----:B------:R-:W4:Y:S01]  /*94990*/  LDL R5, [R1+0x7098] ;  /* 0x0070980001057983 */ /* 0x000f220000100800 */
[----:B------:R-:W-:-:S02]  /*949a0*/  PRMT R3, RZ, 0x7610, R3 ;  /* 0x00007610ff037816 */ /* 0x000fc40000000003 */
[----:B----4-:R-:W-:-:S04]  /*949b0*/  @!P1 LOP3.LUT R5, R5, R4, RZ, 0x3c, !PT ;  /* 0x0000000405059212 */ /* 0x010fc800078e3cff */
[----:B------:R-:W-:-:S04]  /*949c0*/  @!P1 LOP3.LUT R4, R5, R4, RZ, 0x3c, !PT ;  /* 0x0000000405049212 */ /* 0x000fc800078e3cff */
[----:B------:R-:W-:-:S05]  /*949d0*/  @!P1 LOP3.LUT R5, R5, R4, RZ, 0x3c, !PT ;  /* 0x0000000405059212 */ /* 0x000fca00078e3cff */
[----:B------:R-:W4:Y:S04]  /*949e0*/  @!P1 LDG.E.U8 R3, desc[UR34][R4.64] ;  /* 0x0000002204039981 */ /* 0x000f28000c1e1100 */
[----:B----4-:R0:W-:Y:S04]  /*949f0*/  STL [R1+0x380], R3 ;  /* 0x0003800301007387 */ /* 0x0101e80000100800 */
[----:B0-----:R-:W4:Y:S04]  /*94a00*/  LDL.LU R3, [R1+0x8370] ;  /* 0x0083700001037983 */ /* 0x001f280000300800 */
[----:B------:R-:W2:Y:S04]  /*94a10*/  LDL R4, [R1+0x7040] ;  /* 0x0070400001047983 */ /* 0x000ea80000100800 */
[----:B------:R-:W2:Y:S01]  /*94a20*/  LDL R5, [R1+0x7078] ;  /* 0x0070780001057983 */ /* 0x000ea20000100800 */
[----:B---3--:R-:W-:-:S02]  /*94a30*/  PRMT R60, RZ, 0x7610, R60 ;  /* 0x00007610ff3c7816 */ /* 0x008fc4000000003c */
[----:B--2---:R-:W-:-:S04]  /*94a40*/  @!P2 LOP3.LUT R5, R5, R4, RZ, 0x3c, !PT ;  /* 0x000000040505a212 */ /* 0x004fc800078e3cff */
[----:B------:R-:W-:-:S04]  /*94a50*/  @!P2 LOP3.LUT R4, R5, R4, RZ, 0x3c, !PT ;  /* 0x000000040504a212 */ /* 0x000fc800078e3cff */
[----:B------:R-:W-:-:S05]  /*94a60*/  @!P2 LOP3.LUT R5, R5, R4, RZ, 0x3c, !PT ;  /* 0x000000040505a212 */ /* 0x000fca00078e3cff */
[----:B------:R-:W2:Y:S01]  /*94a70*/  @!P2 LDG.E.U8 R60, desc[UR34][R4.64] ;  /* 0x00000022043ca981 */ /* 0x000ea2000c1e1100 */
[----:B------:R-:W-:-:S03]  /*94a80*/  ISETP.GE.AND P3, PT, R57, R2, PT ;  /* 0x000000023900720c */ /* 0x000fc60003f66270 */
[----:B--2---:R0:W-:Y:S04]  /*94a90*/  STL [R1+0x388], R60 ;  /* 0x0003883c01007387 */ /* 0x0041e80000100800 */
[----:B0-----:R-:W2:Y:S04]  /*94aa0*/  LDL.LU R60, [R1+0x836c] ;  /* 0x00836c00013c7983 */ /* 0x001ea80000300800 */
[----:B------:R-:W3:Y:S04]  /*94ab0*/  LDL R4, [R1+0x7020] ;  /* 0x0070200001047983 */ /* 0x000ee80000100800 */
[----:B------:R-:W3:Y:S01]  /*94ac0*/  LDL R5, [R1+0x7058] ;  /* 0x0070580001057983 */ /* 0x000ee20000100800 */
[----:B------:R-:W-:-:S02]  /*94ad0*/  PRMT R31, RZ, 0x7610, R31 ;  /* 0x00007610ff1f7816 */ /* 0x000fc4000000001f */
[----:B---3--:R-:W-:-:S04]  /*94ae0*/  @!P3 LOP3.LUT R5, R5, R4, RZ, 0x3c, !PT ;  /* 0x000000040505b212 */ /* 0x008fc800078e3cff */
[----:B------:R-:W-:-:S04]  /*94af0*/  @!P3 LOP3.LUT R4, R5, R4, RZ, 0x3c, !PT ;  /* 0x000000040504b212 */ /* 0x000fc800078e3cff */
[----:B------:R-:W-:-:S05]  /*94b00*/  @!P3 LOP3.LUT R5, R5, R4, RZ, 0x3c, !PT ;  /* 0x000000040505b212 */ /* 0x000fca00078e3cff */
[----:B------:R0:W3:Y:S04]  /*94b10*/  @!P3 LDG.E.U8 R31, desc[UR34][R4.64] ;  /* 0x00000022041fb981 */ /* 0x0000e8000c1e1100 */
[----:B------:R-:W0:Y:S04]  /*94b20*/  LDL R4, [R1+0x7000] ;  /* 0x0070000001047983 */ /* 0x000e280000100800 */
[----:B------:R-:W0:Y:S01]  /*94b30*/  LDL R5, [R1+0x7038] ;  /* 0x0070380001057983 */ /* 0x000e220000100800 */
[----:B------:R-:W-:Y:S02]  /*94b40*/  ISETP.GE.AND P0, PT, R57, R2, PT ;  /* 0x000000023900720c */ /* 0x000fe40003f06270 */
[----:B--2---:R-:W-:-:S11]  /*94b50*/  PRMT R60, RZ, 0x7610, R60 ;  /* 0x00007610ff3c7816 */ /* 0x004fd6000000003c */
[----:B0-----:R-:W-:-:S04]  /*94b60*/  @!P0 LOP3.LUT R5, R5, R4, RZ, 0x3c, !PT ;  /* 0x0000000405058212 */ /* 0x001fc800078e3cff */
[----:B------:R-:W-:-:S04]  /*94b70*/  @!P0 LOP3.LUT R4, R5, R4, RZ, 0x3c, !PT ;  /* 0x0000000405048212 */ /* 0x000fc800078e3cff */
[----:B------:R-:W-:-:S05]  /*94b80*/  @!P0 LOP3.LUT R5, R5, R4, RZ, 0x3c, !PT ;  /* 0x0000000405058212 */ /* 0x000fca00078e3cff */
[----:B------:R-:W2:Y:S04]  /*94b90*/  @!P0 LDG.E.U8 R60, desc[UR34][R4.64] ;  /* 0x00000022043c8981 */ /* 0x000ea8000c1e1100 */
[----:B---3--:R-:W-:Y:S01]  /*94ba0*/  STL [R1+0x390], R31 ;  /* 0x0003901f01007387 */ /* 0x008fe20000100800 */
[----:B------:R-:W-:-:S03]  /*94bb0*/  ISETP.GE.AND P1, PT, R57, R2, PT ;  /* 0x000000023900720c */ /* 0x000fc60003f26270 */
[----:B--2---:R0:W-:Y:S04]  /*94bc0*/  STL [R1+0x394], R60 ;  /* 0x0003943c01007387 */ /* 0x0041e80000100800 */
[----:B0-----:R-:W2:Y:S04]  /*94bd0*/  LDL.LU R60, [R1+0x8368] ;  /* 0x00836800013c7983 */ /* 0x001ea80000300800 */
[----:B------:R-:W3:Y:S04]  /*94be0*/  LDL R4, [R1+0x6fe0] ;  /* 0x006fe00001047983 */ /* 0x000ee80000100800 */
[----:B------:R-:W3:Y:S01]  /*94bf0*/  LDL R5, [R1+0x7018] ;  /* 0x0070180001057983 */ /* 0x000ee20000100800 */
[----:B----4-:R-:W-:-:S02]  /*94c00*/  PRMT R3, RZ, 0x7610, R3 ;  /* 0x00007610ff037816 */ /* 0x010fc40000000003 */
[----:B---3--:R-:W-:-:S04]  /*94c10*/  @!P1 LOP3.LUT R5, R5, R4, RZ, 0x3c, !PT ;  /* 0x0000000405059212 */ /* 0x008fc800078e3cff */
[----:B------:R-:W-:-:S04]  /*94c20*/  @!P1 LOP3.LUT R4, R5, R4, RZ, 0x3c, !PT ;  /* 0x0000000405049212 */ /* 0x000fc800078e3cff */
[----:B------:R-:W-:-:S05]  /*94c30*/  @!P1 LOP3.LUT R5, R5, R4, RZ, 0x3c, !PT ;  /* 0x0000000405059212 */ /* 0x000fca00078e3cff */
[----:B------:R-:W3:Y:S01]  /*94c40*/  @!P1 LDG.E.U8 R3, desc[UR34][R4.64] ;  /* 0x0000002204039981 */ /* 0x000ee2000c1e1100 */
[----:B------:R-:W-:-:S03]  /*94c50*/  ISETP.GE.AND P2, PT, R57, R2, PT ;  /* 0x000000023900720c */ /* 0x000fc60003f46270 */
[----:B---3--:R0:W-:Y:S04]  /*94c60*/  STL [R1+0x398], R3 ;  /* 0x0003980301007387 */ /* 0x0081e80000100800 */
[----:B0-----:R-:W3:Y:S04]  /*94c70*/  LDL.LU R3, [R1+0x8364] ;  /* 0x0083640001037983 */ /* 0x001ee80000300800 */
[----:B------:R-:W4:Y:S04]  /*94c80*/  LDL R4, [R1+0x6fd4] ;  /* 0x006fd40001047983 */ /* 0x000f280000100800 */
[----:B------:R-:W4:Y:S01]  /*94c90*/  LDL R5, [R1+0x6ff8] ;  /* 0x006ff80001057983 */ /* 0x000f220000100800 */
[----:B--2---:R-:W-:-:S02]  /*94ca0*/  PRMT R60, RZ, 0x7610, R60 ;  /* 0x00007610ff3c7816 */ /* 0x004fc4000000003c */
[----:B----4-:R-:W-:-:S04]  /*94cb0*/  @!P2 LOP3.LUT R5, R5, R4, RZ, 0x3c, !PT ;  /* 0x000000040505a212 */ /* 0x010fc800078e3cff */
[----:B------:R-:W-:-:S04]  /*94cc0*/  @!P2 LOP3.LUT R4, R5, R4, RZ, 0x3c, !PT ;  /* 0x000000040504a212 */ /* 0x000fc800078e3cff */
[----:B------:R-:W-:-:S05]  /*94cd0*/  @!P2 LOP3.LUT R5, R5, R4, RZ, 0x3c, !PT ;  /* 0x000000040505a212 */ /* 0x000fca00078e3cff */
[----:B------:R-:W2:Y:S01]  /*94ce0*/  @!P2 LDG.E.U8 R60, desc[UR34][R4.64] ;  /* 0x00000022043ca981 */ /* 0x000ea2000c1e1100 */
[----:B------:R-:W-:-:S03]  /*94cf0*/  ISETP.GE.AND P3, PT, R57, R2, PT ;  /* 0x000000023900720c */ /* 0x000fc60003f66270 */
[----:B--2---:R0:W-:Y:S04]  /*94d00*/  STL [R1+0x39c], R60 ;  /* 0x00039c3c01007387 */ /* 0x0041e80000100800 */
[----:B0-----:R-:W2:Y:S04]  /*94d10*/  LDL.LU R60, [R1+0x8360] ;  /* 0x00836000013c7983 */ /* 0x001ea80000300800 */
[----:B------:R-:W4:Y:S04]  /*94d20*/  LDL R4, [R1+0x6fb8] ;  /* 0x006fb80001047983 */ /* 0x000f280000100800 */
[----:B------:R-:W4:Y:S01]  /*94d30*/  LDL R5, [R1+0x6fdc] ;  /* 0x006fdc0001057983 */ /* 0x000f220000100800 */
[----:B---3--:R-:W-:-:S02]  /*94d40*/  PRMT R3, RZ, 0x7610, R3 ;  /* 0x00007610ff037816 */ /* 0x008fc40000000003 */
[----:B----4-:R-:W-:-:S04]  /*94d50*/  @!P3 LOP3.LUT R5, R5, R4, RZ, 0x3c, !PT ;  /* 0x000000040505b212 */ /* 0x010fc800078e3cff */
        /* <DEDUP_REMOVED lines=13> */
[----:B------:R-:W0:Y:S03]  /*94e30*/  S2R R31, SR_TID.X ;  /* 0x00000000001f7919 */ /* 0x000e260000002100 */
[----:B--2---:R1:W-:Y:S04]  /*94e40*/  STL [R1+0x3a8], R60 ;  /* 0x0003a83c01007387 */ /* 0x0043e80000100800 */
[----:B-1----:R-:W2:Y:S04]  /*94e50*/  LDL.LU R60, [R1+0x8358] ;  /* 0x00835800013c7983 */ /* 0x002ea80000300800 */
[----:B------:R-:W4:Y:S04]  /*94e60*/  LDL R4, [R1+0x7774] ;  /* 0x0077740001047983 */ /* 0x000f280000100800 */
[----:B------:R-:W4:Y:S01]  /*94e70*/  LDL R5, [R1+0x77a0] ;  /* 0x0077a00001057983 */ /* 0x000f220000100800 */
[----:B0-----:R-:W-:-:S04]  /*94e80*/  LOP3.LUT R31, R31, 0x1f, RZ, 0xc0, !PT ;  /* 0x0000001f1f1f7812 */ /* 0x001fc800078ec0ff */
[----:B------:R-:W-:-:S04]  /*94e90*/  LOP3.LUT R31, R31, 0x20, RZ, 0xfc, !PT ;  /* 0x000000201f1f7812 */ /* 0x000fc800078efcff */
[----:B------:R-:W-:Y:S02]  /*94ea0*/  ISETP.GE.AND P0, PT, R31, R2, PT ;  /* 0x000000021f00720c */ /* 0x000fe40003f06270 */
[----:B---3--:R-:W-:-:S11]  /*94eb0*/  PRMT R3, RZ, 0x7610, R3 ;  /* 0x00007610ff037816 */ /* 0x008fd60000000003 */
        /* <DEDUP_REMOVED lines=579> */
[----:B------:R-:W-:-:S02]  /*972f0*/  PRMT R61, RZ, 0x7610, R61 ;  /* 0x00007610ff3d7816 */ /* 0x000fc4000000003d */
[----:B----4-:R-:W-:-:S04]  /*97300*/  @!P2 LOP3.LUT R5, R5, R4, RZ, 0x3c, !PT ;  /* 0x000000040505a212 */ /* 0x010fc800078e3cff */
[----:B------:R-:W-:-:S04]  /*97310*/  @!P2 LOP3.LUT R4, R5, R4, RZ, 0x3c, !PT ;  /* 0x000000040504a212 */ /* 0x000fc800078e3cff */
[----:B------:R-:W-:-:S05]  /*97320*/  @!P2 LOP3.LUT R5, R5, R4, RZ, 0x3c, !PT ;  /* 0x000000040505a212 */ /* 0x000fca00078e3cff */
[----:B------:R0:W4:Y:S04]  /*97330*/  @!P2 LDG.E.U8 R61, desc[UR34][R4.64] ;  /* 0x00000022043da981 */ /* 0x000128000c1e1100 */
        /* <DEDUP_REMOVED lines=8> */
[----:B----4-:R-:W-:Y:S01]  /*973c0*/  STL [R1+0x2b8], R61 ;  /* 0x0002b83d01007387 */ /* 0x010fe20000100800 */
        /* <DEDUP_REMOVED lines=10> */
[CC--:B------:R-:W-:Y:S02]  /*97470*/  ISETP.GE.AND P1, PT, R31.reuse, R2.reuse, PT ;  /* 0x000000021f00720c */ /* 0x0c0fe40003f26270 */
[CC--:B------:R-:W-:Y:S02]  /*97480*/  ISETP.GE.AND P2, PT, R31.reuse, R2.reuse, PT ;  /* 0x000000021f00720c */ /* 0x0c0fe40003f46270 */
[----:B------:R-:W-:Y:S02]  /*97490*/  ISETP.GE.AND P3, PT, R31, R2, PT ;  /* 0x000000021f00720c */ /* 0x000fe40003f66270 */
[----:B------:R-:W4:Y:S04]  /*974a0*/  LDL.LU R31, [R1+0x8268] ;  /* 0x00826800011f7983 */ /* 0x000f280000300800 */
[----:B---3--:R0:W-:Y:S04]  /*974b0*/  STL [R1+0x2b0], R3 ;  /* 0x0002b00301007387 */ /* 0x0081e80000100800 */
[----:B0-----:R-:W3:Y:S04]  /*974c0*/  LDL.LU R3, [R1+0x8264] ;  /* 0x0082640001037983 */ /* 0x001ee80000300800 */
[----:B------:R-:W3:Y:S04]  /*974d0*/  LDL R4, [R1+0x6fd8] ;  /* 0x006fd80001047983 */ /* 0x000ee80000100800 */
[----:B------:R-:W3:Y:S01]  /*974e0*/  LDL R5, [R1+0x7010] ;  /* 0x0070100001057983 */ /* 0x000ee20000100800 */
[----:B--2---:R-:W-:-:S02]  /*974f0*/  PRMT R60, RZ, 0x7610, R60 ;  /* 0x00007610ff3c7816 */ /* 0x004fc4000000003c */
[----:B---3--:R-:W-:-:S04]  /*97500*/  @!P1 LOP3.LUT R5, R5, R4, RZ, 0x3c, !PT ;  /* 0x0000000405059212 */ /* 0x008fc800078e3cff */
[----:B------:R-:W-:-:S04]  /*97510*/  @!P1 LOP3.LUT R4, R5, R4, RZ, 0x3c, !PT ;  /* 0x0000000405049212 */ /* 0x000fc800078e3cff */
[----:B------:R-:W-:-:S05]  /*97520*/  @!P1 LOP3.LUT R5, R5, R4, RZ, 0x3c, !PT ;  /* 0x0000000405059212 */ /* 0x000fca00078e3cff */
[----:B------:R-:W2:Y:S04]  /*97530*/  @!P1 LDG.E.U8 R60, desc[UR34][R4.64] ;  /* 0x00000022043c9981 */ /* 0x000ea8000c1e1100 */
        /* <DEDUP_REMOVED lines=8> */
[----:B------:R-:W3:Y:S04]  /*975c0*/  @!P2 LDG.E.U8 R3, desc[UR34][R4.64] ;  /* 0x000000220403a981 */ /* 0x000ee8000c1e1100 */
        /* <DEDUP_REMOVED lines=8> */
[----:B------:R-:W2:Y:S01]  /*97650*/  @!P3 LDG.E.U8 R60, desc[UR34][R4.64] ;  /* 0x00000022043cb981 */ /* 0x000ea2000c1e1100 */
[----:B------:R-:W0:Y:S03]  /*97660*/  S2R R61, SR_TID.X ;  /* 0x00000000003d7919 */ /* 0x000e260000002100 */
[----:B--2---:R1:W-:Y:S04]  /*97670*/  STL [R1+0x2a4], R60 ;  /* 0x0002a43c01007387 */ /* 0x0043e80000100800 */
[----:B-1----:R-:W2:Y:S04]  /*97680*/  LDL.LU R60, [R1+0x8258] ;  /* 0x00825800013c7983 */ /* 0x002ea80000300800 */
[----:B------:R-:W3:Y:S04]  /*97690*/  LDL R4, [R1+0x7784] ;  /* 0x0077840001047983 */ /* 0x000ee80000100800 */
[----:B------:R-:W3:Y:S01]  /*976a0*/  LDL R5, [R1+0x779c] ;  /* 0x00779c0001057983 */ /* 0x000ee20000100800 */
[----:B0-----:R-:W-:-:S04]  /*976b0*/  LOP3.LUT R61, R61, 0x1f, RZ, 0xc0, !PT ;  /* 0x0000001f3d3d7812 */ /* 0x001fc800078ec0ff */
[----:B------:R-:W-:-:S04]  /*976c0*/  LOP3.LUT R61, R61, 0x40, RZ, 0xfc, !PT ;  /* 0x000000403d3d7812 */ /* 0x000fc800078efcff */
[----:B------:R-:W-:Y:S02]  /*976d0*/  ISETP.GE.AND P0, PT, R61, R2, PT ;  /* 0x000000023d00720c */ /* 0x000fe40003f06270 */
[----:B------:R-:W-:-:S11]  /*976e0*/  PRMT R3, RZ, 0x7610, R3 ;  /* 0x00007610ff037816 */ /* 0x000fd60000000003 */
[----:B---3--:R-:W-:-:S04]  /*976f0*/  @!P0 LOP3.LUT R5, R5, R4, RZ, 0x3c, !PT ;  /* 0x0000000405058212 */ /* 0x008fc800078e3cff */
[----:B------:R-:W-:-:S04]  /*97700*/  @!P0 LOP3.LUT R4, R5, R4, RZ, 0x3c, !PT ;  /* 0x0000000405048212 */ /* 0x000fc800078e3cff */
[----:B------:R-:W-:-:S05]  /*97710*/  @!P0 LOP3.LUT R5, R5, R4, RZ, 0x3c, !PT ;  /* 0x0000000405058212 */ /* 0x000fca00078e3cff */
[----:B------:R-:W3:Y:S01]  /*97720*/  @!P0 LDG.E.U8 R3, desc[UR34][R4.64] ;  /* 0x0000002204038981 */ /* 0x000ee2000c1e1100 */
[----:B------:R-:W-:-:S03]  /*97730*/  ISETP.GE.AND P1, PT, R61, R2, PT ;  /* 0x000000023d00720c */ /* 0x000fc60003f26270 */
        /* <DEDUP_REMOVED lines=599> */
[CC--:B------:R-:W-:Y:S02]  /*99cb0*/  ISETP.GE.AND P1, PT, R61.reuse, R2.reuse, PT ;  /* 0x000000023d00720c */ /* 0x0c0fe40003f26270 */
[CC--:B------:R-:W-:Y:S02]  /*99cc0*/  ISETP.GE.AND P2, PT, R61.reuse, R2.reuse, PT ;  /* 0x000000023d00720c */ /* 0x0c0fe40003f46270 */
[----:B------:R-:W-:Y:S02]  /*99cd0*/  ISETP.GE.AND P3, PT, R61, R2, PT ;  /* 0x000000023d00720c */ /* 0x000fe40003f66270 */
[----:B------:R-:W2:Y:S04]  /*99ce0*/  LDL.LU R61, [R1+0x8164] ;  /* 0x00816400013d7983 */ /* 0x000ea80000300800 */
        /* <DEDUP_REMOVED lines=27> */
[----:B------:R-:W-:-:S04]  /*99ea0*/  LOP3.LUT R57, R57, 0x60, RZ, 0xfc, !PT ;  /* 0x0000006039397812 */ /* 0x000fc800078efcff */
[----:B------:R-:W-:Y:S01]  /*99eb0*/  ISETP.GE.AND P0, PT, R57, R2, PT ;  /* 0x000000023900720c */ /* 0x000fe20003f06270 */
        /* <DEDUP_REMOVED lines=12> */
[----:B------:R-:W2:Y:S04]  /*99f80*/  LDL R4, [R1+0x7764] ;  /* 0x0077640001047983 */ /* 0x000ea80000100800 */
[----:B------:R-:W2:Y:S01]  /*99f90*/  LDL R5, [R1+0x778c] ;  /* 0x00778c0001057983 */ /* 0x000ea20000100800 */
[----:B------:R-:W-:-:S02]  /*99fa0*/  PRMT R61, RZ, 0x7610, R61 ;  /* 0x00007610ff3d7816 */ /* 0x000fc4000000003d */
[----:B--2---:R-:W-:-:S04]  /*99fb0*/  @!P1 LOP3.LUT R5, R5, R4, RZ, 0x3c, !PT ;  /* 0x0000000405059212 */ /* 0x004fc800078e3cff */
[----:B------:R-:W-:-:S04]  /*99fc0*/  @!P1 LOP3.LUT R4, R5, R4, RZ, 0x3c, !PT ;  /* 0x0000000405049212 */ /* 0x000fc800078e3cff */
[----:B------:R-:W-:-:S05]  /*99fd0*/  @!P1 LOP3.LUT R5, R5, R4, RZ, 0x3c, !PT ;  /* 0x0000000405059212 */ /* 0x000fca00078e3cff */
[----:B------:R-:W2:Y:S01]  /*99fe0*/  @!P1 LDG.E.U8 R61, desc[UR34][R4.64] ;  /* 0x00000022043d9981 */ /* 0x000ea2000c1e1100 */
[----:B------:R-:W-:-:S03]  /*99ff0*/  ISETP.GE.AND P2, PT, R57, R2, PT ;  /* 0x000000023900720c */ /* 0x000fc60003f46270 */
[----:B--2---:R0:W-:Y:S04]  /*9a000*/  STL [R1+0x2c], R61 ;  /* 0x00002c3d01007387 */ /* 0x0041e80000100800 */
[----:B0-----:R-:W2:Y:S04]  /*9a010*/  LDL.LU R61, [R1+0x814c] ;  /* 0x00814c00013d7983 */ /* 0x001ea80000300800 */
[----:B------:R-:W2:Y:S04]  /*9a020*/  LDL R4, [R1+0x7744] ;  /* 0x0077440001047983 */ /* 0x000ea80000100800 */
[----:B------:R-:W2:Y:S01]  /*9a030*/  LDL R5, [R1+0x777c] ;  /* 0x00777c0001057983 */ /* 0x000ea20000100800 */
[----:B----4-:R-:W-:-:S02]  /*9a040*/  PRMT R31, RZ, 0x7610, R31 ;  /* 0x00007610ff1f7816 */ /* 0x010fc4000000001f */
[----:B--2---:R-:W-:-:S04]  /*9a050*/  @!P2 LOP3.LUT R5, R5, R4, RZ, 0x3c, !PT ;  /* 0x000000040505a212 */ /* 0x004fc800078e3cff */
        /* <DEDUP_REMOVED lines=12> */
[----:B------:R-:W4:Y:S01]  /*9a120*/  @!P3 LDG.E.U8 R58, desc[UR34][R4.64] ;  /* 0x00000022043ab981 */ /* 0x000f22000c1e1100 */
[----:B------:R-:W-:-:S03]  /*9a130*/  ISETP.GE.AND P0, PT, R57, R2, PT ;  /* 0x000000023900720c */ /* 0x000fc60003f06270 */
[----:B----4-:R0:W-:Y:S04]  /*9a140*/  STL [R1+0x44], R58 ;  /* 0x0000443a01007387 */ /* 0x0101e80000100800 */
[----:B0-----:R-:W4:Y:S04]  /*9a150*/  LDL.LU R58, [R1+0x8144] ;  /* 0x00814400013a7983 */ /* 0x001f280000300800 */
        /* <DEDUP_REMOVED lines=426> */
[----:B------:R0:W2:Y:S04]  /*9bc00*/  @!P2 LDG.E.U8 R60, desc[UR34][R4.64] ;  /* 0x00000022043ca981 */ /* 0x0000a8000c1e1100 */
[----:B------:R-:W0:Y:S04]  /*9bc10*/  LDL R4, [R1+0x71a4] ;  /* 0x0071a40001047983 */ /* 0x000e280000100800 */
[----:B------:R-:W0:Y:S01]  /*9bc20*/  LDL R5, [R1+0x71dc] ;  /* 0x0071dc0001057983 */ /* 0x000e220000100800 */
[----:B------:R-:W-:Y:S02]  /*9bc30*/  ISETP.GE.AND P3, PT, R57, R2, PT ;  /* 0x000000023900720c */ /* 0x000fe40003f66270 */
[----:B------:R-:W-:-:S11]  /*9bc40*/  PRMT R41, RZ, 0x7610, R41 ;  /* 0x00007610ff297816 */ /* 0x000fd60000000029 */
[----:B0-----:R-:W-:-:S04]  /*9bc50*/  @!P3 LOP3.LUT R5, R5, R4, RZ, 0x3c, !PT ;  /* 0x000000040505b212 */ /* 0x001fc800078e3cff */
[----:B------:R-:W-:-:S04]  /*9bc60*/  @!P3 LOP3.LUT R4, R5, R4, RZ, 0x3c, !PT ;  /* 0x000000040504b212 */ /* 0x000fc800078e3cff */
[----:B------:R-:W-:-:S05]  /*9bc70*/  @!P3 LOP3.LUT R5, R5, R4, RZ, 0x3c, !PT ;  /* 0x000000040505b212 */ /* 0x000fca00078e3cff */
[----:B------:R-:W3:Y:S04]  /*9bc80*/  @!P3 LDG.E.U8 R41, desc[UR34][R4.64] ;  /* 0x000000220429b981 */ /* 0x000ee8000c1e1100 */
[----:B--2---:R0:W-:Y:S04]  /*9bc90*/  STL [R1+0xd4], R60 ;  /* 0x0000d43c01007387 */ /* 0x0041e80000100800 */
[----:B0-----:R-:W2:Y:S04]  /*9bca0*/  LDL R60, [R1+0x715c] ;  /* 0x00715c00013c7983 */ /* 0x001ea80000100800 */
[----:B---3--:R0:W-:Y:S04]  /*9bcb0*/  STL [R1+0xd0], R41 ;  /* 0x0000d02901007387 */ /* 0x0081e80000100800 */
[----:B0-----:R-:W3:Y:S04]  /*9bcc0*/  LDL.LU R41, [R1+0x8098] ;  /* 0x0080980001297983 */ /* 0x001ee80000300800 */
[----:B------:R-:W2:Y:S04]  /*9bcd0*/  LDL R4, [R1+0x7184] ;  /* 0x0071840001047983 */ /* 0x000ea80000100800 */
[----:B------:R-:W2:Y:S01]  /*9bce0*/  LDL R5, [R1+0x71bc] ;  /* 0x0071bc0001057983 */ /* 0x000ea20000100800 */
[----:B------:R-:W-:-:S02]  /*9bcf0*/  ISETP.GE.AND P0, PT, R57, R2, PT ;  /* 0x000000023900720c */ /* 0x000fc40003f06270 */
[----:B------:R-:W-:-:S11]  /*9bd00*/  PRMT R43, RZ, 0x7610, R43 ;  /* 0x00007610ff2b7816 */ /* 0x000fd6000000002b */
        /* <DEDUP_REMOVED lines=24> */
[----:B------:R-:W-:Y:S02]  /*9be90*/  ISETP.GE.AND P3, PT, R57, R2, PT ;  /* 0x000000023900720c */ /* 0x000fe40003f66270 */
[----:B------:R-:W-:Y:S01]  /*9bea0*/  PRMT R49, RZ, 0x7610, R49 ;  /* 0x00007610ff317816 */ /* 0x000fe20000000031 */
[----:B--2---:R0:W-:Y:S04]  /*9beb0*/  STL [R1+0xc4], R47 ;  /* 0x0000c42f01007387 */ /* 0x0041e80000100800 */
[----:B0-----:R-:W2:Y:S04]  /*9bec0*/  LDL.LU R47, [R1+0x808c] ;  /* 0x00808c00012f7983 */ /* 0x001ea80000300800 */
[----:B------:R-:W2:Y:S02]  /*9bed0*/  LDL R5, [R1+0x7124] ;  /* 0x0071240001057983 */ /* 0x000ea40000100800 */
[----:B------:R-:W-:-:S02]  /*9bee0*/  @!P3 IMAD.MOV.U32 R4, RZ, RZ, R60 ;  /* 0x000000ffff04b224 */ /* 0x000fc400078e003c */
[----:B------:R-:W3:Y:S04]  /*9bef0*/  LDL R60, [R1+0x70dc] ;  /* 0x0070dc00013c7983 */ /* 0x000ee80000100800 */
[----:B--2---:R-:W2:Y:S01]  /*9bf00*/  @!P3 LDG.E.U8 R49, desc[UR34][R4.64] ;  /* 0x000000220431b981 */ /* 0x004ea2000c1e1100 */
        /* <DEDUP_REMOVED lines=28> */
[----:B--2---:R0:W-:Y:S02]  /*9c0d0*/  STL [R1+0xbc], R3 ;  /* 0x0000bc0301007387 */ /* 0x0041e40000100800 */
[----:B0-----:R-:W0:Y:S01]  /*9c0e0*/  S2R R3, SR_TID.X ;  /* 0x0000000000037919 */ /* 0x001e220000002100 */
[----:B------:R-:W-:Y:S01]  /*9c0f0*/  ISETP.GE.AND P3, PT, R57, R2, PT ;  /* 0x000000023900720c */ /* 0x000fe20003f66270 */
[----:B---3--:R1:W-:Y:S04]  /*9c100*/  STL [R1+0xb4], R53 ;  /* 0x0000b43501007387 */ /* 0x0083e80000100800 */
[----:B-1----:R-:W2:Y:S04]  /*9c110*/  LDL.LU R53, [R1+0x8080] ;  /* 0x0080800001357983 */ /* 0x002ea80000300800 */
[----:B------:R-:W3:Y:S01]  /*9c120*/  LDL R5, [R1+0x70a4] ;  /* 0x0070a40001057983 */ /* 0x000ee20000100800 */
[----:B0-----:R-:W-:-:S02]  /*9c130*/  LOP3.LUT R4, R3, 0x1f, RZ, 0xc0, !PT ;  /* 0x0000001f03047812 */ /* 0x001fc400078ec0ff */
[----:B------:R-:W-:Y:S01]  /*9c140*/  PRMT R54, RZ, 0x7610, R54 ;  /* 0x00007610ff367816 */ /* 0x000fe20000000036 */
[----:B------:R-:W2:Y:S01]  /*9c150*/  LDL R3, [R1+0x7788] ;  /* 0x0077880001037983 */ /* 0x000ea20000100800 */
[-C--:B------:R-:W-:Y:S01]  /*9c160*/  ISETP.GE.AND P0, PT, R4, R2.reuse, PT ;  /* 0x000000020400720c */ /* 0x080fe20003f06270 */
[----:B------:R-:W-:Y:S02]  /*9c170*/  @!P3 IMAD.MOV.U32 R4, RZ, RZ, R60 ;  /* 0x000000ffff04b224 */ /* 0x000fe400078e003c */
[----:B------:R-:W2:Y:S04]  /*9c180*/  LDL R60, [R1+0x709c] ;  /* 0x00709c00013c7983 */ /* 0x000ea80000100800 */
[----:B---3--:R-:W3:Y:S01]  /*9c190*/  @!P3 LDG.E.U8 R54, desc[UR34][R4.64] ;  /* 0x000000220436b981 */ /* 0x008ee2000c1e1100 */
        /* <DEDUP_REMOVED lines=10> */
[CC--:B------:R-:W-:Y:S02]  /*9c240*/  ISETP.GE.AND P1, PT, R57.reuse, R2.reuse, PT ;  /* 0x000000023900720c */ /* 0x0c0fe40003f26270 */
[CC--:B------:R-:W-:Y:S02]  /*9c250*/  ISETP.GE.AND P2, PT, R57.reuse, R2.reuse, PT ;  /* 0x000000023900720c */ /* 0x0c0fe40003f46270 */
[CC--:B------:R-:W-:Y:S02]  /*9c260*/  ISETP.GE.AND P3, PT, R57.reuse, R2.reuse, PT ;  /* 0x000000023900720c */ /* 0x0c0fe40003f66270 */
[CC--:B------:R-:W-:Y:S02]  /*9c270*/  ISETP.GE.AND P4, PT, R57.reuse, R2.reuse, PT ;  /* 0x000000023900720c */ /* 0x0c0fe40003f86270 */
[CC--:B------:R-:W-:Y:S02]  /*9c280*/  ISETP.GE.AND P5, PT, R57.reuse, R2.reuse, PT ;  /* 0x000000023900720c */ /* 0x0c0fe40003fa6270 */
[----:B------:R-:W-:Y:S01]  /*9c290*/  ISETP.GE.AND P6, PT, R57, R2, PT ;  /* 0x000000023900720c */ /* 0x000fe20003fc6270 */
[----:B--2---:R0:W-:Y:S04]  /*9c2a0*/  STL [R1+0x9c], R61 ;  /* 0x00009c3d01007387 */ /* 0x0041e80000100800 */
[----:B------:R-:W2:Y:S01]  /*9c2b0*/  LDL R2, [R1+0x7760] ;  /* 0x0077600001027983 */ /* 0x000ea20000100800 */
[----:B------:R-:W-:-:S03]  /*9c2c0*/  PRMT R56, RZ, 0x7610, R56 ;  /* 0x00007610ff387816 */ /* 0x000fc60000000038 */
[----:B------:R-:W3:Y:S04]  /*9c2d0*/  LDL R57, [R1+0x703c] ;  /* 0x00703c0001397983 */ /* 0x000ee80000100800 */
[----:B0-----:R-:W3:Y:S01]  /*9c2e0*/  LDL R61, [R1+0x705c] ;  /* 0x00705c00013d7983 */ /* 0x001ee20000100800 */
[----:B--2---:R-:W-:-:S04]  /*9c2f0*/  @!P0 LOP3.LUT R3, R3, R2, RZ, 0x3c, !PT ;  /* 0x0000000203038212 */ /* 0x004fc800078e3cff */
[----:B------:R-:W-:-:S04]  /*9c300*/  @!P0 LOP3.LUT R2, R3, R2, RZ, 0x3c, !PT ;  /* 0x0000000203028212 */ /* 0x000fc800078e3cff */
[----:B------:R-:W-:-:S05]  /*9c310*/  @!P0 LOP3.LUT R3, R3, R2, RZ, 0x3c, !PT ;  /* 0x0000000203038212 */ /* 0x000fca00078e3cff */
[----:B------:R-:W2:Y:S01]  /*9c320*/  @!P0 LDG.E.U8 R56, desc[UR34][R2.64] ;  /* 0x0000002202388981 */ /* 0x000ea2000c1e1100 */
[----:B------:R-:W-:-:S03]  /*9c330*/  PRMT R55, RZ, 0x7610, R55 ;  /* 0x00007610ff377816 */ /* 0x000fc60000000037 */
[----:B--2---:R0:W-:Y:S04]  /*9c340*/  STL [R1+0x28], R56 ;  /* 0x0000283801007387 */ /* 0x0041e80000100800 */
[----:B0-----:R-:W2:Y:S04]  /*9c350*/  LDL.LU R56, [R1+0x8078] ;  /* 0x0080780001387983 */ /* 0x001ea80000300800 */
[----:B------:R-:W2:Y:S01]  /*9c360*/  LDL R3, [R1+0x7064] ;  /* 0x0070640001037983 */ /* 0x000ea20000100800 */
[----:B------:R-:W-:-:S03]  /*9c370*/  @!P1 IMAD.MOV.U32 R2, RZ, RZ, R60 ;  /* 0x000000ffff029224 */ /* 0x000fc600078e003c */
[----:B------:R-:W3:Y:S04]  /*9c380*/  LDL R60, [R1+0x701c] ;  /* 0x00701c00013c7983 */ /* 0x000ee80000100800 */
[----:B--2---:R-:W2:Y:S04]  /*9c390*/  @!P1 LDG.E.U8 R55, desc[UR34][R2.64] ;  /* 0x0000002202379981 */ /* 0x004ea8000c1e1100 */
        /* <DEDUP_REMOVED lines=9> */
[----:B------:R-:W2:Y:S01]  /*9c430*/  LDL R3, [R1+0x7024] ;  /* 0x0070240001037983 */ /* 0x000ea20000100800 */
[----:B----4-:R-:W-:Y:S01]  /*9c440*/  PRMT R58, RZ, 0x7610, R58 ;  /* 0x00007610ff3a7816 */ /* 0x010fe2000000003a */
[----:B---3--:R-:W-:Y:S02]  /*9c450*/  @!P3 IMAD.MOV.U32 R2, RZ, RZ, R61 ;  /* 0x000000ffff02b224 */ /* 0x008fe400078e003d */
[----:B--2---:R0:W-:Y:S01]  /*9c460*/  STL [R1+0x8], R31 ;  /* 0x0000081f01007387 */ /* 0x0041e20000100800 */
[----:B------:R-:W-:-:S03]  /*9c470*/  PRMT R13, RZ, 0x7610, R13 ;  /* 0x00007610ff0d7816 */ /* 0x000fc6000000000d */
[----:B------:R-:W2:Y:S04]  /*9c480*/  LDL R61, [R1+0x70a0] ;  /* 0x0070a000013d7983 */ /* 0x000ea80000100800 */
[----:B------:R1:W3:Y:S04]  /*9c490*/  @!P3 LDG.E.U8 R58, desc[UR34][R2.64] ;  /* 0x00000022023ab981 */ /* 0x0002e8000c1e1100 */
[----:B0-----:R-:W4:Y:S04]  /*9c4a0*/  LDL R31, [R1+0x6ffc] ;  /* 0x006ffc00011f7983 */ /* 0x001f280000100800 */
[----:B------:R-:W2:Y:S01]  /*9c4b0*/  LDL R3, [R1+0x7004] ;  /* 0x0070040001037983 */ /* 0x000ea20000100800 */
[----:B-1----:R-:W-:-:S03]  /*9c4c0*/  @!P4 IMAD.MOV.U32 R2, RZ, RZ, R57 ;  /* 0x000000ffff02c224 */ /* 0x002fc600078e0039 */
[----:B---3--:R0:W-:Y:S01]  /*9c4d0*/  STL [R1+0xc], R58 ;  /* 0x00000c3a01007387 */ /* 0x0081e20000100800 */
[----:B------:R-:W-:-:S03]  /*9c4e0*/  PRMT R59, RZ, 0x7610, R59 ;  /* 0x00007610ff3b7816 */ /* 0x000fc6000000003b */
[----:B------:R-:W3:Y:S04]  /*9c4f0*/  LDL R57, [R1+0x70c0] ;  /* 0x0070c00001397983 */ /* 0x000ee80000100800 */
[----:B--2---:R1:W2:Y:S04]  /*9c500*/  @!P4 LDG.E.U8 R13, desc[UR34][R2.64] ;  /* 0x00000022020dc981 */ /* 0x0042a8000c1e1100 */
[----:B0-----:R-:W3:Y:S04]  /*9c510*/  LDL R58, [R1+0x70d8] ;  /* 0x0070d800013a7983 */ /* 0x001ee80000100800 */
[----:B------:R-:W3:Y:S01]  /*9c520*/  LDL R3, [R1+0x6fe4] ;  /* 0x006fe40001037983 */ /* 0x000ee20000100800 */
[----:B-1----:R-:W-:-:S03]  /*9c530*/  @!P5 IMAD.MOV.U32 R2, RZ, RZ, R60 ;  /* 0x000000ffff02d224 */ /* 0x002fc600078e003c */
[----:B--2---:R0:W-:Y:S01]  /*9c540*/  STL [R1+0x10], R13 ;  /* 0x0000100d01007387 */ /* 0x0041e20000100800 */
[----:B------:R-:W-:-:S03]  /*9c550*/  PRMT R30, RZ, 0x7610, R30 ;  /* 0x00007610ff1e7816 */ /* 0x000fc6000000001e */
[----:B------:R-:W2:Y:S04]  /*9c560*/  LDL R60, [R1+0x70e0] ;  /* 0x0070e000013c7983 */ /* 0x000ea80000100800 */
[----:B---3--:R4:W3:Y:S04]  /*9c570*/  @!P5 LDG.E.U8 R59, desc[UR34][R2.64] ;  /* 0x00000022023bd981 */ /* 0x0088e8000c1e1100 */
[----:B0-----:R-:W2:Y:S04]  /*9c580*/  LDL R13, [R1+0x70f8] ;  /* 0x0070f800010d7983 */ /* 0x001ea80000100800 */
[----:B------:R-:W2:Y:S01]  /*9c590*/  LDL R3, [R1+0x6fcc] ;  /* 0x006fcc0001037983 */ /* 0x000ea20000100800 */
[----:B----4-:R-:W-:Y:S01]  /*9c5a0*/  @!P6 IMAD.MOV.U32 R2, RZ, RZ, R31 ;  /* 0x000000ffff02e224 */ /* 0x010fe200078e001f */
[----:B------:R-:W-:-:S02]  /*9c5b0*/  PRMT R12, RZ, 0x7610, R12 ;  /* 0x00007610ff0c7816 */ /* 0x000fc4000000000c */
[----:B---3--:R0:W-:Y:S01]  /*9c5c0*/  STL [R1+0x14], R59 ;  /* 0x0000143b01007387 */ /* 0x0081e20000100800 */
[----:B------:R-:W-:-:S03]  /*9c5d0*/  PRMT R52, RZ, 0x7610, R52 ;  /* 0x00007610ff347816 */ /* 0x000fc60000000034 */
[----:B------:R-:W3:Y:S04]  /*9c5e0*/  LDL R31, [R1+0x7100] ;  /* 0x00710000011f7983 */ /* 0x000ee80000100800 */
[----:B--2---:R1:W2:Y:S04]  /*9c5f0*/  @!P6 LDG.E.U8 R30, desc[UR34][R2.64] ;  /* 0x00000022021ee981 */ /* 0x0042a8000c1e1100 */
[----:B0-----:R-:W4:Y:S01]  /*9c600*/  LDL R59, [R1+0x7118] ;  /* 0x00711800013b7983 */ /* 0x001f220000100800 */
[----:B-1----:R-:W-:Y:S02]  /*9c610*/  @!P0 IMAD.MOV.U32 R2, RZ, RZ, R58 ;  /* 0x000000ffff028224 */ /* 0x002fe400078e003a */
[----:B------:R-:W-:Y:S01]  /*9c620*/  @!P0 IMAD.MOV.U32 R3, RZ, RZ, R61 ;  /* 0x000000ffff038224 */ /* 0x000fe200078e003d */
[----:B------:R-:W-:-:S02]  /*9c630*/  PRMT R50, RZ, 0x7610, R50 ;  /* 0x00007610ff327816 */ /* 0x000fc40000000032 */
[----:B------:R-:W-:Y:S02]  /*9c640*/  PRMT R48, RZ, 0x7610, R48 ;  /* 0x00007610ff307816 */ /* 0x000fe40000000030 */
[----:B------:R-:W-:Y:S02]  /*9c650*/  PRMT R46, RZ, 0x7610, R46 ;  /* 0x00007610ff2e7816 */ /* 0x000fe4000000002e */
[----:B------:R-:W-:Y:S01]  /*9c660*/  PRMT R44, RZ, 0x7610, R44 ;  /* 0x00007610ff2c7816 */ /* 0x000fe2000000002c */
[----:B------:R0:W3:Y:S01]  /*9c670*/  @!P0 LDG.E.U8 R12, desc[UR34][R2.64] ;  /* 0x00000022020c8981 */ /* 0x0000e2000c1e1100 */
[----:B------:R-:W-:Y:S02]  /*9c680*/  PRMT R42, RZ, 0x7610, R42 ;  /* 0x00007610ff2a7816 */ /* 0x000fe4000000002a */
[----:B------:R-:W-:Y:S02]  /*9c690*/  PRMT R40, RZ, 0x7610, R40 ;  /* 0x00007610ff287816 */ /* 0x000fe40000000028 */
[----:B------:R-:W-:-:S02]  /*9c6a0*/  PRMT R38, RZ, 0x7610, R38 ;  /* 0x00007610ff267816 */ /* 0x000fc40000000026 */
[----:B------:R-:W-:Y:S02]  /*9c6b0*/  PRMT R36, RZ, 0x7610, R36 ;  /* 0x00007610ff247816 */ /* 0x000fe40000000024 */
[----:B------:R-:W-:Y:S02]  /*9c6c0*/  PRMT R33, RZ, 0x7610, R33 ;  /* 0x00007610ff217816 */ /* 0x000fe40000000021 */
[----:B------:R-:W-:Y:S02]  /*9c6d0*/  PRMT R32, RZ, 0x7610, R32 ;  /* 0x00007610ff207816 */ /* 0x000fe40000000020 */
[----:B------:R-:W-:Y:S02]  /*9c6e0*/  PRMT R11, RZ, 0x7610, R11 ;  /* 0x00007610ff0b7816 */ /* 0x000fe4000000000b */
[----:B------:R-:W-:Y:S02]  /*9c6f0*/  PRMT R25, RZ, 0x7610, R25 ;  /* 0x00007610ff197816 */ /* 0x000fe40000000019 */
[----:B------:R-:W-:Y:S01]  /*9c700*/  PRMT R10, RZ, 0x7610, R10 ;  /* 0x00007610ff0a7816 */ /* 0x000fe2000000000a */
[----:B0-----:R-:W-:-:S02]  /*9c710*/  @!P0 IMAD.MOV.U32 R2, RZ, RZ, R13 ;  /* 0x000000ffff028224 */ /* 0x001fc400078e000d */
[----:B------:R-:W-:Y:S01]  /*9c720*/  @!P0 IMAD.MOV.U32 R3, RZ, RZ, R57 ;  /* 0x000000ffff038224 */ /* 0x000fe200078e0039 */
[----:B------:R-:W-:Y:S02]  /*9c730*/  PRMT R24, RZ, 0x7610, R24 ;  /* 0x00007610ff187816 */ /* 0x000fe40000000018 */
[----:B------:R-:W-:Y:S02]  /*9c740*/  PRMT R9, RZ, 0x7610, R9 ;  /* 0x00007610ff097816 */ /* 0x000fe40000000009 */
[----:B------:R-:W-:Y:S02]  /*9c750*/  PRMT R23, RZ, 0x7610, R23 ;  /* 0x00007610ff177816 */ /* 0x000fe40000000017 */
[----:B------:R-:W-:Y:S01]  /*9c760*/  PRMT R8, RZ, 0x7610, R8 ;  /* 0x00007610ff087816 */ /* 0x000fe20000000008 */
[----:B------:R0:W3:Y:S01]  /*9c770*/  @!P0 LDG.E.U8 R52, desc[UR34][R2.64] ;  /* 0x0000002202348981 */ /* 0x0000e2000c1e1100 */
[----:B------:R-:W-:Y:S02]  /*9c780*/  PRMT R22, RZ, 0x7610, R22 ;  /* 0x00007610ff167816 */ /* 0x000fe40000000016 */
[----:B------:R-:W-:-:S02]  /*9c790*/  PRMT R7, RZ, 0x7610, R7 ;  /* 0x00007610ff077816 */ /* 0x000fc40000000007 */
[----:B------:R-:W-:Y:S02]  /*9c7a0*/  PRMT R21, RZ, 0x7610, R21 ;  /* 0x00007610ff157816 */ /* 0x000fe40000000015 */
[----:B------:R-:W-:Y:S02]  /*9c7b0*/  PRMT R6, RZ, 0x7610, R6 ;  /* 0x00007610ff067816 */ /* 0x000fe40000000006 */
[----:B------:R-:W-:Y:S02]  /*9c7c0*/  PRMT R20, RZ, 0x7610, R20 ;  /* 0x00007610ff147816 */ /* 0x000fe40000000014 */
[----:B------:R-:W-:Y:S02]  /*9c7d0*/  PRMT R5, RZ, 0x7610, R5 ;  /* 0x00007610ff057816 */ /* 0x000fe40000000005 */
[----:B------:R-:W-:Y:S02]  /*9c7e0*/  PRMT R19, RZ, 0x7610, R19 ;  /* 0x00007610ff137816 */ /* 0x000fe40000000013 */
[----:B------:R-:W-:-:S02]  /*9c7f0*/  PRMT R18, RZ, 0x7610, R18 ;  /* 0x00007610ff127816 */ /* 0x000fc40000000012 */
[----:B------:R-:W-:Y:S01]  /*9c800*/  PRMT R4, RZ, 0x7610, R4 ;  /* 0x00007610ff047816 */ /* 0x000fe20000000004 */
[----:B0-----:R-:W-:Y:S01]  /*9c810*/  @!P0 IMAD.MOV.U32 R3, RZ, RZ, R60 ;  /* 0x000000ffff038224 */ /* 0x001fe200078e003c */
[----:B------:R-:W-:Y:S02]  /*9c820*/  PRMT R17, RZ, 0x7610, R17 ;  /* 0x00007610ff117816 */ /* 0x000fe40000000011 */
[----:B------:R-:W-:Y:S02]  /*9c830*/  PRMT R16, RZ, 0x7610, R16 ;  /* 0x00007610ff107816 */ /* 0x000fe40000000010 */
        /* <DEDUP_REMOVED lines=19> */
[----:B------:R-:W-:Y:S01]  /*9c970*/  PRMT R55, RZ, 0x7610, R55 ;  /* 0x00007610ff377816 */ /* 0x000fe20000000037 */
[----:B------:R-:W-:Y:S04]  /*9c980*/  LDS.U8 R60, [R0+UR4+0x2008] ;  /* 0x00200804003c7984 */ /* 0x000fe80008000000 */
[----:B------:R-:W-:Y:S04]  /*9c990*/  LDS.U8 R61, [R0+UR4+0x2200] ;  /* 0x00220004003d7984 */ /* 0x000fe80008000000 */
[----:B--2---:R0:W-:Y:S01]  /*9c9a0*/  STL [R1+0x18], R30 ;  /* 0x0000181e01007387 */ /* 0x0041e20000100800 */
[----:B----4-:R-:W-:-:S03]  /*9c9b0*/  @!P0 IMAD.MOV.U32 R2, RZ, RZ, R59 ;  /* 0x000000ffff028224 */ /* 0x010fc600078e003b */
[----:B------:R-:W2:Y:S04]  /*9c9c0*/  LDL R58, [R1+0x7120] ;  /* 0x00712000013a7983 */ /* 0x000ea80000100800 */
[----:B------:R-:W-:Y:S04]  /*9c9d0*/  LDS.U8 R59, [R0+UR4+0x2208] ;  /* 0x00220804003b7984 */ /* 0x000fe80008000000 */
[----:B------:R1:W4:Y:S04]  /*9c9e0*/  @!P0 LDG.E.U8 R50, desc[UR34][R2.64] ;  /* 0x0000002202328981 */ /* 0x000328000c1e1100 */
[----:B0-----:R-:W2:Y:S04]  /*9c9f0*/  LDL R30, [R1+0x7138] ;  /* 0x00713800011e7983 */ /* 0x001ea80000100800 */
[----:B---3--:R0:W-:Y:S04]  /*9ca00*/  STL [R1], R12 ;  /* 0x0000000c01007387 */ /* 0x0081e80000100800 */
[----:B------:R-:W3:Y:S04]  /*9ca10*/  LDL R57, [R1+0x7140] ;  /* 0x0071400001397983 */ /* 0x000ee80000100800 */
[----:B------:R-:W3:Y:S04]  /*9ca20*/  LDL R13, [R1+0x7178] ;  /* 0x00717800010d7983 */ /* 0x000ee80000100800 */
[----:B0-----:R-:W3:Y:S01]  /*9ca30*/  LDL R12, [R1+0x7158] ;  /* 0x00715800010c7983 */ /* 0x001ee20000100800 */
[----:B-1----:R-:W-:-:S03]  /*9ca40*/  @!P0 IMAD.MOV.U32 R3, RZ, RZ, R31 ;  /* 0x000000ffff038224 */ /* 0x002fc600078e001f */
[----:B------:R0:W-:Y:S01]  /*9ca50*/  STL [R1+0x8054], R52 ;  /* 0x0080543401007387 */ /* 0x0001e20000100800 */
[----:B--2---:R-:W-:-:S03]  /*9ca60*/  @!P0 IMAD.MOV.U32 R2, RZ, RZ, R30 ;  /* 0x000000ffff028224 */ /* 0x004fc600078e001e */
[----:B----4-:R1:W-:Y:S04]  /*9ca70*/  STL [R1+0x8020], R50 ;  /* 0x0080203201007387 */ /* 0x0103e80000100800 */
[----:B------:R-:W2:Y:S04]  /*9ca80*/  LDL R31, [R1+0x7160] ;  /* 0x00716000011f7983 */ /* 0x000ea80000100800 */
[----:B------:R-:W4:Y:S04]  /*9ca90*/  LDL R30, [R1+0x7198] ;  /* 0x00719800011e7983 */ /* 0x000f280000100800 */
[----:B------:R0:W4:Y:S02]  /*9caa0*/  @!P0 LDG.E.U8 R48, desc[UR34][R2.64] ;  /* 0x0000002202308981 */ /* 0x000124000c1e1100 */
[----:B0-----:R-:W-:-:S02]  /*9cab0*/  @!P0 IMAD.MOV.U32 R3, RZ, RZ, R58 ;  /* 0x000000ffff038224 */ /* 0x001fc400078e003a */
[----:B---3--:R-:W-:Y:S01]  /*9cac0*/  @!P0 IMAD.MOV.U32 R2, RZ, RZ, R12 ;  /* 0x000000ffff028224 */ /* 0x008fe200078e000c */
[----:B------:R-:W-:Y:S04]  /*9cad0*/  LDS.U8 R58, [R0+UR4] ;  /* 0x00000004003a7984 */ /* 0x000fe80008000000 */
[----:B------:R0:W3:Y:S02]  /*9cae0*/  @!P0 LDG.E.U8 R46, desc[UR34][R2.64] ;  /* 0x00000022022e8981 */ /* 0x0000e4000c1e1100 */
[----:B0-----:R-:W-:Y:S02]  /*9caf0*/  @!P0 IMAD.MOV.U32 R2, RZ, RZ, R13 ;  /* 0x000000ffff028224 */ /* 0x001fe400078e000d */
[----:B------:R-:W-:Y:S02]  /*9cb00*/  @!P0 IMAD.MOV.U32 R3, RZ, RZ, R57 ;  /* 0x000000ffff038224 */ /* 0x000fe400078e0039 */
[----:B------:R-:W-:Y:S04]  /*9cb10*/  LDS.U8 R57, [R0+UR4+0x208] ;  /* 0x0002080400397984 */ /* 0x000fe80008000000 */
[----:B------:R2:W3:Y:S02]  /*9cb20*/  @!P0 LDG.E.U8 R44, desc[UR34][R2.64] ;  /* 0x00000022022c8981 */ /* 0x0004e4000c1e1100 */
[----:B--2---:R-:W-:-:S02]  /*9cb30*/  @!P0 IMAD.MOV.U32 R3, RZ, RZ, R31 ;  /* 0x000000ffff038224 */ /* 0x004fc400078e001f */
[----:B----4-:R-:W-:Y:S01]  /*9cb40*/  @!P0 IMAD.MOV.U32 R2, RZ, RZ, R30 ;  /* 0x000000ffff028224 */ /* 0x010fe200078e001e */
[----:B------:R0:W-:Y:S04]  /*9cb50*/  STL [R1+0x8058], R48 ;  /* 0x0080583001007387 */ /* 0x0001e80000100800 */
[----:B------:R-:W2:Y:S04]  /*9cb60*/  LDL R52, [R1+0x7180] ;  /* 0x0071800001347983 */ /* 0x000ea80000100800 */
[----:B------:R-:W4:Y:S04]  /*9cb70*/  LDL R12, [R1+0x71b8] ;  /* 0x0071b800010c7983 */ /* 0x000f280000100800 */
[----:B------:R2:W4:Y:S04]  /*9cb80*/  @!P0 LDG.E.U8 R42, desc[UR34][R2.64] ;  /* 0x00000022022a8981 */ /* 0x000528000c1e1100 */
[----:B---3--:R3:W-:Y:S04]  /*9cb90*/  STL [R1+0x8024], R46 ;  /* 0x0080242e01007387 */ /* 0x0087e80000100800 */
[----:B-1----:R-:W4:Y:S04]  /*9cba0*/  LDL R50, [R1+0x71a0] ;  /* 0x0071a00001327983 */ /* 0x002f280000100800 */
[----:B0-----:R-:W4:Y:S04]  /*9cbb0*/  LDL R48, [R1+0x71d8] ;  /* 0x0071d80001307983 */ /* 0x001f280000100800 */
[----:B------:R-:W4:Y:S04]  /*9cbc0*/  LDL R13, [R1+0x71f8] ;  /* 0x0071f800010d7983 */ /* 0x000f280000100800 */
[----:B---3--:R-:W3:Y:S04]  /*9cbd0*/  LDL R46, [R1+0x71c0] ;  /* 0x0071c000012e7983 */ /* 0x008ee80000100800 */
[----:B------:R-:W-:Y:S04]  /*9cbe0*/  STL [R1+0x8050], R44 ;  /* 0x0080502c01007387 */ /* 0x000fe80000100800 */
[----:B------:R-:W3:Y:S04]  /*9cbf0*/  LDL R31, [R1+0x71e0] ;  /* 0x0071e000011f7983 */ /* 0x000ee80000100800 */
[----:B------:R-:W3:Y:S01]  /*9cc00*/  LDL R30, [R1+0x7218] ;  /* 0x00721800011e7983 */ /* 0x000ee20000100800 */
[----:B--2---:R-:W-:-:S02]  /*9cc10*/  @!P0 IMAD.MOV.U32 R3, RZ, RZ, R52 ;  /* 0x000000ffff038224 */ /* 0x004fc400078e0034 */
[----:B----4-:R-:W-:Y:S01]  /*9cc20*/  @!P0 IMAD.MOV.U32 R2, RZ, RZ, R12 ;  /* 0x000000ffff028224 */ /* 0x010fe200078e000c */
[----:B------:R0:W-:Y:S04]  /*9cc30*/  STL [R1+0x8028], R42 ;  /* 0x0080282a01007387 */ /* 0x0001e80000100800 */
[----:B------:R-:W2:Y:S04]  /*9cc40*/  LDL R12, [R1+0x7238] ;  /* 0x00723800010c7983 */ /* 0x000ea80000100800 */
[----:B------:R1:W4:Y:S04]  /*9cc50*/  @!P0 LDG.E.U8 R40, desc[UR34][R2.64] ;  /* 0x0000002202288981 */ /* 0x000328000c1e1100 */
[----:B0-----:R-:W4:Y:S01]  /*9cc60*/  LDL R42, [R1+0x7200] ;  /* 0x00720000012a7983 */ /* 0x001f220000100800 */
[----:B-1----:R-:W-:-:S02]  /*9cc70*/  @!P0 IMAD.MOV.U32 R3, RZ, RZ, R50 ;  /* 0x000000ffff038224 */ /* 0x002fc400078e0032 */
[----:B------:R-:W-:-:S05]  /*9cc80*/  @!P0 IMAD.MOV.U32 R2, RZ, RZ, R48 ;  /* 0x000000ffff028224 */ /* 0x000fca00078e0030 */
[----:B------:R0:W4:Y:S02]  /*9cc90*/  @!P0 LDG.E.U8 R38, desc[UR34][R2.64] ;  /* 0x0000002202268981 */ /* 0x000124000c1e1100 */
[----:B0-----:R-:W-:Y:S02]  /*9cca0*/  @!P0 IMAD.MOV.U32 R2, RZ, RZ, R13 ;  /* 0x000000ffff028224 */ /* 0x001fe400078e000d */
[----:B---3--:R-:W-:-:S05]  /*9ccb0*/  @!P0 IMAD.MOV.U32 R3, RZ, RZ, R46 ;  /* 0x000000ffff038224 */ /* 0x008fca00078e002e */
[----:B------:R0:W3:Y:S02]  /*9ccc0*/  @!P0 LDG.E.U8 R36, desc[UR34][R2.64] ;  /* 0x0000002202248981 */ /* 0x0000e4000c1e1100 */
[----:B0-----:R-:W-:Y:S02]  /*9ccd0*/  @!P0 IMAD.MOV.U32 R2, RZ, RZ, R30 ;  /* 0x000000ffff028224 */ /* 0x001fe400078e001e */
[----:B------:R-:W-:-:S05]  /*9cce0*/  @!P0 IMAD.MOV.U32 R3, RZ, RZ, R31 ;  /* 0x000000ffff038224 */ /* 0x000fca00078e001f */
[----:B------:R2:W3:Y:S02]  /*9ccf0*/  @!P0 LDG.E.U8 R33, desc[UR34][R2.64] ;  /* 0x0000002202218981 */ /* 0x0004e4000c1e1100 */
[----:B--2---:R-:W-:Y:S02]  /*9cd00*/  @!P0 IMAD.MOV.U32 R2, RZ, RZ, R12 ;  /* 0x000000ffff028224 */ /* 0x004fe400078e000c */
[----:B----4-:R0:W-:Y:S01]  /*9cd10*/  STL [R1+0x8048], R40 ;  /* 0x0080482801007387 */ /* 0x0101e20000100800 */
[----:B------:R-:W-:-:S05]  /*9cd20*/  @!P0 IMAD.MOV.U32 R3, RZ, RZ, R42 ;  /* 0x000000ffff038224 */ /* 0x000fca00078e002a */
[----:B------:R-:W2:Y:S04]  /*9cd30*/  @!P0 LDG.E.U8 R32, desc[UR34][R2.64] ;  /* 0x0000002202208981 */ /* 0x000ea8000c1e1100 */
[----:B------:R1:W-:Y:S04]  /*9cd40*/  STL [R1+0x802c], R38 ;  /* 0x00802c2601007387 */ /* 0x0003e80000100800 */
[----:B------:R-:W4:Y:S04]  /*9cd50*/  LDL R13, [R1+0x7258] ;  /* 0x00725800010d7983 */ /* 0x000f280000100800 */
[----:B------:R-:W4:Y:S04]  /*9cd60*/  LDL R44, [R1+0x7220] ;  /* 0x00722000012c7983 */ /* 0x000f280000100800 */
[----:B---3--:R3:W-:Y:S04]  /*9cd70*/  STL [R1+0x8040], R36 ;  /* 0x0080402401007387 */ /* 0x0087e80000100800 */
[----:B------:R-:W4:Y:S04]  /*9cd80*/  LDL R31, [R1+0x7240] ;  /* 0x00724000011f7983 */ /* 0x000f280000100800 */
[----:B------:R-:W4:Y:S04]  /*9cd90*/  LDL R30, [R1+0x7278] ;  /* 0x00727800011e7983 */ /* 0x000f280000100800 */
[----:B------:R1:W-:Y:S04]  /*9cda0*/  STL [R1+0x8030], R33 ;  /* 0x0080302101007387 */ /* 0x0003e80000100800 */
[----:B------:R-:W4:Y:S04]  /*9cdb0*/  LDL R42, [R1+0x7260] ;  /* 0x00726000012a7983 */ /* 0x000f280000100800 */
[----:B0-----:R-:W4:Y:S04]  /*9cdc0*/  LDL R40, [R1+0x7298] ;  /* 0x0072980001287983 */ /* 0x001f280000100800 */
[----:B-1----:R-:W4:Y:S04]  /*9cdd0*/  LDL R38, [R1+0x7280] ;  /* 0x0072800001267983 */ /* 0x002f280000100800 */
[----:B------:R-:W4:Y:S04]  /*9cde0*/  LDL R12, [R1+0x72b8] ;  /* 0x0072b800010c7983 */ /* 0x000f280000100800 */
[----:B--2---:R0:W-:Y:S04]  /*9cdf0*/  STL [R1+0x8044], R32 ;  /* 0x0080442001007387 */ /* 0x0041e80000100800 */
[----:B---3--:R-:W2:Y:S01]  /*9ce00*/  LDL R36, [R1+0x72a0] ;  /* 0x0072a00001247983 */ /* 0x008ea20000100800 */
[----:B----4-:R-:W-:-:S03]  /*9ce10*/  @!P0 IMAD.MOV.U32 R2, RZ, RZ, R13 ;  /* 0x000000ffff028224 */ /* 0x010fc600078e000d */
[----:B------:R-:W3:Y:S01]  /*9ce20*/  LDL R13, [R1+0x72d8] ;  /* 0x0072d800010d7983 */ /* 0x000ee20000100800 */
[----:B------:R-:W-:-:S05]  /*9ce30*/  @!P0 IMAD.MOV.U32 R3, RZ, RZ, R44 ;  /* 0x000000ffff038224 */ /* 0x000fca00078e002c */
[----:B------:R1:W4:Y:S02]  /*9ce40*/  @!P0 LDG.E.U8 R11, desc[UR34][R2.64] ;  /* 0x00000022020b8981 */ /* 0x000324000c1e1100 */
[----:B-1----:R-:W-:Y:S02]  /*9ce50*/  @!P0 IMAD.MOV.U32 R2, RZ, RZ, R30 ;  /* 0x000000ffff028224 */ /* 0x002fe400078e001e */
        /* <DEDUP_REMOVED lines=8> */
[----:B--2---:R-:W-:Y:S02]  /*9cee0*/  @!P0 IMAD.MOV.U32 R3, RZ, RZ, R36 ;  /* 0x000000ffff038224 */ /* 0x004fe400078e0024 */
[----:B---3--:R-:W-:-:S05]  /*9cef0*/  @!P0 IMAD.MOV.U32 R2, RZ, RZ, R13 ;  /* 0x000000ffff028224 */ /* 0x008fca00078e000d */
[----:B------:R-:W2:Y:S04]  /*9cf00*/  @!P0 LDG.E.U8 R9, desc[UR34][R2.64] ;  /* 0x0000002202098981 */ /* 0x000ea8000c1e1100 */
[----:B----4-:R-:W-:Y:S04]  /*9cf10*/  STL [R1+0x8034], R11 ;  /* 0x0080340b01007387 */ /* 0x010fe80000100800 */
[----:B------:R-:W3:Y:S04]  /*9cf20*/  LDL R33, [R1+0x72c0] ;  /* 0x0072c00001217983 */ /* 0x000ee80000100800 */
[----:B0-----:R-:W4:Y:S04]  /*9cf30*/  LDL R32, [R1+0x72f8] ;  /* 0x0072f80001207983 */ /* 0x001f280000100800 */
[----:B------:R-:W3:Y:S04]  /*9cf40*/  LDL R31, [R1+0x72e0] ;  /* 0x0072e000011f7983 */ /* 0x000ee80000100800 */
[----:B------:R-:W3:Y:S04]  /*9cf50*/  LDL R30, [R1+0x7318] ;  /* 0x00731800011e7983 */ /* 0x000ee80000100800 */
[----:B------:R0:W-:Y:S04]  /*9cf60*/  STL [R1+0x803c], R25 ;  /* 0x00803c1901007387 */ /* 0x0001e80000100800 */
[----:B------:R1:W-:Y:S04]  /*9cf70*/  STL [R1+0x8038], R10 ;  /* 0x0080380a01007387 */ /* 0x0003e80000100800 */
[----:B0-----:R-:W3:Y:S04]  /*9cf80*/  LDL R25, [R1+0x7300] ;  /* 0x0073000001197983 */ /* 0x001ee80000100800 */
[----:B------:R-:W3:Y:S04]  /*9cf90*/  LDL R11, [R1+0x7338] ;  /* 0x00733800010b7983 */ /* 0x000ee80000100800 */
[----:B------:R-:W3:Y:S04]  /*9cfa0*/  LDL R12, [R1+0x7358] ;  /* 0x00735800010c7983 */ /* 0x000ee80000100800 */
[----:B------:R-:W-:Y:S04]  /*9cfb0*/  STL [R1+0x804c], R24 ;  /* 0x00804c1801007387 */ /* 0x000fe80000100800 */
[----:B------:R-:W3:Y:S04]  /*9cfc0*/  LDL R13, [R1+0x7320] ;  /* 0x00732000010d7983 */ /* 0x000ee80000100800 */
[----:B--2---:R0:W-:Y:S04]  /*9cfd0*/  STL [R1+0x805c], R9 ;  /* 0x00805c0901007387 */ /* 0x0041e80000100800 */
[----:B-1----:R-:W2:Y:S04]  /*9cfe0*/  LDL R10, [R1+0x7340] ;  /* 0x00734000010a7983 */ /* 0x002ea80000100800 */
[----:B0-----:R-:W2:Y:S01]  /*9cff0*/  LDL R9, [R1+0x7378] ;  /* 0x0073780001097983 */ /* 0x001ea20000100800 */
[----:B----4-:R-:W-:-:S02]  /*9d000*/  @!P0 IMAD.MOV.U32 R2, RZ, RZ, R32 ;  /* 0x000000ffff028224 */ /* 0x010fc400078e0020 */
[----:B---3--:R-:W-:-:S05]  /*9d010*/  @!P0 IMAD.MOV.U32 R3, RZ, RZ, R33 ;  /* 0x000000ffff038224 */ /* 0x008fca00078e0021 */
[----:B------:R0:W3:Y:S02]  /*9d020*/  @!P0 LDG.E.U8 R23, desc[UR34][R2.64] ;  /* 0x0000002202178981 */ /* 0x0000e4000c1e1100 */
[----:B0-----:R-:W-:Y:S02]  /*9d030*/  @!P0 IMAD.MOV.U32 R2, RZ, RZ, R30 ;  /* 0x000000ffff028224 */ /* 0x001fe400078e001e */
[----:B------:R-:W-:-:S05]  /*9d040*/  @!P0 IMAD.MOV.U32 R3, RZ, RZ, R31 ;  /* 0x000000ffff038224 */ /* 0x000fca00078e001f */
[----:B------:R0:W4:Y:S02]  /*9d050*/  @!P0 LDG.E.U8 R8, desc[UR34][R2.64] ;  /* 0x0000002202088981 */ /* 0x000124000c1e1100 */
[----:B0-----:R-:W-:Y:S02]  /*9d060*/  @!P0 IMAD.MOV.U32 R2, RZ, RZ, R11 ;  /* 0x000000ffff028224 */ /* 0x001fe400078e000b */
[----:B------:R-:W-:-:S05]  /*9d070*/  @!P0 IMAD.MOV.U32 R3, RZ, RZ, R25 ;  /* 0x000000ffff038224 */ /* 0x000fca00078e0019 */
[----:B------:R0:W4:Y:S02]  /*9d080*/  @!P0 LDG.E.U8 R22, desc[UR34][R2.64] ;  /* 0x0000002202168981 */ /* 0x000124000c1e1100 */
[----:B0-----:R-:W-:Y:S02]  /*9d090*/  @!P0 IMAD.MOV.U32 R2, RZ, RZ, R12 ;  /* 0x000000ffff028224 */ /* 0x001fe400078e000c */
[----:B------:R-:W-:-:S05]  /*9d0a0*/  @!P0 IMAD.MOV.U32 R3, RZ, RZ, R13 ;  /* 0x000000ffff038224 */ /* 0x000fca00078e000d */
[----:B------:R2:W4:Y:S02]  /*9d0b0*/  @!P0 LDG.E.U8 R7, desc[UR34][R2.64] ;  /* 0x0000002202078981 */ /* 0x000524000c1e1100 */
[----:B--2---:R-:W-:Y:S02]  /*9d0c0*/  @!P0 IMAD.MOV.U32 R3, RZ, RZ, R10 ;  /* 0x000000ffff038224 */ /* 0x004fe400078e000a */
[----:B------:R-:W-:-:S05]  /*9d0d0*/  @!P0 IMAD.MOV.U32 R2, RZ, RZ, R9 ;  /* 0x000000ffff028224 */ /* 0x000fca00078e0009 */
[----:B------:R-:W2:Y:S04]  /*9d0e0*/  @!P0 LDG.E.U8 R21, desc[UR34][R2.64] ;  /* 0x0000002202158981 */ /* 0x000ea8000c1e1100 */
[----:B---3--:R0:W-:Y:S04]  /*9d0f0*/  STL [R1+0x8060], R23 ;  /* 0x0080601701007387 */ /* 0x0081e80000100800 */
[----:B------:R-:W3:Y:S04]  /*9d100*/  LDL R33, [R1+0x7360] ;  /* 0x0073600001217983 */ /* 0x000ee80000100800 */
[----:B------:R-:W3:Y:S04]  /*9d110*/  LDL R32, [R1+0x7398] ;  /* 0x0073980001207983 */ /* 0x000ee80000100800 */
[----:B------:R-:W3:Y:S04]  /*9d120*/  LDL R31, [R1+0x7380] ;  /* 0x00738000011f7983 */ /* 0x000ee80000100800 */
[----:B------:R-:W3:Y:S04]  /*9d130*/  LDL R30, [R1+0x73b8] ;  /* 0x0073b800011e7983 */ /* 0x000ee80000100800 */
[----:B----4-:R1:W-:Y:S04]  /*9d140*/  STL [R1+0x8064], R8 ;  /* 0x0080640801007387 */ /* 0x0103e80000100800 */
[----:B------:R-:W4:Y:S04]  /*9d150*/  LDL R25, [R1+0x73a0] ;  /* 0x0073a00001197983 */ /* 0x000f280000100800 */
[----:B0-----:R-:W4:Y:S04]  /*9d160*/  LDL R23, [R1+0x73d8] ;  /* 0x0073d80001177983 */ /* 0x001f280000100800 */
[----:B------:R-:W4:Y:S04]  /*9d170*/  LDL R11, [R1+0x73f8] ;  /* 0x0073f800010b7983 */ /* 0x000f280000100800 */
[----:B------:R-:W-:Y:S04]  /*9d180*/  STL [R1+0x8068], R22 ;  /* 0x0080681601007387 */ /* 0x000fe80000100800 */
[----:B------:R-:W4:Y:S04]  /*9d190*/  LDL R24, [R1+0x73c0] ;  /* 0x0073c00001187983 */ /* 0x000f280000100800 */
[----:B------:R-:W4:Y:S04]  /*9d1a0*/  LDL R13, [R1+0x73e0] ;  /* 0x0073e000010d7983 */ /* 0x000f280000100800 */
[----:B------:R-:W4:Y:S04]  /*9d1b0*/  LDL R12, [R1+0x7418] ;  /* 0x00741800010c7983 */ /* 0x000f280000100800 */
[----:B------:R0:W-:Y:S04]  /*9d1c0*/  STL [R1+0x806c], R7 ;  /* 0x00806c0701007387 */ /* 0x0001e80000100800 */
[----:B------:R-:W4:Y:S04]  /*9d1d0*/  LDL R10, [R1+0x7400] ;  /* 0x00740000010a7983 */ /* 0x000f280000100800 */
[----:B------:R-:W4:Y:S04]  /*9d1e0*/  LDL R9, [R1+0x7438] ;  /* 0x0074380001097983 */ /* 0x000f280000100800 */
[----:B--2---:R2:W-:Y:S04]  /*9d1f0*/  STL [R1+0x8070], R21 ;  /* 0x0080701501007387 */ /* 0x0045e80000100800 */
[----:B-1----:R-:W4:Y:S04]  /*9d200*/  LDL R8, [R1+0x7420] ;  /* 0x0074200001087983 */ /* 0x002f280000100800 */
[----:B0-----:R-:W4:Y:S01]  /*9d210*/  LDL R7, [R1+0x7458] ;  /* 0x0074580001077983 */ /* 0x001f220000100800 */
[----:B---3--:R-:W-:-:S02]  /*9d220*/  @!P0 IMAD.MOV.U32 R2, RZ, RZ, R32 ;  /* 0x000000ffff028224 */ /* 0x008fc400078e0020 */
[----:B------:R-:W-:Y:S01]  /*9d230*/  @!P0 IMAD.MOV.U32 R3, RZ, RZ, R33 ;  /* 0x000000ffff038224 */ /* 0x000fe200078e0021 */
[----:B------:R-:W3:Y:S04]  /*9d240*/  LDL R22, [R1+0x7478] ;  /* 0x0074780001167983 */ /* 0x000ee80000100800 */
[----:B------:R-:W3:Y:S04]  /*9d250*/  LDL R33, [R1+0x76a0] ;  /* 0x0076a00001217983 */ /* 0x000ee80000100800 */
[----:B------:R0:W3:Y:S04]  /*9d260*/  @!P0 LDG.E.U8 R6, desc[UR34][R2.64] ;  /* 0x0000002202068981 */ /* 0x0000e8000c1e1100 */
[----:B--2---:R-:W2:Y:S04]  /*9d270*/  LDL R21, [R1+0x7460] ;  /* 0x0074600001157983 */ /* 0x004ea80000100800 */
[----:B------:R-:W2:Y:S01]  /*9d280*/  LDL R32, [R1+0x76d8] ;  /* 0x0076d80001207983 */ /* 0x000ea20000100800 */
[----:B0-----:R-:W-:-:S02]  /*9d290*/  @!P0 IMAD.MOV.U32 R2, RZ, RZ, R30 ;  /* 0x000000ffff028224 */ /* 0x001fc400078e001e */
[----:B------:R-:W-:-:S05]  /*9d2a0*/  @!P0 IMAD.MOV.U32 R3, RZ, RZ, R31 ;  /* 0x000000ffff038224 */ /* 0x000fca00078e001f */
[----:B------:R4:W2:Y:S02]  /*9d2b0*/  @!P0 LDG.E.U8 R20, desc[UR34][R2.64] ;  /* 0x0000002202148981 */ /* 0x0008a4000c1e1100 */
[----:B----4-:R-:W-:Y:S02]  /*9d2c0*/  @!P0 IMAD.MOV.U32 R2, RZ, RZ, R23 ;  /* 0x000000ffff028224 */ /* 0x010fe400078e0017 */
[----:B------:R-:W-:Y:S01]  /*9d2d0*/  @!P0 IMAD.MOV.U32 R3, RZ, RZ, R25 ;  /* 0x000000ffff038224 */ /* 0x000fe200078e0019 */
[----:B------:R-:W4:Y:S04]  /*9d2e0*/  LDL R23, [R1+0x7440] ;  /* 0x0074400001177983 */ /* 0x000f280000100800 */
[----:B------:R-:W2:Y:S04]  /*9d2f0*/  LDL R25, [R1+0x7480] ;  /* 0x0074800001197983 */ /* 0x000ea80000100800 */
[----:B------:R0:W2:Y:S02]  /*9d300*/  @!P0 LDG.E.U8 R5, desc[UR34][R2.64] ;  /* 0x0000002202058981 */ /* 0x0000a4000c1e1100 */
[----:B0-----:R-:W-:-:S02]  /*9d310*/  @!P0 IMAD.MOV.U32 R2, RZ, RZ, R11 ;  /* 0x000000ffff028224 */ /* 0x001fc400078e000b */
[----:B------:R-:W2:Y:S01]  /*9d320*/  LDL R11, [R1+0x7498] ;  /* 0x00749800010b7983 */ /* 0x000ea20000100800 */
[----:B------:R-:W-:-:S03]  /*9d330*/  @!P0 IMAD.MOV.U32 R3, RZ, RZ, R24 ;  /* 0x000000ffff038224 */ /* 0x000fc600078e0018 */
[----:B------:R-:W2:Y:S04]  /*9d340*/  LDL R24, [R1+0x74b8] ;  /* 0x0074b80001187983 */ /* 0x000ea80000100800 */
[----:B------:R0:W2:Y:S02]  /*9d350*/  @!P0 LDG.E.U8 R19, desc[UR34][R2.64] ;  /* 0x0000002202138981 */ /* 0x0000a4000c1e1100 */
[----:B0-----:R-:W-:Y:S02]  /*9d360*/  @!P0 IMAD.MOV.U32 R2, RZ, RZ, R12 ;  /* 0x000000ffff028224 */ /* 0x001fe400078e000c */
[----:B------:R-:W-:Y:S02]  /*9d370*/  @!P0 IMAD.MOV.U32 R3, RZ, RZ, R13 ;  /* 0x000000ffff038224 */ /* 0x000fe400078e000d */
[----:B------:R-:W-:-:S02]  /*9d380*/  @!P0 IMAD.MOV.U32 R12, RZ, RZ, R9 ;  /* 0x000000ffff0c8224 */ /* 0x000fc400078e0009 */
[----:B------:R-:W-:Y:S01]  /*9d390*/  @!P0 IMAD.MOV.U32 R13, RZ, RZ, R10 ;  /* 0x000000ffff0d8224 */ /* 0x000fe200078e000a */
[----:B------:R-:W2:Y:S04]  /*9d3a0*/  LDL R9, [R1+0x74d8] ;  /* 0x0074d80001097983 */ /* 0x000ea80000100800 */
[----:B------:R-:W2:Y:S04]  /*9d3b0*/  LDL R10, [R1+0x74a0] ;  /* 0x0074a000010a7983 */ /* 0x000ea80000100800 */
[----:B------:R0:W2:Y:S04]  /*9d3c0*/  @!P0 LDG.E.U8 R18, desc[UR34][R12.64] ;  /* 0x000000220c128981 */ /* 0x0000a8000c1e1100 */
[----:B------:R1:W2:Y:S01]  /*9d3d0*/  @!P0 LDG.E.U8 R4, desc[UR34][R2.64] ;  /* 0x0000002202048981 */ /* 0x0002a2000c1e1100 */
[----:B0-----:R-:W-:-:S03]  /*9d3e0*/  @!P0 IMAD.MOV.U32 R13, RZ, RZ, R8 ;  /* 0x000000ffff0d8224 */ /* 0x001fc600078e0008 */
[----:B------:R-:W2:Y:S01]  /*9d3f0*/  LDL R8, [R1+0x74c0] ;  /* 0x0074c00001087983 */ /* 0x000ea20000100800 */
[----:B------:R-:W-:-:S03]  /*9d400*/  @!P0 IMAD.MOV.U32 R12, RZ, RZ, R7 ;  /* 0x000000ffff0c8224 */ /* 0x000fc600078e0007 */
[----:B------:R-:W2:Y:S01]  /*9d410*/  LDL R7, [R1+0x74f8] ;  /* 0x0074f80001077983 */ /* 0x000ea20000100800 */
[----:B-1----:R-:W-:-:S06]  /*9d420*/  PRMT R3, RZ, 0x7610, R3 ;  /* 0x00007610ff037816 */ /* 0x002fcc0000000003 */
[----:B------:R3:W2:Y:S01]  /*9d430*/  @!P0 LDG.E.U8 R3, desc[UR34][R12.64] ;  /* 0x000000220c038981 */ /* 0x0006a2000c1e1100 */
[----:B------:R-:W-:Y:S01]  /*9d440*/  PRMT R2, RZ, 0x7610, R2 ;  /* 0x00007610ff027816 */ /* 0x000fe20000000002 */
[----:B---3--:R-:W-:Y:S02]  /*9d450*/  @!P0 IMAD.MOV.U32 R12, RZ, RZ, R22 ;  /* 0x000000ffff0c8224 */ /* 0x008fe400078e0016 */
[----:B------:R-:W3:Y:S01]  /*9d460*/  LDL R22, [R1+0x7518] ;  /* 0x0075180001167983 */ /* 0x000ee20000100800 */
[----:B----4-:R-:W-:-:S03]  /*9d470*/  @!P0 IMAD.MOV.U32 R13, RZ, RZ, R23 ;  /* 0x000000ffff0d8224 */ /* 0x010fc600078e0017 */
[----:B------:R-:W4:Y:S04]  /*9d480*/  LDL R23, [R1+0x74e0] ;  /* 0x0074e00001177983 */ /* 0x000f280000100800 */
[----:B------:R2:W4:Y:S02]  /*9d490*/  @!P0 LDG.E.U8 R17, desc[UR34][R12.64] ;  /* 0x000000220c118981 */ /* 0x000524000c1e1100 */
[----:B--2---:R-:W-:Y:S02]  /*9d4a0*/  @!P0 IMAD.MOV.U32 R13, RZ, RZ, R21 ;  /* 0x000000ffff0d8224 */ /* 0x004fe400078e0015 */
[----:B------:R-:W-:Y:S01]  /*9d4b0*/  @!P0 IMAD.MOV.U32 R12, RZ, RZ, R11 ;  /* 0x000000ffff0c8224 */ /* 0x000fe200078e000b */
[----:B------:R-:W2:Y:S04]  /*9d4c0*/  LDL R21, [R1+0x7500] ;  /* 0x0075000001157983 */ /* 0x000ea80000100800 */
[----:B------:R-:W2:Y:S04]  /*9d4d0*/  LDL R11, [R1+0x7538] ;  /* 0x00753800010b7983 */ /* 0x000ea80000100800 */
[----:B------:R0:W2:Y:S02]  /*9d4e0*/  @!P0 LDG.E.U8 R2, desc[UR34][R12.64] ;  /* 0x000000220c028981 */ /* 0x0000a4000c1e1100 */
[----:B0-----:R-:W-:-:S02]  /*9d4f0*/  @!P0 IMAD.MOV.U32 R12, RZ, RZ, R24 ;  /* 0x000000ffff0c8224 */ /* 0x001fc400078e0018 */
        /* <DEDUP_REMOVED lines=10> */
[----:B------:R-:W2:Y:S01]  /*9d5a0*/  LDL R8, [R1+0x7560] ;  /* 0x0075600001087983 */ /* 0x000ea20000100800 */
[----:B------:R-:W-:-:S03]  /*9d5b0*/  @!P0 IMAD.MOV.U32 R12, RZ, RZ, R7 ;  /* 0x000000ffff0c8224 */ /* 0x000fc600078e0007 */
[----:B------:R-:W2:Y:S04]  /*9d5c0*/  LDL R7, [R1+0x7598] ;  /* 0x0075980001077983 */ /* 0x000ea80000100800 */
[----:B------:R3:W2:Y:S02]  /*9d5d0*/  @!P0 LDG.E.U8 R15, desc[UR34][R12.64] ;  /* 0x000000220c0f8981 */ /* 0x0006a4000c1e1100 */
        /* <DEDUP_REMOVED lines=9> */
[----:B------:R0:W2:Y:S01]  /*9d670*/  @!P0 LDG.E.U8 R14, desc[UR34][R12.64] ;  /* 0x000000220c0e8981 */ /* 0x0000a2000c1e1100 */
[----:B------:R-:W-:-:S02]  /*9d680*/  @!P0 IMAD.MOV.U32 R30, RZ, RZ, R24 ;  /* 0x000000ffff1e8224 */ /* 0x000fc400078e0018 */
[----:B------:R-:W-:Y:S01]  /*9d690*/  @!P0 IMAD.MOV.U32 R31, RZ, RZ, R25 ;  /* 0x000000ffff1f8224 */ /* 0x000fe200078e0019 */
[----:B------:R-:W2:Y:S04]  /*9d6a0*/  LDL R24, [R1+0x75f8] ;  /* 0x0075f80001187983 */ /* 0x000ea80000100800 */
[----:B------:R-:W2:Y:S01]  /*9d6b0*/  LDL R25, [R1+0x75c0] ;  /* 0x0075c00001197983 */ /* 0x000ea20000100800 */
[----:B0-----:R-:W-:-:S03]  /*9d6c0*/  PRMT R13, RZ, 0x7610, R13 ;  /* 0x00007610ff0d7816 */ /* 0x001fc6000000000d */
[----:B------:R0:W2:Y:S02]  /*9d6d0*/  @!P0 LDG.E.U8 R27, desc[UR34][R30.64] ;  /* 0x000000221e1b8981 */ /* 0x0000a4000c1e1100 */
[----:B0-----:R-:W-:Y:S02]  /*9d6e0*/  @!P0 IMAD.MOV.U32 R30, RZ, RZ, R9 ;  /* 0x000000ffff1e8224 */ /* 0x001fe400078e0009 */
[----:B------:R-:W-:Y:S01]  /*9d6f0*/  @!P0 IMAD.MOV.U32 R31, RZ, RZ, R10 ;  /* 0x000000ffff1f8224 */ /* 0x000fe200078e000a */
[----:B------:R-:W2:Y:S04]  /*9d700*/  LDL R9, [R1+0x7618] ;  /* 0x0076180001097983 */ /* 0x000ea80000100800 */
[----:B------:R-:W2:Y:S04]  /*9d710*/  LDL R10, [R1+0x75e0] ;  /* 0x0075e000010a7983 */ /* 0x000ea80000100800 */
[----:B------:R0:W2:Y:S02]  /*9d720*/  @!P0 LDG.E.U8 R13, desc[UR34][R30.64] ;  /* 0x000000221e0d8981 */ /* 0x0000a4000c1e1100 */
[----:B0-----:R-:W-:-:S02]  /*9d730*/  @!P0 IMAD.MOV.U32 R31, RZ, RZ, R8 ;  /* 0x000000ffff1f8224 */ /* 0x001fc400078e0008 */
[----:B------:R-:W2:Y:S01]  /*9d740*/  LDL R8, [R1+0x7600] ;  /* 0x0076000001087983 */ /* 0x000ea20000100800 */
[----:B------:R-:W-:-:S03]  /*9d750*/  @!P0 IMAD.MOV.U32 R30, RZ, RZ, R7 ;  /* 0x000000ffff1e8224 */ /* 0x000fc600078e0007 */
[----:B------:R-:W2:Y:S01]  /*9d760*/  LDL R7, [R1+0x7638] ;  /* 0x0076380001077983 */ /* 0x000ea20000100800 */
[----:B------:R-:W-:-:S03]  /*9d770*/  PRMT R12, RZ, 0x7610, R12 ;  /* 0x00007610ff0c7816 */ /* 0x000fc6000000000c */
        /* <DEDUP_REMOVED lines=30> */
[----:B------:R2:W3:Y:S02]  /*9d960*/  @!P0 LDG.E.U8 R41, desc[UR34][R30.64] ;  /* 0x000000221e298981 */ /* 0x0004e4000c1e1100 */
        /* <DEDUP_REMOVED lines=16> */
[----:B------:R-:W-:-:S05]  /*9da70*/  @!P0 IMAD.MOV.U32 R31, RZ, RZ, R33 ;  /* 0x000000ffff1f8224 */ /* 0x000fca00078e0021 */
[----:B------:R0:W2:Y:S02]  /*9da80*/  @!P0 LDG.E.U8 R49, desc[UR34][R30.64] ;  /* 0x000000221e318981 */ /* 0x0000a4000c1e1100 */
[----:B0-----:R-:W-:Y:S02]  /*9da90*/  @!P0 IMAD.MOV.U32 R30, RZ, RZ, R24 ;  /* 0x000000ffff1e8224 */ /* 0x001fe400078e0018 */
[----:B------:R-:W-:-:S05]  /*9daa0*/  @!P0 IMAD.MOV.U32 R31, RZ, RZ, R25 ;  /* 0x000000ffff1f8224 */ /* 0x000fca00078e0019 */
[----:B------:R3:W2:Y:S02]  /*9dab0*/  @!P0 LDG.E.U8 R51, desc[UR34][R30.64] ;  /* 0x000000221e338981 */ /* 0x0006a4000c1e1100 */
[----:B---3--:R-:W-:Y:S02]  /*9dac0*/  @!P0 IMAD.MOV.U32 R30, RZ, RZ, R22 ;  /* 0x000000ffff1e8224 */ /* 0x008fe400078e0016 */
[----:B----4-:R-:W-:-:S05]  /*9dad0*/  @!P0 IMAD.MOV.U32 R31, RZ, RZ, R23 ;  /* 0x000000ffff1f8224 */ /* 0x010fca00078e0017 */
[----:B------:R2:W3:Y:S02]  /*9dae0*/  @!P0 LDG.E.U8 R53, desc[UR34][R30.64] ;  /* 0x000000221e358981 */ /* 0x0004e4000c1e1100 */
[----:B--2---:R-:W-:Y:S02]  /*9daf0*/  @!P0 IMAD.MOV.U32 R30, RZ, RZ, R11 ;  /* 0x000000ffff1e8224 */ /* 0x004fe400078e000b */
[----:B------:R-:W-:-:S05]  /*9db00*/  @!P0 IMAD.MOV.U32 R31, RZ, RZ, R21 ;  /* 0x000000ffff1f8224 */ /* 0x000fca00078e0015 */
[----:B------:R0:W2:Y:S02]  /*9db10*/  @!P0 LDG.E.U8 R54, desc[UR34][R30.64] ;  /* 0x000000221e368981 */ /* 0x0000a4000c1e1100 */
[----:B0-----:R-:W-:Y:S02]  /*9db20*/  @!P0 IMAD.MOV.U32 R30, RZ, RZ, R9 ;  /* 0x000000ffff1e8224 */ /* 0x001fe400078e0009 */
[----:B------:R-:W-:Y:S01]  /*9db30*/  @!P0 IMAD.MOV.U32 R31, RZ, RZ, R10 ;  /* 0x000000ffff1f8224 */ /* 0x000fe200078e000a */
[----:B------:R-:W-:Y:S04]  /*9db40*/  LDS.U8 R9, [R0+UR4+0x2610] ;  /* 0x0026100400097984 */ /* 0x000fe80008000000 */
[----:B------:R-:W-:Y:S04]  /*9db50*/  LDS.U8 R10, [R0+UR4+0xe390] ;  /* 0x00e39004000a7984 */ /* 0x000fe80008000000 */
[----:B------:R0:W4:Y:S02]  /*9db60*/  @!P0 LDG.E.U8 R56, desc[UR34][R30.64] ;  /* 0x000000221e388981 */ /* 0x000124000c1e1100 */
[----:B0-----:R-:W-:-:S02]  /*9db70*/  @!P0 IMAD.MOV.U32 R31, RZ, RZ, R8 ;  /* 0x000000ffff1f8224 */ /* 0x001fc400078e0008 */
[----:B------:R-:W0:Y:S01]  /*9db80*/  LDS.U8 R8, [R0+UR4+0x410] ;  /* 0x0004100400087984 */ /* 0x000e220008000000 */
[----:B------:R-:W-:-:S03]  /*9db90*/  @!P0 IMAD.MOV.U32 R30, RZ, RZ, R7 ;  /* 0x000000ffff1e8224 */ /* 0x000fc600078e0007 */
[----:B------:R-:W1:Y:S01]  /*9dba0*/  LDS.U8 R7, [R0+UR4+0x618] ;  /* 0x0006180400077984 */ /* 0x000e620008000000 */
[----:B------:R-:W1:Y:S03]  /*9dbb0*/  S2R R50, SR_TID.X ;  /* 0x0000000000327919 */ /* 0x000e660000002100 */
[----:B------:R0:W2:Y:S04]  /*9dbc0*/  @!P0 LDG.E.U8 R55, desc[UR34][R30.64] ;  /* 0x000000221e378981 */ /* 0x0000a8000c1e1100 */
[----:B0-----:R-:W-:Y:S04]  /*9dbd0*/  STL [R1+0x1bc8], R8 ;  /* 0x001bc80801007387 */ /* 0x001fe80000100800 */
[----:B------:R-:W0:Y:S04]  /*9dbe0*/  LDS.U8 R8, [R0+UR4+0x418] ;  /* 0x0004180400087984 */ /* 0x000e280008000000 */
[----:B-1----:R-:W-:Y:S04]  /*9dbf0*/  STL [R1+0x1bc4], R7 ;  /* 0x001bc40701007387 */ /* 0x002fe80000100800 */
[----:B------:R-:W1:Y:S04]  /*9dc00*/  LDS.U8 R7, [R0+UR4+0x610] ;  /* 0x0006100400077984 */ /* 0x000e680008000000 */
[----:B------:R-:W-:Y:S04]  /*9dc10*/  LDS.U8 R31, [R0+UR4+0x8] ;  /* 0x00000804001f7984 */ /* 0x000fe80008000000 */
[----:B0-----:R-:W-:Y:S04]  /*9dc20*/  STL [R1+0x1bd0], R8 ;  /* 0x001bd00801007387 */ /* 0x001fe80000100800 */
[----:B------:R-:W0:Y:S04]  /*9dc30*/  LDS.U8 R8, [R0+UR4+0x2410] ;  /* 0x0024100400087984 */ /* 0x000e280008000000 */
[----:B-1----:R-:W-:Y:S04]  /*9dc40*/  STL [R1+0x1bcc], R7 ;  /* 0x001bcc0701007387 */ /* 0x002fe80000100800 */
[----:B------:R-:W1:Y:S04]  /*9dc50*/  LDS.U8 R7, [R0+UR4+0x2618] ;  /* 0x0026180400077984 */ /* 0x000e680008000000 */
[----:B0-----:R-:W-:Y:S04]  /*9dc60*/  STL [R1+0x1bd8], R8 ;  /* 0x001bd80801007387 */ /* 0x001fe80000100800 */
[----:B------:R-:W0:Y:S04]  /*9dc70*/  LDS.U8 R8, [R0+UR4+0x2418] ;  /* 0x0024180400087984 */ /* 0x000e280008000000 */
[----:B-1----:R-:W-:Y:S04]  /*9dc80*/  STL [R1+0x1bd4], R7 ;  /* 0x001bd40701007387 */ /* 0x002fe80000100800 */
[----:B------:R-:W1:Y:S04]  /*9dc90*/  LDS.U8 R7, [R0+UR4+0x4000] ;  /* 0x0040000400077984 */ /* 0x000e680008000000 */
[----:B0-----:R-:W-:Y:S04]  /*9dca0*/  STL [R1+0x1be0], R8 ;  /* 0x001be00801007387 */ /* 0x001fe80000100800 */
[----:B------:R-:W0:Y:S04]  /*9dcb0*/  LDS.U8 R8, [R0+UR4+0x4208] ;  /* 0x0042080400087984 */ /* 0x000e280008000000 */
[----:B------:R-:W-:Y:S04]  /*9dcc0*/  STL [R1+0x1bdc], R9 ;  /* 0x001bdc0901007387 */ /* 0x000fe80000100800 */
[----:B------:R-:W3:Y:S04]  /*9dcd0*/  LDS.U8 R9, [R0+UR4+0x4410] ;  /* 0x0044100400097984 */ /* 0x000ee80008000000 */
[----:B-1----:R-:W-:Y:S04]  /*9dce0*/  STL [R1+0x1fc8], R7 ;  /* 0x001fc80701007387 */ /* 0x002fe80000100800 */
[----:B------:R-:W1:Y:S04]  /*9dcf0*/  LDS.U8 R7, [R0+UR4+0x4618] ;  /* 0x0046180400077984 */ /* 0x000e680008000000 */
[----:B0-----:R-:W-:Y:S04]  /*9dd00*/  STL [R1+0x1fc4], R8 ;  /* 0x001fc40801007387 */ /* 0x001fe80000100800 */
[----:B------:R-:W0:Y:S04]  /*9dd10*/  LDS.U8 R8, [R0+UR4+0x4008] ;  /* 0x0040080400087984 */ /* 0x000e280008000000 */
[----:B---3--:R-:W-:Y:S04]  /*9dd20*/  STL [R1+0x2448], R9 ;  /* 0x0024480901007387 */ /* 0x008fe80000100800 */
        /* <DEDUP_REMOVED lines=975> */
[----:B0-----:R0:W-:Y:S04]  /*a1a20*/  STL [R1+0x7f50], R8 ;  /* 0x007f500801007387 */ /* 0x0011e80000100800 */
[----:B---3--:R-:W-:Y:S04]  /*a1a30*/  STL [R1+0x7f4c], R9 ;  /* 0x007f4c0901007387 */ /* 0x008fe80000100800 */
[----:B------:R-:W3:Y:S04]  /*a1a40*/  LDS.U8 R9, [R0+UR4+0xe588] ;  /* 0x00e5880400097984 */ /* 0x000ee80008000000 */
[----:B-1----:R-:W-:Y:S04]  /*a1a50*/  STL [R1+0x7b58], R7 ;  /* 0x007b580701007387 */ /* 0x002fe80000100800 */
[----:B------:R-:W1:Y:S04]  /*a1a60*/  LDS.U8 R7, [R0+UR4+0xe780] ;  /* 0x00e7800400077984 */ /* 0x000e680008000000 */
[----:B------:R-:W-:Y:S01]  /*a1a70*/  STL [R1+0x7b54], R10 ;  /* 0x007b540a01007387 */ /* 0x000fe20000100800 */
[----:B0-----:R-:W-:-:S05]  /*a1a80*/  LOP3.LUT R8, R0, 0x20, RZ, 0x3c, !PT ;  /* 0x0000002000087812 */ /* 0x001fca00078e3cff */
[----:B------:R-:W0:Y:S04]  /*a1a90*/  LDS.U8 R10, [R8+UR4] ;  /* 0x00000004080a7984 */ /* 0x000e280008000000 */
[----:B------:R-:W-:Y:S04]  /*a1aa0*/  LDS.U8 R11, [R8+UR4+0xe390] ;  /* 0x00e39004080b7984 */ /* 0x000fe80008000000 */
        /* <DEDUP_REMOVED lines=1016> */
[----:B-1----:R1:W-:Y:S04]  /*a5a30*/  STL [R1+0x7f90], R7 ;  /* 0x007f900701007387 */ /* 0x0023e80000100800 */
[----:B0-----:R-:W-:Y:S04]  /*a5a40*/  STL [R1+0x7f8c], R10 ;  /* 0x007f8c0a01007387 */ /* 0x001fe80000100800 */
[----:B------:R-:W0:Y:S01]  /*a5a50*/  LDS.U8 R10, [R8+UR4+0xe588] ;  /* 0x00e58804080a7984 */ /* 0x000e220008000000 */
[----:B-1----:R-:W-:-:S03]  /*a5a60*/  LOP3.LUT R7, R0, 0x40, RZ, 0x3c, !PT ;  /* 0x0000004000077812 */ /* 0x002fc600078e3cff */
[----:B---3--:R-:W-:Y:S04]  /*a5a70*/  STL [R1+0x7b98], R9 ;  /* 0x007b980901007387 */ /* 0x008fe80000100800 */
[----:B------:R-:W1:Y:S04]  /*a5a80*/  LDS.U8 R9, [R8+UR4+0xe780] ;  /* 0x00e7800408097984 */ /* 0x000e680008000000 */
[----:B------:R-:W-:Y:S04]  /*a5a90*/  STL [R1+0x7b94], R11 ;  /* 0x007b940b01007387 */ /* 0x000fe80000100800 */
[----:B------:R-:W3:Y:S04]  /*a5aa0*/  LDS.U8 R8, [R7+UR4] ;  /* 0x0000000407087984 */ /* 0x000ee80008000000 */
[----:B------:R-:W-:Y:S04]  /*a5ab0*/  LDS.U8 R11, [R7+UR4+0xe588] ;  /* 0x00e58804070b7984 */ /* 0x000fe80008000000 */
[----:B0-----:R-:W-:Y:S04]  /*a5ac0*/  STL [R1+0x7f98], R10 ;  /* 0x007f980a01007387 */ /* 0x001fe80000100800 */
[----:B------:R-:W0:Y:S04]  /*a5ad0*/  LDS.U8 R10, [R7+UR4+0x208] ;  /* 0x00020804070a7984 */ /* 0x000e280008000000 */
[----:B-1----:R-:W-:Y:S04]  /*a5ae0*/  STL [R1+0x7f94], R9 ;  /* 0x007f940901007387 */ /* 0x002fe80000100800 */
[----:B------:R-:W1:Y:S04]  /*a5af0*/  LDS.U8 R9, [R7+UR4+0x410] ;  /* 0x0004100407097984 */ /* 0x000e680008000000 */
[----:B---3--:R-:W-:Y:S04]  /*a5b00*/  STL [R1+0x360], R8 ;  /* 0x0003600801007387 */ /* 0x008fe80000100800 */
[----:B------:R-:W3:Y:S04]  /*a5b10*/  LDS.U8 R8, [R7+UR4+0x618] ;  /* 0x0006180407087984 */ /* 0x000ee80008000000 */
        /* <DEDUP_REMOVED lines=1010> */
[----:B-1----:R1:W-:Y:S04]  /*a9a40*/  STL [R1+0x7fd0], R9 ;  /* 0x007fd00901007387 */ /* 0x0023e80000100800 */
[----:B---3--:R-:W-:Y:S04]  /*a9a50*/  STL [R1+0x7fcc], R8 ;  /* 0x007fcc0801007387 */ /* 0x008fe80000100800 */
[----:B------:R-:W3:Y:S04]  /*a9a60*/  LDS.U8 R8, [R7+UR4+0xe390] ;  /* 0x00e3900407087984 */ /* 0x000ee80008000000 */
[----:B0-----:R-:W-:Y:S04]  /*a9a70*/  STL [R1+0x7bd8], R10 ;  /* 0x007bd80a01007387 */ /* 0x001fe80000100800 */
[----:B------:R-:W0:Y:S01]  /*a9a80*/  LDS.U8 R10, [R7+UR4+0xe780] ;  /* 0x00e78004070a7984 */ /* 0x000e220008000000 */
[----:B-1----:R-:W-:-:S05]  /*a9a90*/  LOP3.LUT R9, R0, 0x60, RZ, 0x3c, !PT ;  /* 0x0000006000097812 */ /* 0x002fca00078e3cff */
[----:B------:R-:W-:Y:S04]  /*a9aa0*/  LDS.U8 R7, [R9+UR4+0x208] ;  /* 0x0002080409077984 */ /* 0x000fe80008000000 */
[----:B------:R-:W-:Y:S04]  /*a9ab0*/  LDS.U8 R23, [R9+UR4+0xe580] ;  /* 0x00e5800409177984 */ /* 0x000fe80008000000 */
[----:B------:R-:W-:Y:S04]  /*a9ac0*/  LDS.U8 R24, [R9+UR4+0xe198] ;  /* 0x00e1980409187984 */ /* 0x000fe80008000000 */
[----:B------:R-:W-:Y:S04]  /*a9ad0*/  LDS.U8 R25, [R9+UR4+0xe390] ;  /* 0x00e3900409197984 */ /* 0x000fe80008000000 */
[----:B---3--:R-:W-:Y:S04]  /*a9ae0*/  STL [R1+0x7bd4], R8 ;  /* 0x007bd40801007387 */ /* 0x008fe80000100800 */
[----:B------:R-:W1:Y:S04]  /*a9af0*/  LDS.U8 R8, [R9+UR4] ;  /* 0x0000000409087984 */ /* 0x000e680008000000 */
[----:B------:R-:W-:Y:S04]  /*a9b00*/  STL [R1+0x7fd8], R11 ;  /* 0x007fd80b01007387 */ /* 0x000fe80000100800 */
[----:B0-----:R-:W-:Y:S04]  /*a9b10*/  STL [R1+0x7fd4], R10 ;  /* 0x007fd40a01007387 */ /* 0x001fe80000100800 */
[----:B------:R-:W0:Y:S04]  /*a9b20*/  LDS.U8 R10, [R9+UR4+0x410] ;  /* 0x00041004090a7984 */ /* 0x000e280008000000 */
[----:B-1----:R-:W-:Y:S04]  /*a9b30*/  STL [R1+0x3d0], R8 ;  /* 0x0003d00801007387 */ /* 0x002fe80000100800 */
[----:B------:R-:W1:Y:S04]  /*a9b40*/  LDS.U8 R8, [R9+UR4+0x618] ;  /* 0x0006180409087984 */ /* 0x000e680008000000 */
[----:B------:R-:W-:Y:S04]  /*a9b50*/  STL [R1+0x3cc], R7 ;  /* 0x0003cc0701007387 */ /* 0x000fe80000100800 */
        /* <DEDUP_REMOVED lines=988> */
[----:B---3--:R-:W-:Y:S04]  /*ad920*/  STL [R1+0x7c00], R7 ;  /* 0x007c000701007387 */ /* 0x008fe80000100800 */
[----:B------:R-:W1:Y:S04]  /*ad930*/  LDS.U8 R8, [R9+UR4+0xc580] ;  /* 0x00c5800409087984 */ /* 0x000e680008000000 */
[----:B------:R-:W3:Y:S04]  /*ad940*/  LDS.U8 R7, [R9+UR4+0xc788] ;  /* 0x00c7880409077984 */ /* 0x000ee80008000000 */
[----:B0-----:R-:W-:Y:S04]  /*ad950*/  STL [R1+0x7bfc], R10 ;  /* 0x007bfc0a01007387 */ /* 0x001fe80000100800 */
[----:B------:R-:W2:Y:S04]  /*ad960*/  LDL.LU R52, [R1+0x3a8] ;  /* 0x0003a80001347983 */ /* 0x000ea80000300800 */
[----:B------:R-:W0:Y:S04]  /*ad970*/  LDS.U8 R10, [R9+UR4+0xc198] ;  /* 0x00c19804090a7984 */ /* 0x000e280008000000 */
[----:B-1----:R-:W-:Y:S04]  /*ad980*/  STL [R1+0x8000], R8 ;  /* 0x0080000801007387 */ /* 0x002fe80000100800 */
[----:B------:R-:W1:Y:S04]  /*ad990*/  LDS.U8 R8, [R9+UR4+0xc390] ;  /* 0x00c3900409087984 */ /* 0x000e680008000000 */
[----:B---3--:R-:W-:Y:S04]  /*ad9a0*/  STL [R1+0x7ffc], R7 ;  /* 0x007ffc0701007387 */ /* 0x008fe80000100800 */
[----:B------:R-:W3:Y:S04]  /*ad9b0*/  LDS.U8 R7, [R9+UR4+0xc588] ;  /* 0x00c5880409077984 */ /* 0x000ee80008000000 */
[----:B0-----:R-:W-:Y:S04]  /*ad9c0*/  STL [R1+0x7c08], R10 ;  /* 0x007c080a01007387 */ /* 0x001fe80000100800 */
[----:B------:R-:W4:Y:S04]  /*ad9d0*/  LDL.LU R38, [R1+0x2a4] ;  /* 0x0002a40001267983 */ /* 0x000f280000300800 */
[----:B------:R-:W0:Y:S04]  /*ad9e0*/  LDS.U8 R10, [R9+UR4+0xc780] ;  /* 0x00c78004090a7984 */ /* 0x000e280008000000 */
[----:B-1----:R-:W-:Y:S04]  /*ad9f0*/  STL [R1+0x7c04], R8 ;  /* 0x007c040801007387 */ /* 0x002fe80000100800 */
[----:B------:R-:W4:Y:S04]  /*ada00*/  LDL.LU R42, [R1+0x1b0] ;  /* 0x0001b000012a7983 */ /* 0x000f280000300800 */
[----:B---3--:R-:W-:Y:S04]  /*ada10*/  STL [R1+0x8008], R7 ;  /* 0x0080080701007387 */ /* 0x008fe80000100800 */
[----:B------:R-:W1:Y:S04]  /*ada20*/  LDS.U8 R7, [R9+UR4+0xe190] ;  /* 0x00e1900409077984 */ /* 0x000e680008000000 */
[----:B------:R-:W3:Y:S04]  /*ada30*/  LDS.U8 R8, [R9+UR4+0xe398] ;  /* 0x00e3980409087984 */ /* 0x000ee80008000000 */
[----:B0-----:R-:W-:Y:S04]  /*ada40*/  STL [R1+0x8004], R10 ;  /* 0x0080040a01007387 */ /* 0x001fe80000100800 */
[----:B------:R-:W4:Y:S04]  /*ada50*/  LDL.LU R21, [R1+0x3a4] ;  /* 0x0003a40001157983 */ /* 0x000f280000300800 */
[----:B-1----:R0:W-:Y:S04]  /*ada60*/  STL [R1+0x7c10], R7 ;  /* 0x007c100701007387 */ /* 0x0021e80000100800 */
[----:B0-----:R-:W4:Y:S04]  /*ada70*/  LDL.LU R7, [R1+0x39c] ;  /* 0x00039c0001077983 */ /* 0x001f280000300800 */
[----:B---3--:R-:W-:Y:S04]  /*ada80*/  STL [R1+0x7c0c], R8 ;  /* 0x007c0c0801007387 */ /* 0x008fe80000100800 */
[----:B------:R-:W0:Y:S04]  /*ada90*/  LDS.U8 R8, [R9+UR4+0xe788] ;  /* 0x00e7880409087984 */ /* 0x000e280008000000 */
[----:B------:R-:W3:Y:S04]  /*adaa0*/  LDL.LU R22, [R1+0x2ac] ;  /* 0x0002ac0001167983 */ /* 0x000ee80000300800 */
[----:B------:R-:W3:Y:S04]  /*adab0*/  LDL.LU R10, [R1+0x1b8] ;  /* 0x0001b800010a7983 */ /* 0x000ee80000300800 */
[----:B------:R-:W3:Y:S04]  /*adac0*/  LDL.LU R11, [R1+0x14] ;  /* 0x00001400010b7983 */ /* 0x000ee80000300800 */
[----:B------:R-:W3:Y:S04]  /*adad0*/  LDL.LU R33, [R1+0x394] ;  /* 0x0003940001217983 */ /* 0x000ee80000300800 */
[----:B------:R-:W-:Y:S01]  /*adae0*/  STL [R1+0x8010], R23 ;  /* 0x0080101701007387 */ /* 0x000fe20000100800 */
[----:B------:R-:W-:-:S03]  /*adaf0*/  IMAD R30, R57, 0x100, R58 ;  /* 0x00000100391e7824 */ /* 0x000fc600078e023a */
[----:B------:R-:W-:Y:S04]  /*adb00*/  LDS.U8 R57, [R0+UR4+0x200] ;  /* 0x0002000400397984 */ /* 0x000fe80008000000 */
[----:B------:R-:W-:Y:S04]  /*adb10*/  LDS.U8 R58, [R0+UR4+0x2000] ;  /* 0x00200004003a7984 */ /* 0x000fe80008000000 */
[----:B0-----:R0:W-:Y:S04]  /*adb20*/  STL [R1+0x800c], R8 ;  /* 0x00800c0801007387 */ /* 0x0011e80000100800 */
[----:B0-----:R-:W3:Y:S04]  /*adb30*/  LDL.LU R8, [R1+0x2b4] ;  /* 0x0002b40001087983 */ /* 0x001ee80000300800 */
[----:B------:R-:W3:Y:S04]  /*adb40*/  LDL.LU R23, [R1+0x1c0] ;  /* 0x0001c00001177983 */ /* 0x000ee80000300800 */
[----:B------:R0:W-:Y:S04]  /*adb50*/  STL [R1+0x7c18], R24 ;  /* 0x007c181801007387 */ /* 0x0001e80000100800 */
[----:B------:R-:W3:Y:S04]  /*adb60*/  LDL.LU R46, [R1+0xc] ;  /* 0x00000c00012e7983 */ /* 0x000ee80000300800 */
[----:B0-----:R-:W3:Y:S04]  /*adb70*/  LDL.LU R24, [R1+0x388] ;  /* 0x0003880001187983 */ /* 0x001ee80000300800 */
[----:B------:R-:W3:Y:S04]  /*adb80*/  LDL.LU R40, [R1+0x2bc] ;  /* 0x0002bc0001287983 */ /* 0x000ee80000300800 */
[----:B------:R-:W-:Y:S04]  /*adb90*/  STL [R1+0x7c14], R25 ;  /* 0x007c141901007387 */ /* 0x000fe80000100800 */
[----:B------:R-:W0:Y:S04]  /*adba0*/  LDS.U8 R25, [R9+UR4+0xe588] ;  /* 0x00e5880409197984 */ /* 0x000e280008000000 */
[----:B------:R-:W1:Y:S01]  /*adbb0*/  LDS.U8 R9, [R9+UR4+0xe780] ;  /* 0x00e7800409097984 */ /* 0x000e620008000000 */
[----:B------:R-:W-:Y:S01]  /*adbc0*/  BAR.SYNC.DEFER_BLOCKING 0x0 ;  /* 0x0000000000007b1d */ /* 0x000fe20000010000 */
[----:B------:R-:W-:-:S05]  /*adbd0*/  LOP3.LUT R44, R50, 0x1f, RZ, 0xc0, !PT ;  /* 0x0000001f322c7812 */ /* 0x000fca00078ec0ff */
[----:B------:R-:W3:Y:S04]  /*adbe0*/  LDL.LU R32, [R1+0x1ac] ;  /* 0x0001ac0001207983 */ /* 0x000ee80000300800 */
[----:B------:R-:W3:Y:S04]  /*adbf0*/  LDL.LU R50, [R1+0x4] ;  /* 0x0000040001327983 */ /* 0x000ee80000300800 */
[----:B0-----:R-:W-:Y:S04]  /*adc00*/  STL [R1+0x8018], R25 ;  /* 0x0080181901007387 */ /* 0x001fe80000100800 */
[----:B------:R-:W3:Y:S04]  /*adc10*/  LDL.LU R36, [R1+0x374] ;  /* 0x0003740001247983 */ /* 0x000ee80000300800 */
[----:B-1----:R0:W-:Y:S04]  /*adc20*/  STL [R1+0x8014], R9 ;  /* 0x0080140901007387 */ /* 0x0021e80000100800 */
[----:B0-----:R-:W3:Y:S04]  /*adc30*/  LDL.LU R9, [R1+0x2c4] ;  /* 0x0002c40001097983 */ /* 0x001ee80000300800 */
[----:B------:R-:W3:Y:S04]  /*adc40*/  LDL.LU R48, [R1+0x1cc] ;  /* 0x0001cc0001307983 */ /* 0x000ee80000300800 */
[----:B--2---:R0:W-:Y:S04]  /*adc50*/  STS.U8 [R44+UR4], R52 ;  /* 0x000000342c007988 */ /* 0x0041e80008000004 */
[----:B0-----:R-:W2:Y:S04]  /*adc60*/  LDL.LU R52, [R1+0xac] ;  /* 0x0000ac0001347983 */ /* 0x001ea80000300800 */
[----:B------:R-:W2:Y:S04]  /*adc70*/  LDL.LU R25, [R1+0x2cc] ;  /* 0x0002cc0001197983 */ /* 0x000ea80000300800 */
[----:B----4-:R0:W-:Y:S04]  /*adc80*/  STS.U8 [R44+UR4+0x20], R38 ;  /* 0x000020262c007988 */ /* 0x0101e80008000004 */
[----:B0-----:R-:W4:Y:S04]  /*adc90*/  LDL.LU R38, [R1+0x1d4] ;  /* 0x0001d40001267983 */ /* 0x001f280000300800 */
[----:B------:R0:W-:Y:S04]  /*adca0*/  STS.U8 [R44+UR4+0x40], R42 ;  /* 0x0000402a2c007988 */ /* 0x0001e80008000004 */
[----:B0-----:R-:W4:Y:S04]  /*adcb0*/  LDL.LU R42, [R1+0xbc] ;  /* 0x0000bc00012a7983 */ /* 0x001f280000300800 */
[----:B------:R0:W-:Y:S04]  /*adcc0*/  STS.U8 [R44+UR4+0x60], R21 ;  /* 0x000060152c007988 */ /* 0x0001e80008000004 */
[----:B0-----:R-:W4:Y:S04]  /*adcd0*/  LDL.LU R21, [R1+0x8070] ;  /* 0x0080700001157983 */ /* 0x001f280000300800 */
[----:B------:R0:W-:Y:S04]  /*adce0*/  STS.U8 [R44+UR4+0x120], R7 ;  /* 0x000120072c007988 */ /* 0x0001e80008000004 */
[----:B---3--:R1:W-:Y:S04]  /*adcf0*/  STS.U8 [R44+UR4+0x100], R22 ;  /* 0x000100162c007988 */ /* 0x0083e80008000004 */
[----:B------:R3:W-:Y:S04]  /*add00*/  STS.U8 [R44+UR4+0x160], R10 ;  /* 0x0001600a2c007988 */ /* 0x0007e80008000004 */
[----:B------:R1:W-:Y:S04]  /*add10*/  STS.U8 [R44+UR4+0x140], R11 ;  /* 0x0001400b2c007988 */ /* 0x0003e80008000004 */
[----:B------:R3:W-:Y:S04]  /*add20*/  STS.U8 [R44+UR4+0x240], R33 ;  /* 0x000240212c007988 */ /* 0x0007e80008000004 */
[----:B0-----:R-:W4:Y:S04]  /*add30*/  LDL.LU R7, [R1+0x806c] ;  /* 0x00806c0001077983 */ /* 0x001f280000300800 */
[----:B-1----:R-:W4:Y:S04]  /*add40*/  LDL.LU R22, [R1+0x8068] ;  /* 0x0080680001167983 */ /* 0x002f280000300800 */
[----:B---3--:R-:W3:Y:S04]  /*add50*/  LDL.LU R10, [R1+0x2d4] ;  /* 0x0002d400010a7983 */ /* 0x008ee80000300800 */
[----:B------:R-:W3:Y:S04]  /*add60*/  LDL.LU R11, [R1+0x1dc] ;  /* 0x0001dc00010b7983 */ /* 0x000ee80000300800 */
[----:B------:R-:W3:Y:S04]  /*add70*/  LDL.LU R33, [R1+0xc0] ;  /* 0x0000c00001217983 */ /* 0x000ee80000300800 */
[----:B------:R0:W-:Y:S04]  /*add80*/  STS.U8 [R44+UR4+0x260], R8 ;  /* 0x000260082c007988 */ /* 0x0001e80008000004 */
[----:B------:R1:W-:Y:S04]  /*add90*/  STS.U8 [R44+UR4+0x200], R23 ;  /* 0x000200172c007988 */ /* 0x0003e80008000004 */
[----:B------:R1:W-:Y:S04]  /*adda0*/  STS.U8 [R44+UR4+0x220], R46 ;  /* 0x0002202e2c007988 */ /* 0x0003e80008000004 */
[----:B0-----:R-:W3:Y:S04]  /*addb0*/  LDL.LU R8, [R1+0x8064] ;  /* 0x0080640001087983 */ /* 0x001ee80000300800 */
[----:B-1----:R-:W3:Y:S04]  /*addc0*/  LDL.LU R23, [R1+0x8060] ;  /* 0x0080600001177983 */ /* 0x002ee80000300800 */
[----:B------:R0:W-:Y:S04]  /*addd0*/  STS.U8 [R44+UR4+0x360], R24 ;  /* 0x000360182c007988 */ /* 0x0001e80008000004 */
[----:B------:R-:W3:Y:S04]  /*adde0*/  LDL.LU R46, [R1+0x2dc] ;  /* 0x0002dc00012e7983 */ /* 0x000ee80000300800 */
[----:B------:R1:W-:Y:S04]  /*addf0*/  STS.U8 [R44+UR4+0x340], R40 ;  /* 0x000340282c007988 */ /* 0x0003e80008000004 */
[----:B------:R-:W-:Y:S04]  /*ade00*/  STS.U8 [R44+UR4+0x320], R32 ;  /* 0x000320202c007988 */ /* 0x000fe80008000004 */
[----:B0-----:R-:W3:Y:S04]  /*ade10*/  LDL.LU R24, [R1+0x1e4] ;  /* 0x0001e40001187983 */ /* 0x001ee80000300800 */
[----:B------:R0:W-:Y:S04]  /*ade20*/  STS.U8 [R44+UR4+0x300], R50 ;  /* 0x000300322c007988 */ /* 0x0001e80008000004 */
[----:B-1----:R-:W3:Y:S04]  /*ade30*/  LDL.LU R40, [R1+0xc8] ;  /* 0x0000c80001287983 */ /* 0x002ee80000300800 */
[----:B0-----:R-:W3:Y:S04]  /*ade40*/  LDL.LU R50, [R1+0x2e0] ;  /* 0x0002e00001327983 */ /* 0x001ee80000300800 */
[----:B------:R-:W3:Y:S04]  /*ade50*/  LDL.LU R32, [R1+0x1ec] ;  /* 0x0001ec0001207983 */ /* 0x000ee80000300800 */
[----:B------:R0:W-:Y:S04]  /*ade60*/  STS.U8 [R44+UR4+0x400], R36 ;  /* 0x000400242c007988 */ /* 0x0001e80008000004 */
[----:B0-----:R-:W3:Y:S04]  /*ade70*/  LDL.LU R36, [R1+0xd0] ;  /* 0x0000d00001247983 */ /* 0x001ee80000300800 */
[----:B------:R0:W-:Y:S04]  /*ade80*/  STS.U8 [R44+UR4+0x420], R9 ;  /* 0x000420092c007988 */ /* 0x0001e80008000004 */
[----:B------:R1:W-:Y:S04]  /*ade90*/  STS.U8 [R44+UR4+0x440], R48 ;  /* 0x000440302c007988 */ /* 0x0003e80008000004 */
[----:B0-----:R-:W3:Y:S04]  /*adea0*/  LDL.LU R9, [R1+0x805c] ;  /* 0x00805c0001097983 */ /* 0x001ee80000300800 */
[----:B-1----:R-:W3:Y:S04]  /*adeb0*/  LDL.LU R48, [R1+0x8058] ;  /* 0x0080580001307983 */ /* 0x002ee80000300800 */
[----:B--2---:R0:W-:Y:S04]  /*adec0*/  STS.U8 [R44+UR4+0x460], R52 ;  /* 0x000460342c007988 */ /* 0x0041e80008000004 */
[----:B0-----:R-:W2:Y:S04]  /*aded0*/  LDL.LU R52, [R1+0x8054] ;  /* 0x0080540001347983 */ /* 0x001ea80000300800 */
[----:B--2---:R0:W-:Y:S04]  /*adee0*/  STS.U8 [R44+UR4+0x520], R52 ;  /* 0x000520342c007988 */ /* 0x0041e80008000004 */
[----:B------:R1:W-:Y:S04]  /*adef0*/  STS.U8 [R44+UR4+0x500], R25 ;  /* 0x000500192c007988 */ /* 0x0003e80008000004 */
[----:B----4-:R2:W-:Y:S04]  /*adf00*/  STS.U8 [R44+UR4+0x560], R38 ;  /* 0x000560262c007988 */ /* 0x0105e80008000004 */
[----:B------:R4:W-:Y:S04]  /*adf10*/  STS.U8 [R44+UR4+0x540], R42 ;  /* 0x0005402a2c007988 */ /* 0x0009e80008000004 */
[----:B---3--:R3:W-:Y:S04]  /*adf20*/  STS.U8 [R44+UR4+0x640], R48 ;  /* 0x000640302c007988 */ /* 0x0087e80008000004 */
[----:B0-----:R-:W3:Y:S04]  /*adf30*/  LDL.LU R52, [R1+0xd8] ;  /* 0x0000d80001347983 */ /* 0x001ee80000300800 */
[----:B-1----:R-:W3:Y:S04]  /*adf40*/  LDL.LU R25, [R1+0x310] ;  /* 0x0003100001197983 */ /* 0x002ee80000300800 */
[----:B--2---:R-:W2:Y:S04]  /*adf50*/  LDL.LU R38, [R1+0x1fc] ;  /* 0x0001fc0001267983 */ /* 0x004ea80000300800 */
[----:B----4-:R-:W4:Y:S04]  /*adf60*/  LDL.LU R42, [R1+0xe0] ;  /* 0x0000e000012a7983 */ /* 0x010f280000300800 */
[----:B---3--:R-:W3:Y:S01]  /*adf70*/  LDL.LU R44, [R1+0x8050] ;  /* 0x00805000012c7983 */ /* 0x008ee20000300800 */
[----:B------:R-:W0:Y:S02]  /*adf80*/  S2R R48, SR_TID.X ;  /* 0x0000000000307919 */ /* 0x000e240000002100 */
[----:B0-----:R-:W-:-:S05]  /*adf90*/  LOP3.LUT R48, R48, 0x1f, RZ, 0xc0, !PT ;  /* 0x0000001f30307812 */ /* 0x001fca00078ec0ff */
[----:B------:R0:W-:Y:S04]  /*adfa0*/  STS.U8 [R48+UR4+0x660], R10 ;  /* 0x0006600a30007988 */ /* 0x0001e80008000004 */
[----:B------:R1:W-:Y:S04]  /*adfb0*/  STS.U8 [R48+UR4+0x600], R11 ;  /* 0x0006000b30007988 */ /* 0x0003e80008000004 */
[----:B------:R-:W-:Y:S04]  /*adfc0*/  STS.U8 [R48+UR4+0x620], R33 ;  /* 0x0006202130007988 */ /* 0x000fe80008000004 */
[----:B0-----:R-:W2:Y:S04]  /*adfd0*/  LDL.LU R10, [R1+0x318] ;  /* 0x00031800010a7983 */ /* 0x001ea80000300800 */
[----:B-1----:R-:W2:Y:S04]  /*adfe0*/  LDL.LU R11, [R1+0xe8] ;  /* 0x0000e800010b7983 */ /* 0x002ea80000300800 */
[----:B---3--:R0:W-:Y:S04]  /*adff0*/  STS.U8 [R48+UR4+0x760], R44 ;  /* 0x0007602c30007988 */ /* 0x0081e80008000004 */
[----:B------:R1:W-:Y:S04]  /*ae000*/  STS.U8 [R48+UR4+0x740], R46 ;  /* 0x0007402e30007988 */ /* 0x0003e80008000004 */
[----:B------:R3:W-:Y:S04]  /*ae010*/  STS.U8 [R48+UR4+0x720], R24 ;  /* 0x0007201830007988 */ /* 0x0007e80008000004 */
[----:B------:R1:W-:Y:S04]  /*ae020*/  STS.U8 [R48+UR4+0x700], R40 ;  /* 0x0007002830007988 */ /* 0x0003e80008000004 */
[----:B0-----:R-:W2:Y:S04]  /*ae030*/  LDL.LU R44, [R1+0x204] ;  /* 0x00020400012c7983 */ /* 0x001ea80000300800 */
[----:B------:R-:W2:Y:S04]  /*ae040*/  LDL.LU R33, [R1+0x320] ;  /* 0x0003200001217983 */ /* 0x000ea80000300800 */
[----:B-1----:R-:W2:Y:S04]  /*ae050*/  LDL.LU R46, [R1+0xf0] ;  /* 0x0000f000012e7983 */ /* 0x002ea80000300800 */
[----:B---3--:R-:W3:Y:S04]  /*ae060*/  LDL.LU R24, [R1+0x804c] ;  /* 0x00804c0001187983 */ /* 0x008ee80000300800 */
[----:B------:R-:W2:Y:S04]  /*ae070*/  LDL.LU R40, [R1+0x8048] ;  /* 0x0080480001287983 */ /* 0x000ea80000300800 */
[----:B--2---:R0:W-:Y:S04]  /*ae080*/  STS.U8 [R48+UR4+0x800], R40 ;  /* 0x0008002830007988 */ /* 0x0041e80008000004 */
[----:B------:R1:W-:Y:S04]  /*ae090*/  STS.U8 [R48+UR4+0x820], R50 ;  /* 0x0008203230007988 */ /* 0x0003e80008000004 */
[----:B------:R2:W-:Y:S04]  /*ae0a0*/  STS.U8 [R48+UR4+0x840], R32 ;  /* 0x0008402030007988 */ /* 0x0005e80008000004 */
[----:B------:R2:W-:Y:S04]  /*ae0b0*/  STS.U8 [R48+UR4+0x860], R36 ;  /* 0x0008602430007988 */ /* 0x0005e80008000004 */
[----:B0-----:R-:W3:Y:S04]  /*ae0c0*/  LDL.LU R40, [R1+0x1f4] ;  /* 0x0001f40001287983 */ /* 0x001ee80000300800 */
[----:B-1----:R-:W3:Y:S04]  /*ae0d0*/  LDL.LU R50, [R1+0xf8] ;  /* 0x0000f80001327983 */ /* 0x002ee80000300800 */
[----:B--2---:R-:W2:Y:S04]  /*ae0e0*/  LDL.LU R32, [R1+0x8044] ;  /* 0x0080440001207983 */ /* 0x004ea80000300800 */
[----:B------:R-:W2:Y:S04]  /*ae0f0*/  LDL.LU R36, [R1+0x8040] ;  /* 0x0080400001247983 */ /* 0x000ea80000300800 */
[----:B--2---:R0:W-:Y:S04]  /*ae100*/  STS.U8 [R48+UR4+0x920], R36 ;  /* 0x0009202430007988 */ /* 0x0041e80008000004 */
[----:B0-----:R-:W2:Y:S04]  /*ae110*/  LDL.LU R36, [R1+0x2e8] ;  /* 0x0002e80001247983 */ /* 0x001ea80000300800 */
[----:B--2---:R0:W-:Y:S04]  /*ae120*/  STS.U8 [R48+UR4+0x900], R36 ;  /* 0x0009002430007988 */ /* 0x0041e80008000004 */
[----:B---3--:R-:W-:Y:S04]  /*ae130*/  STS.U8 [R48+UR4+0x960], R40 ;  /* 0x0009602830007988 */ /* 0x008fe80008000004 */
[----:B------:R1:W-:Y:S04]  /*ae140*/  STS.U8 [R48+UR4+0x940], R52 ;  /* 0x0009403430007988 */ /* 0x0003e80008000004 */
[----:B------:R2:W-:Y:S04]  /*ae150*/  STS.U8 [R48+UR4+0xa40], R32 ;  /* 0x000a402030007988 */ /* 0x0005e80008000004 */
[----:B------:R3:W-:Y:S04]  /*ae160*/  STS.U8 [R48+UR4+0xa60], R25 ;  /* 0x000a601930007988 */ /* 0x0007e80008000004 */
[----:B0-----:R-:W4:Y:S04]  /*ae170*/  LDL.LU R36, [R1+0x330] ;  /* 0x0003300001247983 */ /* 0x001f280000300800 */
[----:B-1----:R-:W4:Y:S04]  /*ae180*/  LDL.LU R52, [R1+0x21c] ;  /* 0x00021c0001347983 */ /* 0x002f280000300800 */
[----:B------:R-:W4:Y:S04]  /*ae190*/  LDL.LU R40, [R1+0x100] ;  /* 0x0001000001287983 */ /* 0x000f280000300800 */
[----:B--2---:R-:W2:Y:S04]  /*ae1a0*/  LDL.LU R32, [R1+0x214] ;  /* 0x0002140001207983 */ /* 0x004ea80000300800 */
[----:B---3--:R-:W3:Y:S04]  /*ae1b0*/  LDL.LU R25, [R1+0x803c] ;  /* 0x00803c0001197983 */ /* 0x008ee80000300800 */
[----:B------:R0:W-:Y:S04]  /*ae1c0*/  STS.U8 [R48+UR4+0xa00], R38 ;  /* 0x000a002630007988 */ /* 0x0001e80008000004 */
[----:B----4-:R1:W-:Y:S04]  /*ae1d0*/  STS.U8 [R48+UR4+0xa20], R42 ;  /* 0x000a202a30007988 */ /* 0x0103e80008000004 */
[----:B0-----:R-:W4:Y:S04]  /*ae1e0*/  LDL.LU R38, [R1+0x338] ;  /* 0x0003380001267983 */ /* 0x001f280000300800 */
[----:B-1----:R-:W2:Y:S04]  /*ae1f0*/  LDL.LU R42, [R1+0x108] ;  /* 0x00010800012a7983 */ /* 0x002ea80000300800 */
[----:B---3--:R0:W-:Y:S04]  /*ae200*/  STS.U8 [R48+UR4+0xb60], R25 ;  /* 0x000b601930007988 */ /* 0x0081e80008000004 */
[----:B0-----:R-:W3:Y:S04]  /*ae210*/  LDL.LU R25, [R1+0x20c] ;  /* 0x00020c0001197983 */ /* 0x001ee80000300800 */
[----:B------:R0:W-:Y:S04]  /*ae220*/  STS.U8 [R48+UR4+0xb40], R10 ;  /* 0x000b400a30007988 */ /* 0x0001e80008000004 */
[----:B------:R1:W-:Y:S04]  /*ae230*/  STS.U8 [R48+UR4+0xb20], R44 ;  /* 0x000b202c30007988 */ /* 0x0003e80008000004 */
[----:B------:R0:W-:Y:S04]  /*ae240*/  STS.U8 [R48+UR4+0xb00], R11 ;  /* 0x000b000b30007988 */ /* 0x0001e80008000004 */
[----:B------:R1:W-:Y:S04]  /*ae250*/  STS.U8 [R48+UR4+0xc00], R24 ;  /* 0x000c001830007988 */ /* 0x0003e80008000004 */
[----:B------:R2:W-:Y:S04]  /*ae260*/  STS.U8 [R48+UR4+0xc20], R33 ;  /* 0x000c202130007988 */ /* 0x0005e80008000004 */
[----:B0-----:R-:W4:Y:S04]  /*ae270*/  LDL.LU R10, [R1+0x8038] ;  /* 0x00803800010a7983 */ /* 0x001f280000300800 */
[----:B-1----:R-:W4:Y:S04]  /*ae280*/  LDL.LU R44, [R1+0x110] ;  /* 0x00011000012c7983 */ /* 0x002f280000300800 */
[----:B------:R-:W4:Y:S04]  /*ae290*/  LDL.LU R11, [R1+0x8034] ;  /* 0x00803400010b7983 */ /* 0x000f280000300800 */
[----:B------:R-:W4:Y:S04]  /*ae2a0*/  LDL.LU R24, [R1+0x224] ;  /* 0x0002240001187983 */ /* 0x000f280000300800 */
[----:B--2---:R-:W2:Y:S04]  /*ae2b0*/  LDL.LU R33, [R1+0x8030] ;  /* 0x0080300001217983 */ /* 0x004ea80000300800 */
[----:B---3--:R-:W-:Y:S04]  /*ae2c0*/  STS.U8 [R48+UR4+0xc40], R25 ;  /* 0x000c401930007988 */ /* 0x008fe80008000004 */
[----:B------:R0:W-:Y:S04]  /*ae2d0*/  STS.U8 [R48+UR4+0xc60], R46 ;  /* 0x000c602e30007988 */ /* 0x0001e80008000004 */
[----:B------:R1:W-:Y:S04]  /*ae2e0*/  STS.U8 [R48+UR4+0xd20], R23 ;  /* 0x000d201730007988 */ /* 0x0003e80008000004 */
[----:B0-----:R-:W3:Y:S04]  /*ae2f0*/  LDL.LU R46, [R1+0x348] ;  /* 0x00034800012e7983 */ /* 0x001ee80000300800 */
[----:B------:R-:W2:Y:S04]  /*ae300*/  LDL.LU R25, [R1+0x118] ;  /* 0x0001180001197983 */ /* 0x000ea80000300800 */
[----:B-1----:R-:W2:Y:S04]  /*ae310*/  LDL.LU R23, [R1+0x328] ;  /* 0x0003280001177983 */ /* 0x002ea80000300800 */
[----:B--2---:R-:W-:Y:S04]  /*ae320*/  STS.U8 [R48+UR4+0xd00], R23 ;  /* 0x000d001730007988 */ /* 0x004fe80008000004 */
[----:B------:R-:W-:Y:S04]  /*ae330*/  STS.U8 [R48+UR4+0xd60], R32 ;  /* 0x000d602030007988 */ /* 0x000fe80008000004 */
[----:B------:R0:W-:Y:S04]  /*ae340*/  STS.U8 [R48+UR4+0xd40], R50 ;  /* 0x000d403230007988 */ /* 0x0001e80008000004 */
[----:B------:R1:W-:Y:S04]  /*ae350*/  STS.U8 [R48+UR4+0xe40], R22 ;  /* 0x000e401630007988 */ /* 0x0003e80008000004 */
[----:B------:R2:W-:Y:S04]  /*ae360*/  STS.U8 [R48+UR4+0xe60], R36 ;  /* 0x000e602430007988 */ /* 0x0005e80008000004 */
[----:B------:R1:W-:Y:S04]  /*ae370*/  STS.U8 [R48+UR4+0xe00], R52 ;  /* 0x000e003430007988 */ /* 0x0003e80008000004 */
[----:B------:R1:W-:Y:S04]  /*ae380*/  STS.U8 [R48+UR4+0xe20], R40 ;  /* 0x000e202830007988 */ /* 0x0003e80008000004 */
[----:B0-----:R-:W3:Y:S04]  /*ae390*/  LDL.LU R50, [R1+0x350] ;  /* 0x0003500001327983 */ /* 0x001ee80000300800 */
[----:B------:R-:W3:Y:S04]  /*ae3a0*/  LDL.LU R32, [R1+0x120] ;  /* 0x0001200001207983 */ /* 0x000ee80000300800 */
[----:B-1----:R-:W3:Y:S04]  /*ae3b0*/  LDL.LU R22, [R1+0x234] ;  /* 0x0002340001167983 */ /* 0x002ee80000300800 */
[----:B------:R-:W3:Y:S04]  /*ae3c0*/  LDL.LU R23, [R1+0x35c] ;  /* 0x00035c0001177983 */ /* 0x000ee80000300800 */
[----:B--2---:R-:W2:Y:S04]  /*ae3d0*/  LDL.LU R36, [R1+0x244] ;  /* 0x0002440001247983 */ /* 0x004ea80000300800 */
[----:B------:R-:W2:Y:S04]  /*ae3e0*/  LDL.LU R52, [R1+0x128] ;  /* 0x0001280001347983 */ /* 0x000ea80000300800 */
[----:B------:R-:W2:Y:S04]  /*ae3f0*/  LDL.LU R40, [R1+0x370] ;  /* 0x0003700001287983 */ /* 0x000ea80000300800 */
[----:B------:R0:W-:Y:S04]  /*ae400*/  STS.U8 [R48+UR4+0xf60], R21 ;  /* 0x000f601530007988 */ /* 0x0001e80008000004 */
[----:B----4-:R1:W-:Y:S04]  /*ae410*/  STS.U8 [R48+UR4+0xf40], R38 ;  /* 0x000f402630007988 */ /* 0x0103e80008000004 */
[----:B------:R4:W-:Y:S04]  /*ae420*/  STS.U8 [R48+UR4+0xf20], R24 ;  /* 0x000f201830007988 */ /* 0x0009e80008000004 */
[----:B------:R1:W-:Y:S04]  /*ae430*/  STS.U8 [R48+UR4+0xf00], R42 ;  /* 0x000f002a30007988 */ /* 0x0003e80008000004 */
[----:B------:R4:W-:Y:S04]  /*ae440*/  STS.U8 [R48+UR4+0x1000], R20 ;  /* 0x0010001430007988 */ /* 0x0009e80008000004 */
[----:B0-----:R-:W2:Y:S04]  /*ae450*/  LDL.LU R21, [R1+0x22c] ;  /* 0x00022c0001157983 */ /* 0x001ea80000300800 */
[----:B-1----:R-:W2:Y:S04]  /*ae460*/  LDL.LU R38, [R1+0x802c] ;  /* 0x00802c0001267983 */ /* 0x002ea80000300800 */
[----:B----4-:R-:W4:Y:S04]  /*ae470*/  LDL.LU R24, [R1+0x130] ;  /* 0x0001300001187983 */ /* 0x010f280000300800 */
[----:B------:R-:W2:Y:S04]  /*ae480*/  LDL.LU R42, [R1+0x8028] ;  /* 0x00802800012a7983 */ /* 0x000ea80000300800 */
[----:B------:R-:W2:Y:S04]  /*ae490*/  LDL.LU R20, [R1+0x340] ;  /* 0x0003400001147983 */ /* 0x000ea80000300800 */
[----:B--2---:R-:W-:Y:S04]  /*ae4a0*/  STS.U8 [R48+UR4+0x1020], R20 ;  /* 0x0010201430007988 */ /* 0x004fe80008000004 */
[----:B------:R-:W-:Y:S04]  /*ae4b0*/  STS.U8 [R48+UR4+0x1040], R21 ;  /* 0x0010401530007988 */ /* 0x000fe80008000004 */
[----:B------:R0:W-:Y:S04]  /*ae4c0*/  STS.U8 [R48+UR4+0x1060], R44 ;  /* 0x0010602c30007988 */ /* 0x0001e80008000004 */
[----:B------:R1:W-:Y:S04]  /*ae4d0*/  STS.U8 [R48+UR4+0x1120], R19 ;  /* 0x0011201330007988 */ /* 0x0003e80008000004 */
[----:B---3--:R2:W-:Y:S04]  /*ae4e0*/  STS.U8 [R48+UR4+0x1100], R46 ;  /* 0x0011002e30007988 */ /* 0x0085e80008000004 */
[----:B------:R3:W-:Y:S04]  /*ae4f0*/  STS.U8 [R48+UR4+0x1160], R22 ;  /* 0x0011601630007988 */ /* 0x0007e80008000004 */
[----:B------:R1:W-:Y:S04]  /*ae500*/  STS.U8 [R48+UR4+0x1140], R25 ;  /* 0x0011401930007988 */ /* 0x0003e80008000004 */
[----:B0-----:R-:W4:Y:S04]  /*ae510*/  LDL.LU R44, [R1+0x298] ;  /* 0x00029800012c7983 */ /* 0x001f280000300800 */
[----:B------:R-:W4:Y:S04]  /*ae520*/  LDL.LU R20, [R1+0x254] ;  /* 0x0002540001147983 */ /* 0x000f280000300800 */
[----:B------:R-:W4:Y:S04]  /*ae530*/  LDL.LU R21, [R1+0x138] ;  /* 0x0001380001157983 */ /* 0x000f280000300800 */
[----:B-1----:R-:W4:Y:S04]  /*ae540*/  LDL.LU R19, [R1+0x24c] ;  /* 0x00024c0001137983 */ /* 0x002f280000300800 */
[----:B--2---:R-:W2:Y:S04]  /*ae550*/  LDL.LU R46, [R1+0x8024] ;  /* 0x00802400012e7983 */ /* 0x004ea80000300800 */
[----:B---3--:R-:W3:Y:S04]  /*ae560*/  LDL.LU R22, [R1+0x290] ;  /* 0x0002900001167983 */ /* 0x008ee80000300800 */
[----:B------:R-:W2:Y:S04]  /*ae570*/  LDL.LU R25, [R1+0x25c] ;  /* 0x00025c0001197983 */ /* 0x000ea80000300800 */
[----:B------:R0:W-:Y:S04]  /*ae580*/  STS.U8 [R48+UR4+0x1240], R18 ;  /* 0x0012401230007988 */ /* 0x0001e80008000004 */
[----:B0-----:R-:W2:Y:S04]  /*ae590*/  LDL.LU R18, [R1+0x23c] ;  /* 0x00023c0001127983 */ /* 0x001ea80000300800 */
[----:B------:R0:W-:Y:S04]  /*ae5a0*/  STS.U8 [R48+UR4+0x1260], R50 ;  /* 0x0012603230007988 */ /* 0x0001e80008000004 */
[----:B0-----:R-:W3:Y:S04]  /*ae5b0*/  LDL.LU R50, [R1+0x8020] ;  /* 0x0080200001327983 */ /* 0x001ee80000300800 */
[----:B--2---:R-:W-:Y:S04]  /*ae5c0*/  STS.U8 [R48+UR4+0x1200], R18 ;  /* 0x0012001230007988 */ /* 0x004fe80008000004 */
[----:B------:R0:W-:Y:S04]  /*ae5d0*/  STS.U8 [R48+UR4+0x1220], R32 ;  /* 0x0012202030007988 */ /* 0x0001e80008000004 */
[----:B------:R-:W-:Y:S04]  /*ae5e0*/  STS.U8 [R48+UR4+0x1360], R17 ;  /* 0x0013601130007988 */ /* 0x000fe80008000004 */
[----:B------:R1:W-:Y:S04]  /*ae5f0*/  STS.U8 [R48+UR4+0x1340], R23 ;  /* 0x0013401730007988 */ /* 0x0003e80008000004 */
[----:B------:R-:W-:Y:S04]  /*ae600*/  STS.U8 [R48+UR4+0x1320], R36 ;  /* 0x0013202430007988 */ /* 0x000fe80008000004 */
[----:B------:R2:W-:Y:S04]  /*ae610*/  STS.U8 [R48+UR4+0x1300], R52 ;  /* 0x0013003430007988 */ /* 0x0005e80008000004 */
[----:B------:R-:W-:Y:S04]  /*ae620*/  STS.U8 [R48+UR4+0x1400], R16 ;  /* 0x0014001030007988 */ /* 0x000fe80008000004 */
[----:B0-----:R-:W3:Y:S04]  /*ae630*/  LDL.LU R32, [R1+0x140] ;  /* 0x0001400001207983 */ /* 0x001ee80000300800 */
[----:B-1----:R-:W3:Y:S04]  /*ae640*/  LDL.LU R23, [R1+0x288] ;  /* 0x0002880001177983 */ /* 0x002ee80000300800 */
[----:B------:R0:W-:Y:S04]  /*ae650*/  STS.U8 [R48+UR4+0x1420], R40 ;  /* 0x0014202830007988 */ /* 0x0001e80008000004 */
[----:B--2---:R-:W2:Y:S04]  /*ae660*/  LDL.LU R52, [R1+0x264] ;  /* 0x0002640001347983 */ /* 0x004ea80000300800 */
[----:B------:R-:W2:Y:S04]  /*ae670*/  LDL.LU R36, [R1+0x1a4] ;  /* 0x0001a40001247983 */ /* 0x000ea80000300800 */
[----:B----4-:R-:W-:Y:S04]  /*ae680*/  STS.U8 [R48+UR4+0x1440], R19 ;  /* 0x0014401330007988 */ /* 0x010fe80008000004 */
[----:B------:R1:W-:Y:S04]  /*ae690*/  STS.U8 [R48+UR4+0x1460], R24 ;  /* 0x0014601830007988 */ /* 0x0003e80008000004 */
[----:B------:R4:W-:Y:S04]  /*ae6a0*/  STS.U8 [R48+UR4+0x1520], R15 ;  /* 0x0015200f30007988 */ /* 0x0009e80008000004 */
[----:B0-----:R-:W2:Y:S04]  /*ae6b0*/  LDL.LU R40, [R1+0x164] ;  /* 0x0001640001287983 */ /* 0x001ea80000300800 */
[----:B------:R-:W2:Y:S04]  /*ae6c0*/  LDL.LU R16, [R1+0x278] ;  /* 0x0002780001107983 */ /* 0x000ea80000300800 */
[----:B------:R-:W2:Y:S04]  /*ae6d0*/  LDL.LU R17, [R1+0x26c] ;  /* 0x00026c0001117983 */ /* 0x000ea80000300800 */
[----:B------:R0:W-:Y:S04]  /*ae6e0*/  STS.U8 [R48+UR4+0x1500], R44 ;  /* 0x0015002c30007988 */ /* 0x0001e80008000004 */
[----:B-1----:R-:W2:Y:S04]  /*ae6f0*/  LDL.LU R24, [R1+0x16c] ;  /* 0x00016c0001187983 */ /* 0x002ea80000300800 */
[----:B----4-:R-:W4:Y:S04]  /*ae700*/  LDL.LU R15, [R1+0x280] ;  /* 0x00028000010f7983 */ /* 0x010f280000300800 */
[----:B------:R-:W-:Y:S04]  /*ae710*/  STS.U8 [R48+UR4+0x1560], R20 ;  /* 0x0015601430007988 */ /* 0x000fe80008000004 */
[----:B------:R-:W-:Y:S04]  /*ae720*/  STS.U8 [R48+UR4+0x1540], R21 ;  /* 0x0015401530007988 */ /* 0x000fe80008000004 */
[----:B------:R1:W-:Y:S04]  /*ae730*/  STS.U8 [R48+UR4+0x1640], R14 ;  /* 0x0016400e30007988 */ /* 0x0003e80008000004 */
[----:B0-----:R-:W4:Y:S04]  /*ae740*/  LDL.LU R44, [R1+0x1a0] ;  /* 0x0001a000012c7983 */ /* 0x001f280000300800 */
[----:B------:R-:W4:Y:S04]  /*ae750*/  LDL.LU R19, [R1+0x19c] ;  /* 0x00019c0001137983 */ /* 0x000f280000300800 */
[----:B------:R-:W4:Y:S04]  /*ae760*/  LDL.LU R18, [R1+0x174] ;  /* 0x0001740001127983 */ /* 0x000f280000300800 */
[----:B-1----:R-:W4:Y:S04]  /*ae770*/  LDL.LU R14, [R1+0x150] ;  /* 0x00015000010e7983 */ /* 0x002f280000300800 */
[----:B------:R-:W4:Y:S04]  /*ae780*/  LDL.LU R20, [R1+0x190] ;  /* 0x0001900001147983 */ /* 0x000f280000300800 */
[----:B---3--:R0:W-:Y:S04]  /*ae790*/  STS.U8 [R48+UR4+0x1660], R22 ;  /* 0x0016601630007988 */ /* 0x0081e80008000004 */
[----:B------:R-:W3:Y:S04]  /*ae7a0*/  LDL.LU R21, [R1+0x18c] ;  /* 0x00018c0001157983 */ /* 0x000ee80000300800 */
[----:B------:R1:W-:Y:S04]  /*ae7b0*/  STS.U8 [R48+UR4+0x1600], R25 ;  /* 0x0016001930007988 */ /* 0x0003e80008000004 */
[----:B0-----:R-:W3:Y:S04]  /*ae7c0*/  LDL.LU R22, [R1+0x188] ;  /* 0x0001880001167983 */ /* 0x001ee80000300800 */
[----:B-1----:R-:W3:Y:S04]  /*ae7d0*/  LDL.LU R25, [R1+0x7c] ;  /* 0x00007c0001197983 */ /* 0x002ee80000300800 */
[----:B------:R0:W-:Y:S04]  /*ae7e0*/  STS.U8 [R48+UR4+0x1620], R32 ;  /* 0x0016202030007988 */ /* 0x0001e80008000004 */
[----:B------:R-:W-:Y:S04]  /*ae7f0*/  STS.U8 [R48+UR4+0x1760], R13 ;  /* 0x0017600d30007988 */ /* 0x000fe80008000004 */
[----:B------:R1:W-:Y:S04]  /*ae800*/  STS.U8 [R48+UR4+0x1740], R23 ;  /* 0x0017401730007988 */ /* 0x0003e80008000004 */
[----:B--2---:R2:W-:Y:S04]  /*ae810*/  STS.U8 [R48+UR4+0x1720], R52 ;  /* 0x0017203430007988 */ /* 0x0045e80008000004 */
[----:B0-----:R-:W3:Y:S04]  /*ae820*/  LDL.LU R32, [R1+0x78] ;  /* 0x0000780001207983 */ /* 0x001ee80000300800 */
[----:B-1----:R-:W3:Y:S04]  /*ae830*/  LDL.LU R23, [R1+0x74] ;  /* 0x0000740001177983 */ /* 0x002ee80000300800 */
[----:B--2---:R-:W2:Y:S04]  /*ae840*/  LDL.LU R52, [R1+0x64] ;  /* 0x0000640001347983 */ /* 0x004ea80000300800 */
[----:B----4-:R-:W-:Y:S04]  /*ae850*/  STS.U8 [R48+UR4+0x1700], R14 ;  /* 0x0017000e30007988 */ /* 0x010fe80008000004 */
[----:B------:R-:W-:Y:S04]  /*ae860*/  STS.U8 [R48+UR4+0x1800], R12 ;  /* 0x0018000c30007988 */ /* 0x000fe80008000004 */
[----:B------:R-:W-:Y:S04]  /*ae870*/  STS.U8 [R48+UR4+0x1820], R15 ;  /* 0x0018200f30007988 */ /* 0x000fe80008000004 */
[----:B------:R0:W-:Y:S04]  /*ae880*/  STS.U8 [R48+UR4+0x1840], R36 ;  /* 0x0018402430007988 */ /* 0x0001e80008000004 */
[----:B------:R1:W-:Y:S04]  /*ae890*/  STS.U8 [R48+UR4+0x1860], R40 ;  /* 0x0018602830007988 */ /* 0x0003e80008000004 */
[----:B------:R-:W-:Y:S04]  /*ae8a0*/  STS.U8 [R48+UR4+0x1920], R35 ;  /* 0x0019202330007988 */ /* 0x000fe80008000004 */
[----:B------:R-:W-:Y:S04]  /*ae8b0*/  STS.U8 [R48+UR4+0x1900], R16 ;  /* 0x0019001030007988 */ /* 0x000fe80008000004 */
[----:B------:R-:W-:Y:S04]  /*ae8c0*/  STS.U8 [R48+UR4+0x1960], R17 ;  /* 0x0019601130007988 */ /* 0x000fe80008000004 */
[----:B------:R4:W-:Y:S04]  /*ae8d0*/  STS.U8 [R48+UR4+0x1940], R24 ;  /* 0x0019401830007988 */ /* 0x0009e80008000004 */
[----:B------:R-:W-:Y:S04]  /*ae8e0*/  STS.U8 [R48+UR4+0x1a40], R39 ;  /* 0x001a402730007988 */ /* 0x000fe80008000004 */
[----:B------:R4:W-:Y:S04]  /*ae8f0*/  STS.U8 [R48+UR4+0x1a60], R44 ;  /* 0x001a602c30007988 */ /* 0x0009e80008000004 */
[----:B0-----:R-:W2:Y:S04]  /*ae900*/  LDL.LU R36, [R1+0x60] ;  /* 0x0000600001247983 */ /* 0x001ea80000300800 */
[----:B-1----:R-:W2:Y:S04]  /*ae910*/  LDL.LU R40, [R1+0x5c] ;  /* 0x00005c0001287983 */ /* 0x002ea80000300800 */
[----:B------:R-:W-:Y:S04]  /*ae920*/  STS.U8 [R48+UR4+0x1a00], R19 ;  /* 0x001a001330007988 */ /* 0x000fe80008000004 */
[----:B------:R-:W-:Y:S04]  /*ae930*/  STS.U8 [R48+UR4+0x1a20], R18 ;  /* 0x001a201230007988 */ /* 0x000fe80008000004 */
[----:B------:R0:W-:Y:S04]  /*ae940*/  STS.U8 [R48+UR4+0x1b60], R43 ;  /* 0x001b602b30007988 */ /* 0x0001e80008000004 */
[----:B----4-:R-:W4:Y:S04]  /*ae950*/  LDL.LU R24, [R1+0x4c] ;  /* 0x00004c0001187983 */ /* 0x010f280000300800 */
[----:B------:R-:W4:Y:S04]  /*ae960*/  LDL.LU R44, [R1+0x48] ;  /* 0x00004800012c7983 */ /* 0x000f280000300800 */
[----:B0-----:R-:W4:Y:S01]  /*ae970*/  LDL.LU R48, [R1+0x44] ;  /* 0x0000440001307983 */ /* 0x001f220000300800 */
[----:B------:R-:W0:Y:S02]  /*ae980*/  S2R R19, SR_TID.X ;  /* 0x0000000000137919 */ /* 0x000e240000002100 */
[----:B0-----:R-:W-:-:S05]  /*ae990*/  LOP3.LUT R43, R19, 0x1f, RZ, 0xc0, !PT ;  /* 0x0000001f132b7812 */ /* 0x001fca00078ec0ff */
[----:B------:R-:W-:Y:S04]  /*ae9a0*/  STS.U8 [R43+UR4+0x1b40], R20 ;  /* 0x001b40142b007988 */ /* 0x000fe80008000004 */
[----:B---3--:R-:W-:Y:S04]  /*ae9b0*/  STS.U8 [R43+UR4+0x1b20], R21 ;  /* 0x001b20152b007988 */ /* 0x008fe80008000004 */
[----:B------:R-:W-:Y:S04]  /*ae9c0*/  STS.U8 [R43+UR4+0x1b00], R22 ;  /* 0x001b00162b007988 */ /* 0x000fe80008000004 */
[----:B------:R-:W-:Y:S04]  /*ae9d0*/  STS.U8 [R43+UR4+0x1c00], R47 ;  /* 0x001c002f2b007988 */ /* 0x000fe80008000004 */
[----:B------:R0:W-:Y:S04]  /*ae9e0*/  STS.U8 [R43+UR4+0x1c20], R25 ;  /* 0x001c20192b007988 */ /* 0x0001e80008000004 */
[----:B0-----:R-:W3:Y:S04]  /*ae9f0*/  LDL.LU R25, [R1+0x34] ;  /* 0x0000340001197983 */ /* 0x001ee80000300800 */
[----:B------:R0:W-:Y:S04]  /*aea00*/  STS.U8 [R43+UR4+0x1c40], R32 ;  /* 0x001c40202b007988 */ /* 0x0001e80008000004 */
[----:B------:R-:W-:Y:S04]  /*aea10*/  STS.U8 [R43+UR4+0x1c60], R23 ;  /* 0x001c60172b007988 */ /* 0x000fe80008000004 */
[----:B------:R-:W-:Y:S04]  /*aea20*/  STS.U8 [R43+UR4+0x1d20], R51 ;  /* 0x001d20332b007988 */ /* 0x000fe80008000004 */
[----:B--2---:R1:W-:Y:S04]  /*aea30*/  STS.U8 [R43+UR4+0x1d00], R52 ;  /* 0x001d00342b007988 */ /* 0x0043e80008000004 */
[----:B0-----:R-:W2:Y:S04]  /*aea40*/  LDL.LU R32, [R1+0x30] ;  /* 0x0000300001207983 */ /* 0x001ea80000300800 */
[----:B------:R-:W2:Y:S04]  /*aea50*/  LDL.LU R39, [R1+0x2c] ;  /* 0x00002c0001277983 */ /* 0x000ea80000300800 */
[----:B------:R-:W2:Y:S04]  /*aea60*/  LDL.LU R35, [R1+0x3a0] ;  /* 0x0003a00001237983 */ /* 0x000ea80000300800 */
[----:B------:R-:W2:Y:S04]  /*aea70*/  LDL.LU R12, [R1+0x2a8] ;  /* 0x0002a800010c7983 */ /* 0x000ea80000300800 */
[----:B------:R-:W2:Y:S04]  /*aea80*/  LDL.LU R22, [R1+0x1b4] ;  /* 0x0001b40001167983 */ /* 0x000ea80000300800 */
[----:B-1----:R-:W2:Y:S04]  /*aea90*/  LDL.LU R52, [R1+0x18] ;  /* 0x0000180001347983 */ /* 0x002ea80000300800 */
[----:B------:R-:W2:Y:S04]  /*aeaa0*/  LDL.LU R23, [R1+0x398] ;  /* 0x0003980001177983 */ /* 0x000ea80000300800 */
[----:B------:R-:W2:Y:S04]  /*aeab0*/  LDL.LU R13, [R1+0x2b0] ;  /* 0x0002b000010d7983 */ /* 0x000ea80000300800 */
[----:B------:R-:W2:Y:S04]  /*aeac0*/  LDL.LU R14, [R1+0x1bc] ;  /* 0x0001bc00010e7983 */ /* 0x000ea80000300800 */
[----:B------:R0:W-:Y:S04]  /*aead0*/  STS.U8 [R43+UR4+0x1d60], R36 ;  /* 0x001d60242b007988 */ /* 0x0001e80008000004 */
[----:B------:R1:W-:Y:S04]  /*aeae0*/  STS.U8 [R43+UR4+0x1d40], R40 ;  /* 0x001d40282b007988 */ /* 0x0003e80008000004 */
[----:B------:R-:W-:Y:S04]  /*aeaf0*/  STS.U8 [R43+UR4+0x1e40], R54 ;  /* 0x001e40362b007988 */ /* 0x000fe80008000004 */
[----:B----4-:R4:W-:Y:S04]  /*aeb00*/  STS.U8 [R43+UR4+0x1e60], R24 ;  /* 0x001e60182b007988 */ /* 0x0109e80008000004 */
[----:B------:R-:W-:Y:S04]  /*aeb10*/  STS.U8 [R43+UR4+0x1e00], R44 ;  /* 0x001e002c2b007988 */ /* 0x000fe80008000004 */
[----:B0-----:R-:W2:Y:S04]  /*aeb20*/  LDL.LU R36, [R1+0x10] ;  /* 0x0000100001247983 */ /* 0x001ea80000300800 */
[----:B-1----:R-:W2:Y:S04]  /*aeb30*/  LDL.LU R40, [R1+0x390] ;  /* 0x0003900001287983 */ /* 0x002ea80000300800 */
[----:B------:R-:W2:Y:S04]  /*aeb40*/  LDL.LU R15, [R1+0x2b8] ;  /* 0x0002b800010f7983 */ /* 0x000ea80000300800 */
[----:B------:R-:W2:Y:S04]  /*aeb50*/  LDL.LU R16, [R1+0x1c4] ;  /* 0x0001c40001107983 */ /* 0x000ea80000300800 */
[----:B------:R0:W-:Y:S04]  /*aeb60*/  STS.U8 [R43+UR4+0x1e20], R48 ;  /* 0x001e20302b007988 */ /* 0x0001e80008000004 */
[----:B----4-:R-:W4:Y:S04]  /*aeb70*/  LDL.LU R24, [R1+0x8] ;  /* 0x0000080001187983 */ /* 0x010f280000300800 */
[----:B0-----:R-:W4:Y:S04]  /*aeb80*/  LDL.LU R48, [R1+0x380] ;  /* 0x0003800001307983 */ /* 0x001f280000300800 */
[----:B------:R-:W4:Y:S04]  /*aeb90*/  LDL.LU R17, [R1+0x2c0] ;  /* 0x0002c00001117983 */ /* 0x000f280000300800 */
[----:B------:R-:W4:Y:S04]  /*aeba0*/  LDL.LU R19, [R1+0x1c8] ;  /* 0x0001c80001137983 */ /* 0x000f280000300800 */
[----:B------:R-:W4:Y:S04]  /*aebb0*/  LDL.LU R20, [R1+0x9c] ;  /* 0x00009c0001147983 */ /* 0x000f280000300800 */
[----:B------:R-:W-:Y:S01]  /*aebc0*/  STS.U8 [R43+UR4+0x1f60], R55 ;  /* 0x001f60372b007988 */ /* 0x000fe20008000004 */
[----:B------:R-:W-:-:S03]  /*aebd0*/  LOP3.LUT R44, R43, 0x10, RZ, 0x3c, !PT ;  /* 0x000000102b2c7812 */ /* 0x000fc600078e3cff */
[----:B---3--:R0:W-:Y:S04]  /*aebe0*/  STS.U8 [R43+UR4+0x1f40], R25 ;  /* 0x001f40192b007988 */ /* 0x0081e80008000004 */
[----:B0-----:R-:W3:Y:S04]  /*aebf0*/  LDL.LU R25, [R1] ;  /* 0x0000000001197983 */ /* 0x001ee80000300800 */
[----:B------:R-:W3:Y:S04]  /*aec00*/  LDL.LU R18, [R1+0x2c8] ;  /* 0x0002c80001127983 */ /* 0x000ee80000300800 */
[----:B------:R-:W3:Y:S04]  /*aec10*/  LDL.LU R21, [R1+0x1d0] ;  /* 0x0001d00001157983 */ /* 0x000ee80000300800 */
[----:B--2---:R0:W-:Y:S04]  /*aec20*/  STS.U8 [R43+UR4+0x1f20], R32 ;  /* 0x001f20202b007988 */ /* 0x0041e80008000004 */
[----:B------:R-:W-:Y:S04]  /*aec30*/  STS.U8 [R43+UR4+0x1f00], R39 ;  /* 0x001f00272b007988 */ /* 0x000fe80008000004 */
[----:B------:R-:W-:Y:S04]  /*aec40*/  STS.U8 [R44+UR4+0x80], R35 ;  /* 0x000080232c007988 */ /* 0x000fe80008000004 */
[----:B------:R-:W-:Y:S04]  /*aec50*/  STS.U8 [R44+UR4+0xa0], R12 ;  /* 0x0000a00c2c007988 */ /* 0x000fe80008000004 */
[----:B------:R-:W-:Y:S04]  /*aec60*/  STS.U8 [R44+UR4+0xc0], R22 ;  /* 0x0000c0162c007988 */ /* 0x000fe80008000004 */
[----:B------:R1:W-:Y:S04]  /*aec70*/  STS.U8 [R44+UR4+0xe0], R52 ;  /* 0x0000e0342c007988 */ /* 0x0003e80008000004 */
[----:B0-----:R-:W2:Y:S04]  /*aec80*/  LDL.LU R32, [R1+0xb4] ;  /* 0x0000b40001207983 */ /* 0x001ea80000300800 */
[----:B-1----:R-:W2:Y:S04]  /*aec90*/  LDL.LU R52, [R1+0x2d0] ;  /* 0x0002d00001347983 */ /* 0x002ea80000300800 */
[----:B------:R0:W-:Y:S04]  /*aeca0*/  STS.U8 [R44+UR4+0x1a0], R23 ;  /* 0x0001a0172c007988 */ /* 0x0001e80008000004 */
[----:B------:R-:W-:Y:S04]  /*aecb0*/  STS.U8 [R44+UR4+0x180], R13 ;  /* 0x0001800d2c007988 */ /* 0x000fe80008000004 */
[----:B------:R-:W2:Y:S04]  /*aecc0*/  LDL.LU R22, [R1+0x1d8] ;  /* 0x0001d80001167983 */ /* 0x000ea80000300800 */
[----:B------:R-:W-:Y:S04]  /*aecd0*/  STS.U8 [R44+UR4+0x1e0], R14 ;  /* 0x0001e00e2c007988 */ /* 0x000fe80008000004 */
[----:B0-----:R-:W2:Y:S04]  /*aece0*/  LDL.LU R23, [R1+0xb8] ;  /* 0x0000b80001177983 */ /* 0x001ea80000300800 */
[----:B------:R0:W-:Y:S04]  /*aecf0*/  STS.U8 [R44+UR4+0x1c0], R36 ;  /* 0x0001c0242c007988 */ /* 0x0001e80008000004 */
[----:B------:R1:W-:Y:S04]  /*aed00*/  STS.U8 [R44+UR4+0x2c0], R40 ;  /* 0x0002c0282c007988 */ /* 0x0003e80008000004 */
[----:B------:R-:W-:Y:S04]  /*aed10*/  STS.U8 [R44+UR4+0x2e0], R15 ;  /* 0x0002e00f2c007988 */ /* 0x000fe80008000004 */
[----:B------:R-:W-:Y:S04]  /*aed20*/  STS.U8 [R44+UR4+0x280], R16 ;  /* 0x000280102c007988 */ /* 0x000fe80008000004 */
[----:B----4-:R4:W-:Y:S04]  /*aed30*/  STS.U8 [R44+UR4+0x2a0], R24 ;  /* 0x0002a0182c007988 */ /* 0x0109e80008000004 */
[----:B0-----:R-:W2:Y:S04]  /*aed40*/  LDL.LU R36, [R1+0x2d8] ;  /* 0x0002d80001247983 */ /* 0x001ea80000300800 */
[----:B-1----:R-:W2:Y:S04]  /*aed50*/  LDL.LU R40, [R1+0x1e0] ;  /* 0x0001e00001287983 */ /* 0x002ea80000300800 */
[----:B------:R0:W-:Y:S04]  /*aed60*/  STS.U8 [R44+UR4+0x3e0], R48 ;  /* 0x0003e0302c007988 */ /* 0x0001e80008000004 */
[----:B----4-:R-:W4:Y:S04]  /*aed70*/  LDL.LU R24, [R1+0xc4] ;  /* 0x0000c40001187983 */ /* 0x010f280000300800 */
[----:B0-----:R-:W4:Y:S04]  /*aed80*/  LDL.LU R48, [R1+0x2a0] ;  /* 0x0002a00001307983 */ /* 0x001f280000300800 */
[----:B------:R-:W-:Y:S04]  /*aed90*/  STS.U8 [R44+UR4+0x3c0], R17 ;  /* 0x0003c0112c007988 */ /* 0x000fe80008000004 */
[----:B------:R0:W-:Y:S04]  /*aeda0*/  STS.U8 [R44+UR4+0x3a0], R19 ;  /* 0x0003a0132c007988 */ /* 0x0001e80008000004 */
[----:B------:R1:W-:Y:S04]  /*aedb0*/  STS.U8 [R44+UR4+0x380], R20 ;  /* 0x000380142c007988 */ /* 0x0003e80008000004 */
[----:B0-----:R-:W4:Y:S04]  /*aedc0*/  LDL.LU R19, [R1+0x1e8] ;  /* 0x0001e80001137983 */ /* 0x001f280000300800 */
[----:B-1----:R-:W4:Y:S04]  /*aedd0*/  LDL.LU R20, [R1+0xcc] ;  /* 0x0000cc0001147983 */ /* 0x002f280000300800 */
[----:B---3--:R0:W-:Y:S04]  /*aede0*/  STS.U8 [R44+UR4+0x480], R25 ;  /* 0x000480192c007988 */ /* 0x0081e80008000004 */
[----:B------:R-:W-:Y:S04]  /*aedf0*/  STS.U8 [R44+UR4+0x4a0], R18 ;  /* 0x0004a0122c007988 */ /* 0x000fe80008000004 */
[----:B------:R1:W-:Y:S04]  /*aee00*/  STS.U8 [R44+UR4+0x4c0], R21 ;  /* 0x0004c0152c007988 */ /* 0x0003e80008000004 */
[----:B0-----:R-:W3:Y:S04]  /*aee10*/  LDL.LU R25, [R1+0x2e4] ;  /* 0x0002e40001197983 */ /* 0x001ee80000300800 */
[----:B------:R-:W3:Y:S04]  /*aee20*/  LDL.LU R14, [R1+0x1f0] ;  /* 0x0001f000010e7983 */ /* 0x000ee80000300800 */
[----:B------:R-:W3:Y:S04]  /*aee30*/  LDL.LU R15, [R1+0xd4] ;  /* 0x0000d400010f7983 */ /* 0x000ee80000300800 */
[----:B-1----:R-:W3:Y:S04]  /*aee40*/  LDL.LU R21, [R1+0x2ec] ;  /* 0x0002ec0001157983 */ /* 0x002ee80000300800 */
[----:B--2---:R0:W-:Y:S04]  /*aee50*/  STS.U8 [R44+UR4+0x4e0], R32 ;  /* 0x0004e0202c007988 */ /* 0x0041e80008000004 */
[----:B------:R-:W-:Y:S04]  /*aee60*/  STS.U8 [R44+UR4+0x5a0], R50 ;  /* 0x0005a0322c007988 */ /* 0x000fe80008000004 */
[----:B------:R1:W-:Y:S04]  /*aee70*/  STS.U8 [R44+UR4+0x580], R52 ;  /* 0x000580342c007988 */ /* 0x0003e80008000004 */
[----:B0-----:R-:W2:Y:S04]  /*aee80*/  LDL.LU R32, [R1+0x1f8] ;  /* 0x0001f80001207983 */ /* 0x001ea80000300800 */
[----:B-1----:R-:W2:Y:S04]  /*aee90*/  LDL.LU R52, [R1+0xdc] ;  /* 0x0000dc0001347983 */ /* 0x002ea80000300800 */
[----:B------:R-:W2:Y:S04]  /*aeea0*/  LDL.LU R16, [R1+0x314] ;  /* 0x0003140001107983 */ /* 0x000ea80000300800 */
[----:B------:R0:W-:Y:S04]  /*aeeb0*/  STS.U8 [R44+UR4+0x5e0], R22 ;  /* 0x0005e0162c007988 */ /* 0x0001e80008000004 */
[----:B------:R-:W2:Y:S04]  /*aeec0*/  LDL.LU R17, [R1+0x200] ;  /* 0x0002000001117983 */ /* 0x000ea80000300800 */
[----:B------:R-:W-:Y:S04]  /*aeed0*/  STS.U8 [R44+UR4+0x5c0], R23 ;  /* 0x0005c0172c007988 */ /* 0x000fe80008000004 */
[----:B------:R-:W-:Y:S04]  /*aeee0*/  STS.U8 [R44+UR4+0x6c0], R46 ;  /* 0x0006c02e2c007988 */ /* 0x000fe80008000004 */
[----:B0-----:R-:W2:Y:S04]  /*aeef0*/  LDL.LU R22, [R1+0xe4] ;  /* 0x0000e40001167983 */ /* 0x001ea80000300800 */
[----:B------:R-:W2:Y:S04]  /*aef00*/  LDL.LU R18, [R1+0x31c] ;  /* 0x00031c0001127983 */ /* 0x000ea80000300800 */
[----:B------:R0:W-:Y:S04]  /*aef10*/  STS.U8 [R44+UR4+0x6e0], R36 ;  /* 0x0006e0242c007988 */ /* 0x0001e80008000004 */
[----:B------:R1:W-:Y:S04]  /*aef20*/  STS.U8 [R44+UR4+0x680], R40 ;  /* 0x000680282c007988 */ /* 0x0003e80008000004 */
[----:B----4-:R4:W-:Y:S04]  /*aef30*/  STS.U8 [R44+UR4+0x6a0], R24 ;  /* 0x0006a0182c007988 */ /* 0x0109e80008000004 */
[----:B------:R-:W-:Y:S04]  /*aef40*/  STS.U8 [R44+UR4+0x7e0], R42 ;  /* 0x0007e02a2c007988 */ /* 0x000fe80008000004 */
[----:B0-----:R-:W2:Y:S04]  /*aef50*/  LDL.LU R36, [R1+0x208] ;  /* 0x0002080001247983 */ /* 0x001ea80000300800 */
[----:B-1----:R-:W2:Y:S04]  /*aef60*/  LDL.LU R40, [R1+0xec] ;  /* 0x0000ec0001287983 */ /* 0x002ea80000300800 */
[----:B------:R-:W2:Y:S04]  /*aef70*/  LDL.LU R23, [R1+0x324] ;  /* 0x0003240001177983 */ /* 0x000ea80000300800 */
[----:B------:R0:W-:Y:S04]  /*aef80*/  STS.U8 [R44+UR4+0x7c0], R48 ;  /* 0x0007c0302c007988 */ /* 0x0001e80008000004 */
[----:B----4-:R-:W4:Y:S04]  /*aef90*/  LDL.LU R24, [R1+0x210] ;  /* 0x0002100001187983 */ /* 0x010f280000300800 */
[----:B0-----:R-:W4:Y:S04]  /*aefa0*/  LDL.LU R48, [R1+0xf4] ;  /* 0x0000f40001307983 */ /* 0x001f280000300800 */
[----:B------:R0:W-:Y:S04]  /*aefb0*/  STS.U8 [R44+UR4+0x7a0], R19 ;  /* 0x0007a0132c007988 */ /* 0x0001e80008000004 */
[----:B------:R1:W-:Y:S04]  /*aefc0*/  STS.U8 [R44+UR4+0x780], R20 ;  /* 0x000780142c007988 */ /* 0x0003e80008000004 */
[----:B------:R-:W-:Y:S04]  /*aefd0*/  STS.U8 [R44+UR4+0x880], R38 ;  /* 0x000880262c007988 */ /* 0x000fe80008000004 */
[----:B0-----:R-:W4:Y:S04]  /*aefe0*/  LDL.LU R19, [R1+0x32c] ;  /* 0x00032c0001137983 */ /* 0x001f280000300800 */
[----:B-1----:R-:W4:Y:S04]  /*aeff0*/  LDL.LU R20, [R1+0x218] ;  /* 0x0002180001147983 */ /* 0x002f280000300800 */
[----:B---3--:R0:W-:Y:S04]  /*af000*/  STS.U8 [R44+UR4+0x8a0], R25 ;  /* 0x0008a0192c007988 */ /* 0x0081e80008000004 */
[----:B------:R-:W-:Y:S04]  /*af010*/  STS.U8 [R44+UR4+0x8c0], R14 ;  /* 0x0008c00e2c007988 */ /* 0x000fe80008000004 */
[----:B------:R-:W-:Y:S04]  /*af020*/  STS.U8 [R44+UR4+0x8e0], R15 ;  /* 0x0008e00f2c007988 */ /* 0x000fe80008000004 */
[----:B------:R-:W-:Y:S04]  /*af030*/  STS.U8 [R44+UR4+0x9a0], R33 ;  /* 0x0009a0212c007988 */ /* 0x000fe80008000004 */
[----:B------:R-:W-:Y:S04]  /*af040*/  STS.U8 [R44+UR4+0x980], R21 ;  /* 0x000980152c007988 */ /* 0x000fe80008000004 */
[----:B0-----:R-:W3:Y:S04]  /*af050*/  LDL.LU R25, [R1+0xfc] ;  /* 0x0000fc0001197983 */ /* 0x001ee80000300800 */
[----:B--2---:R0:W-:Y:S04]  /*af060*/  STS.U8 [R44+UR4+0x9e0], R32 ;  /* 0x0009e0202c007988 */ /* 0x0041e80008000004 */
[----:B------:R1:W-:Y:S04]  /*af070*/  STS.U8 [R44+UR4+0x9c0], R52 ;  /* 0x0009c0342c007988 */ /* 0x0003e80008000004 */
[----:B0-----:R-:W2:Y:S04]  /*af080*/  LDL.LU R32, [R1+0x334] ;  /* 0x0003340001207983 */ /* 0x001ea80000300800 */
[----:B------:R-:W2:Y:S04]  /*af090*/  LDL.LU R21, [R1+0x220] ;  /* 0x0002200001157983 */ /* 0x000ea80000300800 */
[----:B-1----:R-:W2:Y:S04]  /*af0a0*/  LDL.LU R52, [R1+0x104] ;  /* 0x0001040001347983 */ /* 0x002ea80000300800 */
[----:B------:R-:W-:Y:S04]  /*af0b0*/  STS.U8 [R44+UR4+0xac0], R11 ;  /* 0x000ac00b2c007988 */ /* 0x000fe80008000004 */
[----:B------:R-:W-:Y:S04]  /*af0c0*/  STS.U8 [R44+UR4+0xae0], R16 ;  /* 0x000ae0102c007988 */ /* 0x000fe80008000004 */
[----:B------:R-:W-:Y:S04]  /*af0d0*/  STS.U8 [R44+UR4+0xa80], R17 ;  /* 0x000a80112c007988 */ /* 0x000fe80008000004 */
[----:B------:R0:W-:Y:S04]  /*af0e0*/  STS.U8 [R44+UR4+0xaa0], R22 ;  /* 0x000aa0162c007988 */ /* 0x0001e80008000004 */
[----:B------:R-:W-:Y:S04]  /*af0f0*/  STS.U8 [R44+UR4+0xbe0], R10 ;  /* 0x000be00a2c007988 */ /* 0x000fe80008000004 */
[----:B------:R-:W-:Y:S04]  /*af100*/  STS.U8 [R44+UR4+0xbc0], R18 ;  /* 0x000bc0122c007988 */ /* 0x000fe80008000004 */
[----:B0-----:R-:W2:Y:S04]  /*af110*/  LDL.LU R22, [R1+0x33c] ;  /* 0x00033c0001167983 */ /* 0x001ea80000300800 */
[----:B------:R0:W-:Y:S04]  /*af120*/  STS.U8 [R44+UR4+0xba0], R36 ;  /* 0x000ba0242c007988 */ /* 0x0001e80008000004 */
[----:B------:R1:W-:Y:S04]  /*af130*/  STS.U8 [R44+UR4+0xb80], R40 ;  /* 0x000b80282c007988 */ /* 0x0003e80008000004 */
[----:B------:R-:W-:Y:S04]  /*af140*/  STS.U8 [R44+UR4+0xc80], R9 ;  /* 0x000c80092c007988 */ /* 0x000fe80008000004 */
[----:B------:R1:W-:Y:S04]  /*af150*/  STS.U8 [R44+UR4+0xca0], R23 ;  /* 0x000ca0172c007988 */ /* 0x0003e80008000004 */
[----:B----4-:R-:W-:Y:S04]  /*af160*/  STS.U8 [R44+UR4+0xcc0], R24 ;  /* 0x000cc0182c007988 */ /* 0x010fe80008000004 */
[----:B0-----:R-:W4:Y:S04]  /*af170*/  LDL.LU R36, [R1+0x228] ;  /* 0x0002280001247983 */ /* 0x001f280000300800 */
[----:B-1----:R-:W4:Y:S04]  /*af180*/  LDL.LU R40, [R1+0x10c] ;  /* 0x00010c0001287983 */ /* 0x002f280000300800 */
[----:B------:R-:W4:Y:S04]  /*af190*/  LDL.LU R23, [R1+0x344] ;  /* 0x0003440001177983 */ /* 0x000f280000300800 */
[----:B------:R0:W-:Y:S04]  /*af1a0*/  STS.U8 [R44+UR4+0xce0], R48 ;  /* 0x000ce0302c007988 */ /* 0x0001e80008000004 */
[----:B0-----:R-:W4:Y:S04]  /*af1b0*/  LDL.LU R48, [R1+0x230] ;  /* 0x0002300001307983 */ /* 0x001f280000300800 */
[----:B------:R-:W4:Y:S04]  /*af1c0*/  LDL.LU R24, [R1+0x114] ;  /* 0x0001140001187983 */ /* 0x000f280000300800 */
[----:B------:R-:W-:Y:S04]  /*af1d0*/  STS.U8 [R44+UR4+0xda0], R8 ;  /* 0x000da0082c007988 */ /* 0x000fe80008000004 */
[----:B------:R-:W4:Y:S04]  /*af1e0*/  LDL.LU R13, [R1+0x34c] ;  /* 0x00034c00010d7983 */ /* 0x000f280000300800 */
[----:B------:R-:W-:Y:S04]  /*af1f0*/  STS.U8 [R44+UR4+0xd80], R19 ;  /* 0x000d80132c007988 */ /* 0x000fe80008000004 */
[----:B------:R-:W4:Y:S04]  /*af200*/  LDL.LU R14, [R1+0x238] ;  /* 0x00023800010e7983 */ /* 0x000f280000300800 */
[----:B------:R-:W-:Y:S04]  /*af210*/  STS.U8 [R44+UR4+0xde0], R20 ;  /* 0x000de0142c007988 */ /* 0x000fe80008000004 */
[----:B------:R-:W4:Y:S04]  /*af220*/  LDL.LU R15, [R1+0x11c] ;  /* 0x00011c00010f7983 */ /* 0x000f280000300800 */
[----:B---3--:R0:W-:Y:S04]  /*af230*/  STS.U8 [R44+UR4+0xdc0], R25 ;  /* 0x000dc0192c007988 */ /* 0x0081e80008000004 */
[----:B------:R-:W-:Y:S04]  /*af240*/  STS.U8 [R44+UR4+0xec0], R7 ;  /* 0x000ec0072c007988 */ /* 0x000fe80008000004 */
[----:B0-----:R-:W3:Y:S04]  /*af250*/  LDL.LU R25, [R1+0x354] ;  /* 0x0003540001197983 */ /* 0x001ee80000300800 */
[----:B------:R-:W3:Y:S04]  /*af260*/  LDL.LU R16, [R1+0x240] ;  /* 0x0002400001107983 */ /* 0x000ee80000300800 */
[----:B--2---:R0:W-:Y:S04]  /*af270*/  STS.U8 [R44+UR4+0xee0], R32 ;  /* 0x000ee0202c007988 */ /* 0x0041e80008000004 */
[----:B------:R-:W-:Y:S04]  /*af280*/  STS.U8 [R44+UR4+0xe80], R21 ;  /* 0x000e80152c007988 */ /* 0x000fe80008000004 */
[----:B------:R1:W-:Y:S04]  /*af290*/  STS.U8 [R44+UR4+0xea0], R52 ;  /* 0x000ea0342c007988 */ /* 0x0003e80008000004 */
[----:B0-----:R-:W2:Y:S04]  /*af2a0*/  LDL.LU R32, [R1+0x124] ;  /* 0x0001240001207983 */ /* 0x001ea80000300800 */
[----:B------:R-:W2:Y:S04]  /*af2b0*/  LDL.LU R17, [R1+0x364] ;  /* 0x0003640001117983 */ /* 0x000ea80000300800 */
[----:B------:R-:W2:Y:S04]  /*af2c0*/  LDL.LU R18, [R1+0x248] ;  /* 0x0002480001127983 */ /* 0x000ea80000300800 */
[----:B-1----:R-:W2:Y:S04]  /*af2d0*/  LDL.LU R52, [R1+0x12c] ;  /* 0x00012c0001347983 */ /* 0x002ea80000300800 */
[----:B------:R-:W2:Y:S04]  /*af2e0*/  LDL.LU R19, [R1+0x29c] ;  /* 0x00029c0001137983 */ /* 0x000ea80000300800 */
[----:B------:R-:W-:Y:S04]  /*af2f0*/  STS.U8 [R44+UR4+0xfe0], R6 ;  /* 0x000fe0062c007988 */ /* 0x000fe80008000004 */
[----:B------:R-:W2:Y:S04]  /*af300*/  LDL.LU R20, [R1+0x250] ;  /* 0x0002500001147983 */ /* 0x000ea80000300800 */
[----:B------:R-:W-:Y:S04]  /*af310*/  STS.U8 [R44+UR4+0xfc0], R22 ;  /* 0x000fc0162c007988 */ /* 0x000fe80008000004 */
[----:B------:R-:W2:Y:S04]  /*af320*/  LDL.LU R21, [R1+0x134] ;  /* 0x0001340001157983 */ /* 0x000ea80000300800 */
[----:B----4-:R0:W-:Y:S04]  /*af330*/  STS.U8 [R44+UR4+0xfa0], R36 ;  /* 0x000fa0242c007988 */ /* 0x0101e80008000004 */
[----:B------:R1:W-:Y:S04]  /*af340*/  STS.U8 [R44+UR4+0xf80], R40 ;  /* 0x000f80282c007988 */ /* 0x0003e80008000004 */
[----:B------:R-:W-:Y:S04]  /*af350*/  STS.U8 [R44+UR4+0x1080], R5 ;  /* 0x001080052c007988 */ /* 0x000fe80008000004 */
[----:B------:R-:W-:Y:S04]  /*af360*/  STS.U8 [R44+UR4+0x10a0], R23 ;  /* 0x0010a0172c007988 */ /* 0x000fe80008000004 */
[----:B0-----:R-:W4:Y:S04]  /*af370*/  LDL.LU R36, [R1+0x294] ;  /* 0x0002940001247983 */ /* 0x001f280000300800 */
[----:B------:R-:W4:Y:S04]  /*af380*/  LDL.LU R22, [R1+0x258] ;  /* 0x0002580001167983 */ /* 0x000f280000300800 */
[----:B-1----:R-:W4:Y:S04]  /*af390*/  LDL.LU R40, [R1+0x13c] ;  /* 0x00013c0001287983 */ /* 0x002f280000300800 */
[----:B------:R0:W-:Y:S04]  /*af3a0*/  STS.U8 [R44+UR4+0x10c0], R48 ;  /* 0x0010c0302c007988 */ /* 0x0001e80008000004 */
[----:B0-----:R-:W4:Y:S04]  /*af3b0*/  LDL.LU R48, [R1+0x28c] ;  /* 0x00028c0001307983 */ /* 0x001f280000300800 */
[----:B------:R0:W-:Y:S04]  /*af3c0*/  STS.U8 [R44+UR4+0x10e0], R24 ;  /* 0x0010e0182c007988 */ /* 0x0001e80008000004 */
[----:B------:R-:W-:Y:S04]  /*af3d0*/  STS.U8 [R44+UR4+0x11a0], R4 ;  /* 0x0011a0042c007988 */ /* 0x000fe80008000004 */
[----:B------:R-:W-:Y:S04]  /*af3e0*/  STS.U8 [R44+UR4+0x1180], R13 ;  /* 0x0011800d2c007988 */ /* 0x000fe80008000004 */
[----:B------:R-:W-:Y:S04]  /*af3f0*/  STS.U8 [R44+UR4+0x11e0], R14 ;  /* 0x0011e00e2c007988 */ /* 0x000fe80008000004 */
[----:B------:R-:W-:Y:S04]  /*af400*/  STS.U8 [R44+UR4+0x11c0], R15 ;  /* 0x0011c00f2c007988 */ /* 0x000fe80008000004 */
[----:B------:R-:W-:Y:S04]  /*af410*/  STS.U8 [R44+UR4+0x12c0], R3 ;  /* 0x0012c0032c007988 */ /* 0x000fe80008000004 */
[----:B------:R-:W4:Y:S04]  /*af420*/  LDL.LU R23, [R1+0x260] ;  /* 0x0002600001177983 */ /* 0x000f280000300800 */
[----:B0-----:R-:W4:Y:S04]  /*af430*/  LDL.LU R24, [R1+0x14c] ;  /* 0x00014c0001187983 */ /* 0x001f280000300800 */
[----:B---3--:R0:W-:Y:S04]  /*af440*/  STS.U8 [R44+UR4+0x12e0], R25 ;  /* 0x0012e0192c007988 */ /* 0x0081e80008000004 */
[----:B------:R-:W-:Y:S04]  /*af450*/  STS.U8 [R44+UR4+0x1280], R16 ;  /* 0x001280102c007988 */ /* 0x000fe80008000004 */
[----:B0-----:R-:W3:Y:S04]  /*af460*/  LDL.LU R25, [R1+0x284] ;  /* 0x0002840001197983 */ /* 0x001ee80000300800 */
[----:B--2---:R0:W-:Y:S04]  /*af470*/  STS.U8 [R44+UR4+0x12a0], R32 ;  /* 0x0012a0202c007988 */ /* 0x0041e80008000004 */
[----:B------:R-:W-:Y:S04]  /*af480*/  STS.U8 [R44+UR4+0x13e0], R2 ;  /* 0x0013e0022c007988 */ /* 0x000fe80008000004 */
[----:B------:R-:W-:Y:S04]  /*af490*/  STS.U8 [R44+UR4+0x13c0], R17 ;  /* 0x0013c0112c007988 */ /* 0x000fe80008000004 */
[----:B------:R-:W-:Y:S04]  /*af4a0*/  STS.U8 [R44+UR4+0x13a0], R18 ;  /* 0x0013a0122c007988 */ /* 0x000fe80008000004 */
[----:B------:R1:W-:Y:S04]  /*af4b0*/  STS.U8 [R44+UR4+0x1380], R52 ;  /* 0x001380342c007988 */ /* 0x0003e80008000004 */
[----:B0-----:R-:W2:Y:S04]  /*af4c0*/  LDL.LU R32, [R1+0x1a8] ;  /* 0x0001a80001207983 */ /* 0x001ea80000300800 */
[----:B-1----:R-:W2:Y:S04]  /*af4d0*/  LDL.LU R52, [R1+0x15c] ;  /* 0x00015c0001347983 */ /* 0x002ea80000300800 */
[----:B------:R-:W-:Y:S04]  /*af4e0*/  STS.U8 [R44+UR4+0x1480], R29 ;  /* 0x0014801d2c007988 */ /* 0x000fe80008000004 */
[----:B------:R-:W-:Y:S04]  /*af4f0*/  STS.U8 [R44+UR4+0x14a0], R19 ;  /* 0x0014a0132c007988 */ /* 0x000fe80008000004 */
[----:B------:R-:W-:Y:S04]  /*af500*/  STS.U8 [R44+UR4+0x14c0], R20 ;  /* 0x0014c0142c007988 */ /* 0x000fe80008000004 */
[----:B------:R-:W-:Y:S04]  /*af510*/  STS.U8 [R44+UR4+0x14e0], R21 ;  /* 0x0014e0152c007988 */ /* 0x000fe80008000004 */
[----:B------:R-:W-:Y:S04]  /*af520*/  STS.U8 [R44+UR4+0x15a0], R28 ;  /* 0x0015a01c2c007988 */ /* 0x000fe80008000004 */
[----:B----4-:R0:W-:Y:S04]  /*af530*/  STS.U8 [R44+UR4+0x1580], R36 ;  /* 0x001580242c007988 */ /* 0x0101e80008000004 */
[----:B------:R-:W-:Y:S04]  /*af540*/  STS.U8 [R44+UR4+0x15e0], R22 ;  /* 0x0015e0162c007988 */ /* 0x000fe80008000004 */
[----:B------:R1:W-:Y:S04]  /*af550*/  STS.U8 [R44+UR4+0x15c0], R40 ;  /* 0x0015c0282c007988 */ /* 0x0003e80008000004 */
[----:B------:R-:W-:Y:S04]  /*af560*/  STS.U8 [R44+UR4+0x16c0], R27 ;  /* 0x0016c01b2c007988 */ /* 0x000fe80008000004 */
[----:B0-----:R-:W4:Y:S04]  /*af570*/  LDL.LU R36, [R1+0x27c] ;  /* 0x00027c0001247983 */ /* 0x001f280000300800 */
[----:B------:R-:W4:Y:S04]  /*af580*/  LDL.LU R43, [R1+0x268] ;  /* 0x00026800012b7983 */ /* 0x000f280000300800 */
[----:B-1----:R-:W4:Y:S04]  /*af590*/  LDL.LU R40, [R1+0x168] ;  /* 0x0001680001287983 */ /* 0x002f280000300800 */
        /* <DEDUP_REMOVED lines=13> */
[----:B------:R0:W-:Y:S04]  /*af670*/  STS.U8 [R44+UR4+0x1680], R23 ;  /* 0x001680172c007988 */ /* 0x0001e80008000004 */
[----:B------:R1:W-:Y:S04]  /*af680*/  STS.U8 [R44+UR4+0x16a0], R24 ;  /* 0x0016a0182c007988 */ /* 0x0003e80008000004 */
[----:B------:R-:W4:Y:S04]  /*af690*/  LDL.LU R21, [R1+0x58] ;  /* 0x0000580001157983 */ /* 0x000f280000300800 */
[----:B------:R-:W-:Y:S04]  /*af6a0*/  STS.U8 [R44+UR4+0x17e0], R26 ;  /* 0x0017e01a2c007988 */ /* 0x000fe80008000004 */
[----:B------:R-:W4:Y:S04]  /*af6b0*/  LDL.LU R22, [R1+0x54] ;  /* 0x0000540001167983 */ /* 0x000f280000300800 */
[----:B0-----:R-:W4:Y:S04]  /*af6c0*/  LDL.LU R23, [R1+0x50] ;  /* 0x0000500001177983 */ /* 0x001f280000300800 */
[----:B-1----:R-:W4:Y:S04]  /*af6d0*/  LDL.LU R24, [R1+0x40] ;  /* 0x0000400001187983 */ /* 0x002f280000300800 */
[----:B---3--:R-:W-:Y:S04]  /*af6e0*/  STS.U8 [R44+UR4+0x17c0], R25 ;  /* 0x0017c0192c007988 */ /* 0x008fe80008000004 */
[----:B--2---:R-:W-:Y:S04]  /*af6f0*/  STS.U8 [R44+UR4+0x17a0], R32 ;  /* 0x0017a0202c007988 */ /* 0x004fe80008000004 */
[----:B------:R0:W-:Y:S04]  /*af700*/  STS.U8 [R44+UR4+0x1780], R52 ;  /* 0x001780342c007988 */ /* 0x0001e80008000004 */
[----:B0-----:R-:W2:Y:S04]  /*af710*/  LDL.LU R52, [R1+0x3c] ;  /* 0x00003c0001347983 */ /* 0x001ea80000300800 */
[----:B------:R-:W-:Y:S04]  /*af720*/  STS.U8 [R44+UR4+0x1880], R34 ;  /* 0x001880222c007988 */ /* 0x000fe80008000004 */
[----:B------:R-:W3:Y:S04]  /*af730*/  LDL.LU R25, [R1+0x38] ;  /* 0x0000380001197983 */ /* 0x000ee80000300800 */
[----:B------:R-:W3:Y:S04]  /*af740*/  LDL.LU R32, [R1+0x28] ;  /* 0x0000280001207983 */ /* 0x000ee80000300800 */
[----:B----4-:R0:W-:Y:S04]  /*af750*/  STS.U8 [R44+UR4+0x18a0], R36 ;  /* 0x0018a0242c007988 */ /* 0x0101e80008000004 */
[----:B------:R-:W-:Y:S04]  /*af760*/  STS.U8 [R44+UR4+0x18c0], R43 ;  /* 0x0018c02b2c007988 */ /* 0x000fe80008000004 */
[----:B------:R1:W-:Y:S04]  /*af770*/  STS.U8 [R44+UR4+0x18e0], R40 ;  /* 0x0018e0282c007988 */ /* 0x0003e80008000004 */
[----:B------:R-:W-:Y:S04]  /*af780*/  STS.U8 [R44+UR4+0x19a0], R37 ;  /* 0x0019a0252c007988 */ /* 0x000fe80008000004 */
[----:B0-----:R-:W4:Y:S04]  /*af790*/  LDL.LU R36, [R1+0x24] ;  /* 0x0000240001247983 */ /* 0x001f280000300800 */
[----:B-1----:R-:W4:Y:S04]  /*af7a0*/  LDL.LU R40, [R1+0x20] ;  /* 0x0000200001287983 */ /* 0x002f280000300800 */
[----:B------:R0:W-:Y:S04]  /*af7b0*/  STS.U8 [R44+UR4+0x1980], R48 ;  /* 0x001980302c007988 */ /* 0x0001e80008000004 */
        /* <DEDUP_REMOVED lines=21> */
[----:B--2---:R0:W-:Y:S02]  /*af910*/  STS.U8 [R44+UR4+0x1e80], R52 ;  /* 0x001e80342c007988 */ /* 0x0041e40008000004 */
[----:B0-----:R-:W0:Y:S02]  /*af920*/  S2R R52, SR_TID.X ;  /* 0x0000000000347919 */ /* 0x001e240000002100 */
[----:B---3--:R-:W-:Y:S04]  /*af930*/  STS.U8 [R44+UR4+0x1ea0], R25 ;  /* 0x001ea0192c007988 */ /* 0x008fe80008000004 */
[----:B------:R-:W-:Y:S04]  /*af940*/  STS.U8 [R44+UR4+0x1fe0], R32 ;  /* 0x001fe0202c007988 */ /* 0x000fe80008000004 */
[----:B----4-:R-:W-:Y:S04]  /*af950*/  STS.U8 [R44+UR4+0x1fc0], R36 ;  /* 0x001fc0242c007988 */ /* 0x010fe80008000004 */
[----:B------:R-:W-:Y:S04]  /*af960*/  STS.U8 [R44+UR4+0x1fa0], R40 ;  /* 0x001fa0282c007988 */ /* 0x000fe80008000004 */
[----:B------:R-:W-:Y:S01]  /*af970*/  STS.U8 [R44+UR4+0x1f80], R48 ;  /* 0x001f80302c007988 */ /* 0x000fe20008000004 */
[----:B------:R-:W-:Y:S01]  /*af980*/  BAR.SYNC.DEFER_BLOCKING 0x0 ;  /* 0x0000000000007b1d */ /* 0x000fe20000010000 */
[C---:B0-----:R-:W-:Y:S01]  /*af990*/  LOP3.LUT R6, R52.reuse, 0x7, RZ, 0xc0, !PT ;  /* 0x0000000734067812 */ /* 0x041fe200078ec0ff */
[----:B------:R-:W-:-:S04]  /*af9a0*/  IMAD.SHL.U32 R7, R52, 0x2, RZ ;  /* 0x0000000234077824 */ /* 0x000fc800078e00ff */
[----:B------:R-:W-:-:S05]  /*af9b0*/  IMAD R6, R6, 0x90, RZ ;  /* 0x0000009006067824 */ /* 0x000fca00078e02ff */
[----:B------:R-:W-:-:S05]  /*af9c0*/  LOP3.LUT R6, R6, 0x30, R7, 0x78, !PT ;  /* 0x0000003006067812 */ /* 0x000fca00078e7807 */
[----:B------:R-:W0:Y:S04]  /*af9d0*/  LDSM.16.M88.4 R8, [R6+UR4] ;  /* 0x000000040608783b */ /* 0x000e280008000200 */
[----:B------:R-:W1:Y:S04]  /*af9e0*/  LDSM.16.M88.4 R12, [R6+UR4+0x400] ;  /* 0x00040004060c783b */ /* 0x000e680008000200 */
[----:B------:R-:W-:Y:S04]  /*af9f0*/  LDSM.16.M88.4 R20, [R6+UR4+0x1400] ;  /* 0x001400040614783b */ /* 0x000fe80008000200 */
[----:B0-----:R0:W-:Y:S04]  /*afa00*/  STL.64 [R1+0x1380], R8 ;  /* 0x0013800801007387 */ /* 0x0011e80000100a00 */
[----:B------:R-:W-:Y:S01]  /*afa10*/  STL.64 [R1+0x1388], R10 ;  /* 0x0013880a01007387 */ /* 0x000fe20000100a00 */
[----:B------:R-:W-:-:S02]  /*afa20*/  IMAD.MOV.U32 R7, RZ, RZ, R9 ;  /* 0x000000ffff077224 */ /* 0x000fc400078e0009 */
[----:B------:R-:W-:Y:S01]  /*afa30*/  IMAD.MOV.U32 R5, RZ, RZ, R8 ;  /* 0x000000ffff057224 */ /* 0x000fe200078e0008 */
[----:B-1----:R-:W-:Y:S04]  /*afa40*/  STL.64 [R1+0x1360], R12 ;  /* 0x0013600c01007387 */ /* 0x002fe80000100a00 */
[----:B------:R-:W-:Y:S01]  /*afa50*/  STL.64 [R1+0x1368], R14 ;  /* 0x0013680e01007387 */ /* 0x000fe20000100a00 */
[----:B0-----:R-:W-:Y:S02]  /*afa60*/  IMAD.MOV.U32 R9, RZ, RZ, R13 ;  /* 0x000000ffff097224 */ /* 0x001fe400078e000d */
[----:B------:R-:W-:Y:S02]  /*afa70*/  IMAD.MOV.U32 R8, RZ, RZ, R12 ;  /* 0x000000ffff087224 */ /* 0x000fe400078e000c */
[----:B------:R-:W0:Y:S04]  /*afa80*/  LDSM.16.M88.4 R12, [R6+UR4+0x800] ;  /* 0x00080004060c783b */ /* 0x000e280008000200 */
[----:B0-----:R-:W-:Y:S01]  /*afa90*/  STL.64 [R1+0x1370], R12 ;  /* 0x0013700c01007387 */ /* 0x001fe20000100a00 */
[----:B------:R-:W-:-:S03]  /*afaa0*/  IMAD.MOV.U32 R24, RZ, RZ, R12 ;  /* 0x000000ffff187224 */ /* 0x000fc600078e000c */
[----:B------:R-:W-:Y:S01]  /*afab0*/  STL.64 [R1+0x1378], R14 ;  /* 0x0013780e01007387 */ /* 0x000fe20000100a00 */
[----:B------:R-:W-:-:S03]  /*afac0*/  IMAD.MOV.U32 R25, RZ, RZ, R13 ;  /* 0x000000ffff197224 */ /* 0x000fc600078e000d */
[----:B------:R-:W0:Y:S04]  /*afad0*/  LDSM.16.M88.4 R12, [R6+UR4+0xc00] ;  /* 0x000c0004060c783b */ /* 0x000e280008000200 */
[----:B0-----:R-:W-:Y:S01]  /*afae0*/  STL.64 [R1+0x1390], R12 ;  /* 0x0013900c01007387 */ /* 0x001fe20000100a00 */
[----:B------:R-:W-:-:S03]  /*afaf0*/  IMAD.MOV.U32 R18, RZ, RZ, R12 ;  /* 0x000000ffff127224 */ /* 0x000fc600078e000c */
[----:B------:R-:W-:Y:S01]  /*afb00*/  STL.64 [R1+0x1398], R14 ;  /* 0x0013980e01007387 */ /* 0x000fe20000100a00 */
[----:B------:R-:W-:-:S03]  /*afb10*/  IMAD.MOV.U32 R19, RZ, RZ, R13 ;  /* 0x000000ffff137224 */ /* 0x000fc600078e000d */
[----:B------:R-:W0:Y:S04]  /*afb20*/  LDSM.16.M88.4 R12, [R6+UR4+0x1000] ;  /* 0x00100004060c783b */ /* 0x000e280008000200 */
[----:B0-----:R-:W-:Y:S04]  /*afb30*/  STL.64 [R1+0x13a0], R12 ;  /* 0x0013a00c01007387 */ /* 0x001fe80000100a00 */
[----:B------:R0:W-:Y:S04]  /*afb40*/  STL.64 [R1+0x13a8], R14 ;  /* 0x0013a80e01007387 */ /* 0x0001e80000100a00 */
[----:B------:R-:W-:Y:S04]  /*afb50*/  STL.64 [R1+0x13b0], R20 ;  /* 0x0013b01401007387 */ /* 0x000fe80000100a00 */
[----:B------:R-:W-:Y:S01]  /*afb60*/  STL.64 [R1+0x13b8], R22 ;  /* 0x0013b81601007387 */ /* 0x000fe20000100a00 */
[----:B0-----:R-:W-:-:S02]  /*afb70*/  IMAD.MOV.U32 R14, RZ, RZ, R20 ;  /* 0x000000ffff0e7224 */ /* 0x001fc400078e0014 */
[----:B------:R-:W-:Y:S02]  /*afb80*/  IMAD.MOV.U32 R15, RZ, RZ, R21 ;  /* 0x000000ffff0f7224 */ /* 0x000fe400078e0015 */
[----:B------:R-:W0:Y:S01]  /*afb90*/  LDSM.16.M88.4 R20, [R6+UR4+0x1800] ;  /* 0x001800040614783b */ /* 0x000e220008000200 */
[----:B------:R-:W-:Y:S02]  /*afba0*/  IMAD.MOV.U32 R16, RZ, RZ, R12 ;  /* 0x000000ffff107224 */ /* 0x000fe400078e000c */
[----:B------:R-:W-:Y:S02]  /*afbb0*/  IMAD.MOV.U32 R17, RZ, RZ, R13 ;  /* 0x000000ffff117224 */ /* 0x000fe400078e000d */
[----:B------:R-:W-:-:S05]  /*afbc0*/  IMAD R4, R57, 0x100, R31 ;  /* 0x0000010039047824 */ /* 0x000fca00078e021f */
[----:B------:R-:W-:Y:S02]  /*afbd0*/  F2FP.F16.E4M3.UNPACK_B R37, R4 ;  /* 0x00000004ff25723e */ /* 0x000fe400020006ff */
[----:B------:R-:W-:Y:S02]  /*afbe0*/  LOP3.LUT R4, R52, 0x7, RZ, 0xc0, !PT ;  /* 0x0000000734047812 */ /* 0x000fe400078ec0ff */
[----:B------:R-:W-:Y:S01]  /*afbf0*/  F2FP.F16.E4M3.UNPACK_B R32, R5 ;  /* 0x00000005ff20723e */ /* 0x000fe200020006ff */
[----:B0-----:R-:W-:Y:S01]  /*afc00*/  STL.64 [R1+0x13c0], R20 ;  /* 0x0013c01401007387 */ /* 0x001fe20000100a00 */
[----:B------:R-:W-:-:S03]  /*afc10*/  IMAD.MOV.U32 R12, RZ, RZ, R20 ;  /* 0x000000ffff0c7224 */ /* 0x000fc600078e0014 */
[----:B------:R-:W-:Y:S01]  /*afc20*/  STL.64 [R1+0x13c8], R22 ;  /* 0x0013c81601007387 */ /* 0x000fe20000100a00 */
[----:B------:R-:W-:-:S03]  /*afc30*/  IMAD.MOV.U32 R13, RZ, RZ, R21 ;  /* 0x000000ffff0d7224 */ /* 0x000fc600078e0015 */
[----:B------:R-:W0:Y:S01]  /*afc40*/  LDSM.16.M88.4 R20, [R6+UR4+0x1c00] ;  /* 0x001c00040614783b */ /* 0x000e220008000200 */
[----:B------:R-:W-:Y:S02]  /*afc50*/  IMAD.SHL.U32 R5, R52, 0x2, RZ ;  /* 0x0000000234057824 */ /* 0x000fe400078e00ff */
[----:B------:R-:W-:Y:S02]  /*afc60*/  IMAD R4, R4, 0x90, RZ ;  /* 0x0000009004047824 */ /* 0x000fe400078e02ff */
[----:B------:R-:W-:Y:S02]  /*afc70*/  IMAD R3, R59, 0x100, R58 ;  /* 0x000001003b037824 */ /* 0x000fe400078e023a */
[----:B------:R-:W-:Y:S01]  /*afc80*/  IMAD R2, R61, 0x100, R60 ;  /* 0x000001003d027824 */ /* 0x000fe200078e023c */
[----:B------:R-:W-:Y:S02]  /*afc90*/  LOP3.LUT R4, R4, 0x30, R5, 0x78, !PT ;  /* 0x0000003004047812 */ /* 0x000fe400078e7805 */
[----:B------:R-:W-:-:S02]  /*afca0*/  F2FP.F16.E4M3.UNPACK_B R38, R3 ;  /* 0x00000003ff26723e */ /* 0x000fc400020006ff */
[----:B------:R-:W-:Y:S02]  /*afcb0*/  LOP3.LUT R4, R4, 0x40, RZ, 0x3c, !PT ;  /* 0x0000004004047812 */ /* 0x000fe400078e3cff */
[----:B------:R-:W-:Y:S02]  /*afcc0*/  F2FP.F16.E4M3.UNPACK_B R39, R2 ;  /* 0x00000002ff27723e */ /* 0x000fe400020006ff */
[----:B------:R-:W-:Y:S01]  /*afcd0*/  F2FP.F16.E4M3.UNPACK_B R36, R30 ;  /* 0x0000001eff24723e */ /* 0x000fe200020006ff */
[----:B------:R-:W-:Y:S04]  /*afce0*/  LDSM.16.M88.4 R40, [R4+UR4+0x400] ;  /* 0x000400040428783b */ /* 0x000fe80008000200 */
[----:B------:R-:W-:Y:S04]  /*afcf0*/  LDSM.16.M88.4 R28, [R4+UR4+0x800] ;  /* 0x00080004041c783b */ /* 0x000fe80008000200 */
[----:B0-----:R-:W-:Y:S01]  /*afd00*/  STL.64 [R1+0x13d0], R20 ;  /* 0x0013d01401007387 */ /* 0x001fe20000100a00 */
[----:B------:R-:W-:-:S03]  /*afd10*/  IMAD.MOV.U32 R3, RZ, RZ, R21 ;  /* 0x000000ffff037224 */ /* 0x000fc600078e0015 */
[----:B------:R-:W-:Y:S01]  /*afd20*/  STL.64 [R1+0x13d8], R22 ;  /* 0x0013d81601007387 */ /* 0x000fe20000100a00 */
[----:B------:R-:W-:-:S03]  /*afd30*/  IMAD.MOV.U32 R2, RZ, RZ, R20 ;  /* 0x000000ffff027224 */ /* 0x000fc600078e0014 */
[----:B------:R-:W0:Y:S04]  /*afd40*/  LDSM.16.M88.4 R20, [R4+UR4] ;  /* 0x000000040414783b */ /* 0x000e280008000200 */
[----:B0-----:R-:W-:Y:S04]  /*afd50*/  STL.64 [R1+0x1aa0], R20 ;  /* 0x001aa01401007387 */ /* 0x001fe80000100a00 */
[----:B------:R-:W-:Y:S04]  /*afd60*/  STL.64 [R1+0x1aa8], R22 ;  /* 0x001aa81601007387 */ /* 0x000fe80000100a00 */
[----:B------:R-:W0:Y:S04]  /*afd70*/  LDSM.16.M88.4 R20, [R4+UR4+0xc00] ;  /* 0x000c00040414783b */ /* 0x000e280008000200 */
[----:B------:R-:W-:Y:S04]  /*afd80*/  STL.64 [R1+0x1ab0], R40 ;  /* 0x001ab02801007387 */ /* 0x000fe80000100a00 */
[----:B------:R-:W-:Y:S04]  /*afd90*/  STL.64 [R1+0x1ab8], R42 ;  /* 0x001ab82a01007387 */ /* 0x000fe80000100a00 */
[----:B------:R-:W-:Y:S04]  /*afda0*/  STL.64 [R1+0x1ac0], R28 ;  /* 0x001ac01c01007387 */ /* 0x000fe80000100a00 */
[----:B------:R-:W1:Y:S04]  /*afdb0*/  LDSM.16.M88.4 R40, [R4+UR4+0x1000] ;  /* 0x001000040428783b */ /* 0x000e680008000200 */
[----:B------:R-:W-:Y:S04]  /*afdc0*/  STL.64 [R1+0x1ac8], R30 ;  /* 0x001ac81e01007387 */ /* 0x000fe80000100a00 */
[----:B------:R-:W2:Y:S01]  /*afdd0*/  LDSM.16.M88.4 R28, [R4+UR4+0x1400] ;  /* 0x00140004041c783b */ /* 0x000ea20008000200 */
[----:B------:R-:W-:-:S03]  /*afde0*/  F2FP.F16.E4M3.UNPACK_B R33, R7 ;  /* 0x00000007ff21723e */ /* 0x000fc600020006ff */
[----:B0-----:R-:W-:Y:S04]  /*afdf0*/  STL.64 [R1+0x1ad0], R20 ;  /* 0x001ad01401007387 */ /* 0x001fe80000100a00 */
[----:B------:R-:W-:Y:S04]  /*afe00*/  STL.64 [R1+0x1ad8], R22 ;  /* 0x001ad81601007387 */ /* 0x000fe80000100a00 */
[----:B------:R-:W-:Y:S04]  /*afe10*/  LDSM.16.M88.4 R20, [R4+UR4+0x1800] ;  /* 0x001800040414783b */ /* 0x000fe80008000200 */
[----:B------:R-:W0:Y:S04]  /*afe20*/  LDSM.16.M88.4 R4, [R4+UR4+0x1c00] ;  /* 0x001c00040404783b */ /* 0x000e280008000200 */
[----:B-1----:R-:W-:Y:S04]  /*afe30*/  STL.64 [R1+0x1ae0], R40 ;  /* 0x001ae02801007387 */ /* 0x002fe80000100a00 */
[----:B------:R-:W-:Y:S04]  /*afe40*/  STL.64 [R1+0x1ae8], R42 ;  /* 0x001ae82a01007387 */ /* 0x000fe80000100a00 */
[----:B--2---:R1:W-:Y:S04]  /*afe50*/  STL.64 [R1+0x1af0], R28 ;  /* 0x001af01c01007387 */ /* 0x0043e80000100a00 */
[----:B------:R2:W-:Y:S04]  /*afe60*/  STL.64 [R1+0x1af8], R30 ;  /* 0x001af81e01007387 */ /* 0x0005e80000100a00 */
[----:B0-----:R0:W-:Y:S04]  /*afe70*/  STL.64 [R1+0x1b10], R4 ;  /* 0x001b100401007387 */ /* 0x0011e80000100a00 */
[----:B------:R-:W-:Y:S04]  /*afe80*/  STL.64 [R1+0x1b00], R20 ;  /* 0x001b001401007387 */ /* 0x000fe80000100a00 */
[----:B------:R-:W-:Y:S04]  /*afe90*/  STL.64 [R1+0x1b08], R22 ;  /* 0x001b081601007387 */ /* 0x000fe80000100a00 */
[----:B------:R3:W-:Y:S04]  /*afea0*/  STL.64 [R1+0x1b18], R6 ;  /* 0x001b180601007387 */ /* 0x0007e80000100a00 */
[----:B-1----:R-:W4:Y:S04]  /*afeb0*/  LDL.LU.64 R28, [R1+0xe90] ;  /* 0x000e9000011c7983 */ /* 0x002f280000300a00 */
[----:B--2---:R-:W4:Y:S04]  /*afec0*/  LDL.LU.64 R30, [R1+0xe98] ;  /* 0x000e9800011e7983 */ /* 0x004f280000300a00 */
[----:B0-----:R-:W2:Y:S04]  /*afed0*/  LDL.LU.64 R4, [R1+0xf50] ;  /* 0x000f500001047983 */ /* 0x001ea80000300a00 */
[----:B---3--:R-:W2:Y:S04]  /*afee0*/  LDL.LU.64 R6, [R1+0xf58] ;  /* 0x000f580001067983 */ /* 0x008ea80000300a00 */
[----:B------:R-:W3:Y:S04]  /*afef0*/  LDL.LU.64 R20, [R1+0xf40] ;  /* 0x000f400001147983 */ /* 0x000ee80000300a00 */
[----:B------:R-:W3:Y:S01]  /*aff00*/  LDL.LU.64 R22, [R1+0xf48] ;  /* 0x000f480001167983 */ /* 0x000ee20000300a00 */
[----:B------:R-:W-:-:S02]  /*aff10*/  F2FP.F16.E4M3.UNPACK_B R27, R9 ;  /* 0x00000009ff1b723e */ /* 0x000fc400020006ff */
[----:B------:R-:W-:Y:S01]  /*aff20*/  F2FP.F16.E4M3.UNPACK_B R26, R8 ;  /* 0x00000008ff1a723e */ /* 0x000fe200020006ff */
[----:B------:R-:W-:Y:S01]  /*aff30*/  STL [R1+0x8030], R0 ;  /* 0x0080300001007387 */ /* 0x000fe20000100800 */
[----:B------:R-:W-:Y:S02]  /*aff40*/  F2FP.F16.E4M3.UNPACK_B R24, R24 ;  /* 0x00000018ff18723e */ /* 0x000fe400020006ff */
[----:B------:R-:W-:Y:S01]  /*aff50*/  F2FP.F16.E4M3.UNPACK_B R25, R25 ;  /* 0x00000019ff19723e */ /* 0x000fe200020006ff */
[C---:B----4-:R-:W-:Y:S08]  /*aff60*/  HMMA.16816.F32 R28, R36.reuse, R32, R28 ;  /* 0x00000020241c723c */ /* 0x050ff0000000181c */
[C---:B--2---:R-:W-:Y:S11]  /*aff70*/  HMMA.16816.F32 R8, R36.reuse, R26, R4 ;  /* 0x0000001a2408723c */ /* 0x044ff60000001804 */
[----:B------:R-:W-:Y:S04]  /*aff80*/  STL.64 [R1+0xb368], R30 ;  /* 0x00b3681e01007387 */ /* 0x000fe80000100a00 */
[----:B------:R0:W-:Y:S04]  /*aff90*/  STL.64 [R1+0xb360], R28 ;  /* 0x00b3601c01007387 */ /* 0x0001e80000100a00 */
[----:B------:R-:W2:Y:S04]  /*affa0*/  LDL.LU.64 R4, [R1+0xf30] ;  /* 0x000f300001047983 */ /* 0x000ea80000300a00 */
[----:B------:R-:W2:Y:S01]  /*affb0*/  LDL.LU.64 R6, [R1+0xf38] ;  /* 0x000f380001067983 */ /* 0x000ea20000300a00 */
[----:B---3--:R-:W-:Y:S03]  /*affc0*/  HMMA.16816.F32 R20, R36, R24, R20 ;  /* 0x000000182414723c */ /* 0x008fe60000001814 */
[----:B------:R-:W-:Y:S04]  /*affd0*/  STL.64 [R1+0xb378], R10 ;  /* 0x00b3780a01007387 */ /* 0x000fe80000100a00 */
[----:B------:R-:W-:Y:S04]  /*affe0*/  STL.64 [R1+0xb370], R8 ;  /* 0x00b3700801007387 */ /* 0x000fe80000100a00 */
[----:B0-----:R-:W3:Y:S04]  /*afff0*/  LDL.LU.64 R28, [R1+0xf20] ;  /* 0x000f2000011c7983 */ /* 0x001ee80000300a00 */
[----:B------:R-:W3:Y:S01]  /*b0000*/  LDL.LU.64 R30, [R1+0xf28] ;  /* 0x000f2800011e7983 */ /* 0x000ee20000300a00 */
[----:B------:R-:W-:-:S02]  /*b0010*/  F2FP.F16.E4M3.UNPACK_B R18, R18 ;  /* 0x00000012ff12723e */ /* 0x000fc400020006ff */
[----:B------:R-:W-:Y:S01]  /*b0020*/  F2FP.F16.E4M3.UNPACK_B R19, R19 ;  /* 0x00000013ff13723e */ /* 0x000fe200020006ff */
[----:B------:R-:W-:Y:S04]  /*b0030*/  STL.64 [R1+0xb388], R22 ;  /* 0x00b3881601007387 */ /* 0x000fe80000100a00 */
[----:B------:R0:W-:Y:S04]  /*b0040*/  STL.64 [R1+0xb380], R20 ;  /* 0x00b3801401007387 */ /* 0x0001e80000100a00 */
[----:B------:R-:W4:Y:S04]  /*b0050*/  LDL.LU R51, [R1+0xb0] ;  /* 0x0000b00001337983 */ /* 0x000f280000300800 */
[----:B------:R-:W4:Y:S04]  /*b0060*/  LDL.LU R47, [R1+0xa8] ;  /* 0x0000a800012f7983 */ /* 0x000f280000300800 */
[----:B------:R-:W3:Y:S04]  /*b0070*/  LDL.LU R43, [R1+0xa4] ;  /* 0x0000a400012b7983 */ /* 0x000ee80000300800 */
[----:B------:R-:W3:Y:S04]  /*b0080*/  LDL.LU R35, [R1+0xa0] ;  /* 0x0000a00001237983 */ /* 0x000ee80000300800 */
[----:B------:R-:W3:Y:S04]  /*b0090*/  LDL.LU R40, [R1+0x98] ;  /* 0x0000980001287983 */ /* 0x000ee80000300800 */
[----:B------:R-:W3:Y:S04]  /*b00a0*/  LDL.LU R44, [R1+0x94] ;  /* 0x00009400012c7983 */ /* 0x000ee80000300800 */
[----:B------:R-:W4:Y:S04]  /*b00b0*/  LDL.LU R48, [R1+0x90] ;  /* 0x0000900001307983 */ /* 0x000f280000300800 */
[----:B------:R-:W4:Y:S04]  /*b00c0*/  LDL.LU R52, [R1+0x8c] ;  /* 0x00008c0001347983 */ /* 0x000f280000300800 */
[----:B0-----:R-:W4:Y:S04]  /*b00d0*/  LDL.LU.64 R20, [R1+0xf10] ;  /* 0x000f100001147983 */ /* 0x001f280000300a00 */
[----:B------:R-:W4:Y:S01]  /*b00e0*/  LDL.LU.64 R22, [R1+0xf18] ;  /* 0x000f180001167983 */ /* 0x000f220000300a00 */
[----:B--2---:R-:W-:-:S15]  /*b00f0*/  HMMA.16816.F32 R4, R36, R18, R4 ;  /* 0x000000122404723c */ /* 0x004fde0000001804 */
[----:B------:R-:W-:-:S04]  /*b0100*/  NOP ;  /* 0x0000000000007918 */ /* 0x000fc80000000000 */
[----:B------:R-:W-:Y:S04]  /*b0110*/  STL [R1+0xb344], R4 ;  /* 0x00b3440401007387 */ /* 0x000fe80000100800 */
[----:B------:R-:W-:Y:S04]  /*b0120*/  STL [R1+0xb340], R5 ;  /* 0x00b3400501007387 */ /* 0x000fe80000100800 */
[----:B------:R-:W-:Y:S04]  /*b0130*/  STL [R1+0xb33c], R6 ;  /* 0x00b33c0601007387 */ /* 0x000fe80000100800 */
[----:B------:R4:W-:Y:S04]  /*b0140*/  STL [R1+0xb338], R7 ;  /* 0x00b3380701007387 */ /* 0x0009e80000100800 */
[----:B------:R-:W2:Y:S04]  /*b0150*/  LDL.LU.64 R8, [R1+0xf60] ;  /* 0x000f600001087983 */ /* 0x000ea80000300a00 */
[----:B------:R-:W2:Y:S01]  /*b0160*/  LDL.LU.64 R10, [R1+0xf68] ;  /* 0x000f6800010a7983 */ /* 0x000ea20000300a00 */
[----:B------:R-:W-:-:S02]  /*b0170*/  F2FP.F16.E4M3.UNPACK_B R16, R16 ;  /* 0x00000010ff10723e */ /* 0x000fc400020006ff */
[----:B------:R-:W-:Y:S02]  /*b0180*/  F2FP.F16.E4M3.UNPACK_B R17, R17 ;  /* 0x00000011ff11723e */ /* 0x000fe400020006ff */
[----:B------:R-:W-:Y:S02]  /*b0190*/  F2FP.F16.E4M3.UNPACK_B R14, R14 ;  /* 0x0000000eff0e723e */ /* 0x000fe400020006ff */
[----:B------:R-:W-:-:S03]  /*b01a0*/  F2FP.F16.E4M3.UNPACK_B R15, R15 ;  /* 0x0000000fff0f723e */ /* 0x000fc600020006ff */
[C---:B---3--:R-:W-:Y:S01]  /*b01b0*/  HMMA.16816.F32 R56, R36.reuse, R16, R28 ;  /* 0x000000102438723c */ /* 0x048fe2000000181c */
[----:B------:R-:W3:Y:S04]  /*b01c0*/  LDL.LU.64 R28, [R1+0xe80] ;  /* 0x000e8000011c7983 */ /* 0x000ee80000300a00 */
[----:B------:R-:W3:Y:S03]  /*b01d0*/  LDL.LU.64 R30, [R1+0xe88] ;  /* 0x000e8800011e7983 */ /* 0x000ee60000300a00 */
[----:B----4-:R-:W-:Y:S11]  /*b01e0*/  HMMA.16816.F32 R4, R36, R14, R20 ;  /* 0x0000000e2404723c */ /* 0x010ff60000001814 */
[----:B------:R-:W-:Y:S04]  /*b01f0*/  STL [R1+0xb334], R56 ;  /* 0x00b3343801007387 */ /* 0x000fe80000100800 */
[----:B------:R-:W-:Y:S04]  /*b0200*/  STL [R1+0xb330], R57 ;  /* 0x00b3303901007387 */ /* 0x000fe80000100800 */
[----:B------:R-:W-:Y:S04]  /*b0210*/  STL [R1+0xb32c], R58 ;  /* 0x00b32c3a01007387 */ /* 0x000fe80000100800 */
[----:B------:R-:W-:Y:S04]  /*b0220*/  STL [R1+0xb328], R59 ;  /* 0x00b3283b01007387 */ /* 0x000fe80000100800 */
[----:B------:R-:W4:Y:S04]  /*b0230*/  LDL.LU.64 R20, [R1+0xf00] ;  /* 0x000f000001147983 */ /* 0x000f280000300a00 */
[----:B------:R-:W4:Y:S04]  /*b0240*/  LDL.LU.64 R22, [R1+0xf08] ;  /* 0x000f080001167983 */ /* 0x000f280000300a00 */
[----:B------:R0:W-:Y:S04]  /*b0250*/  STL.64 [R1+0x60], R4 ;  /* 0x0000600401007387 */ /* 0x0001e80000100a00 */
[----:B------:R1:W-:Y:S04]  /*b0260*/  STL.64 [R1+0x68], R6 ;  /* 0x0000680601007387 */ /* 0x0003e80000100a00 */
[----:B0-----:R-:W4:Y:S04]  /*b0270*/  LDL.LU.64 R4, [R1+0xef0] ;  /* 0x000ef00001047983 */ /* 0x001f280000300a00 */
[----:B-1----:R-:W4:Y:S01]  /*b0280*/  LDL.LU.64 R6, [R1+0xef8] ;  /* 0x000ef80001067983 */ /* 0x002f220000300a00 */
[----:B------:R-:W-:-:S02]  /*b0290*/  F2FP.F16.E4M3.UNPACK_B R12, R12 ;  /* 0x0000000cff0c723e */ /* 0x000fc400020006ff */
[----:B------:R-:W-:-:S07]  /*b02a0*/  F2FP.F16.E4M3.UNPACK_B R13, R13 ;  /* 0x0000000dff0d723e */ /* 0x000fce00020006ff */
[----:B--2---:R-:W-:Y:S01]  /*b02b0*/  HMMA.16816.F32 R56, R36, R12, R8 ;  /* 0x0000000c2438723c */ /* 0x004fe20000001808 */
[----:B------:R-:W2:Y:S04]  /*b02c0*/  LDL.LU.64 R8, [R1+0xee0] ;  /* 0x000ee00001087983 */ /* 0x000ea80000300a00 */
[----:B------:R-:W2:Y:S01]  /*b02d0*/  LDL.LU.64 R10, [R1+0xee8] ;  /* 0x000ee800010a7983 */ /* 0x000ea20000300a00 */
[----:B------:R-:W-:Y:S02]  /*b02e0*/  F2FP.F16.E4M3.UNPACK_B R3, R3 ;  /* 0x00000003ff03723e */ /* 0x000fe400020006ff */
[----:B------:R-:W-:Y:S01]  /*b02f0*/  F2FP.F16.E4M3.UNPACK_B R2, R2 ;  /* 0x00000002ff02723e */ /* 0x000fe200020006ff */
[----:B------:R-:W-:Y:S02]  /*b0300*/  IMAD R34, R47, 0x100, R51 ;  /* 0x000001002f227824 */ /* 0x000fe400078e0233 */
[----:B------:R-:W-:-:S04]  /*b0310*/  IMAD R35, R35, 0x100, R43 ;  /* 0x0000010023237824 */ /* 0x000fc800078e022b */
[----:B---3--:R-:W-:Y:S01]  /*b0320*/  HMMA.16816.F32 R28, R36, R2, R28 ;  /* 0x00000002241c723c */ /* 0x008fe2000000181c */
[----:B------:R-:W-:Y:S02]  /*b0330*/  IMAD R38, R44, 0x100, R40 ;  /* 0x000001002c267824 */ /* 0x000fe400078e0228 */
[----:B------:R-:W-:Y:S01]  /*b0340*/  IMAD R39, R52, 0x100, R48 ;  /* 0x0000010034277824 */ /* 0x000fe200078e0230 */
[----:B------:R-:W-:Y:S02]  /*b0350*/  F2FP.F16.E4M3.UNPACK_B R36, R34 ;  /* 0x00000022ff24723e */ /* 0x000fe400020006ff */
[----:B------:R-:W-:Y:S02]  /*b0360*/  F2FP.F16.E4M3.UNPACK_B R37, R35 ;  /* 0x00000023ff25723e */ /* 0x000fe400020006ff */
[----:B------:R-:W-:Y:S02]  /*b0370*/  F2FP.F16.E4M3.UNPACK_B R38, R38 ;  /* 0x00000026ff26723e */ /* 0x000fe400020006ff */
[----:B------:R-:W-:Y:S01]  /*b0380*/  F2FP.F16.E4M3.UNPACK_B R39, R39 ;  /* 0x00000027ff27723e */ /* 0x000fe200020006ff */
[----:B------:R-:W-:Y:S04]  /*b0390*/  STL.64 [R1+0x2e0], R56 ;  /* 0x0002e03801007387 */ /* 0x000fe80000100a00 */
[----:B------:R-:W-:Y:S02]  /*b03a0*/  STL.64 [R1+0x2e8], R58 ;  /* 0x0002e83a01007387 */ /* 0x000fe40000100a00 */
[C---:B----4-:R-:W-:Y:S02]  /*b03b0*/  HMMA.16816.F32 R20, R36.reuse, R32, R20 ;  /* 0x000000202414723c */ /* 0x050fe40000001814 */
[----:B------:R-:W-:Y:S06]  /*b03c0*/  STL.64 [R1+0x50], R28 ;  /* 0x0000501c01007387 */ /* 0x000fec0000100a00 */
[----:B------:R-:W-:Y:S01]  /*b03d0*/  HMMA.16816.F32 R4, R36, R26, R4 ;  /* 0x0000001a2404723c */ /* 0x000fe20000001804 */
[----:B------:R-:W-:-:S15]  /*b03e0*/  STL.64 [R1+0x58], R30 ;  /* 0x0000581e01007387 */ /* 0x000fde0000100a00 */
[----:B------:R-:W-:-:S03]  /*b03f0*/  NOP ;  /* 0x0000000000007918 */ /* 0x000fc60000000000 */
[----:B------:R0:W-:Y:S04]  /*b0400*/  STL.64 [R1+0x2c0], R4 ;  /* 0x0002c00401007387 */ /* 0x0001e80000100a00 */
[----:B------:R-:W-:Y:S04]  /*b0410*/  STL.64 [R1+0x2d0], R20 ;  /* 0x0002d01401007387 */ /* 0x000fe80000100a00 */
[----:B------:R-:W-:Y:S01]  /*b0420*/  STL.64 [R1+0x2d8], R22 ;  /* 0x0002d81601007387 */ /* 0x000fe20000100a00 */
[----:B0-----:R-:W-:-:S03]  /*b0430*/  IMAD.MOV.U32 R4, RZ, RZ, R7 ;  /* 0x000000ffff047224 */ /* 0x001fc600078e0007 */
[----:B------:R-:W-:Y:S04]  /*b0440*/  STL [R1+0x2c8], R6 ;  /* 0x0002c80601007387 */ /* 0x000fe80000100800 */
[----:B------:R-:W3:Y:S04]  /*b0450*/  LDL.LU.64 R56, [R1+0xed0] ;  /* 0x000ed00001387983 */ /* 0x000ee80000300a00 */
[----:B------:R-:W3:Y:S04]  /*b0460*/  LDL.LU.64 R58, [R1+0xed8] ;  /* 0x000ed800013a7983 */ /* 0x000ee80000300a00 */
[----:B------:R2:W-:Y:S04]  /*b0470*/  STL [R1+0xb348], R4 ;  /* 0x00b3480401007387 */ /* 0x0005e80000100800 */
[----:B------:R-:W4:Y:S04]  /*b0480*/  LDL.LU.64 R28, [R1+0xec0] ;  /* 0x000ec000011c7983 */ /* 0x000f280000300a00 */
[----:B------:R-:W4:Y:S01]  /*b0490*/  LDL.LU.64 R30, [R1+0xec8] ;  /* 0x000ec800011e7983 */ /* 0x000f220000300a00 */
[----:B--2---:R-:W-:-:S15]  /*b04a0*/  HMMA.16816.F32 R4, R36, R24, R8 ;  /* 0x000000182404723c */ /* 0x004fde0000001808 */
[----:B------:R-:W-:-:S04]  /*b04b0*/  NOP ;  /* 0x0000000000007918 */ /* 0x000fc80000000000 */
[----:B------:R0:W-:Y:S04]  /*b04c0*/  STL.64 [R1+0x2b0], R4 ;  /* 0x0002b00401007387 */ /* 0x0001e80000100a00 */
[----:B------:R1:W-:Y:S04]  /*b04d0*/  STL.64 [R1+0x2b8], R6 ;  /* 0x0002b80601007387 */ /* 0x0003e80000100a00 */
[----:B------:R-:W2:Y:S04]  /*b04e0*/  LDL.LU.64 R20, [R1+0xeb0] ;  /* 0x000eb00001147983 */ /* 0x000ea80000300a00 */
[----:B------:R-:W2:Y:S04]  /*b04f0*/  LDL.LU.64 R22, [R1+0xeb8] ;  /* 0x000eb80001167983 */ /* 0x000ea80000300a00 */
[----:B------:R-:W2:Y:S04]  /*b0500*/  LDL.LU.64 R8, [R1+0xea0] ;  /* 0x000ea00001087983 */ /* 0x000ea80000300a00 */
[----:B------:R-:W2:Y:S04]  /*b0510*/  LDL.LU.64 R10, [R1+0xea8] ;  /* 0x000ea800010a7983 */ /* 0x000ea80000300a00 */
        /* <DEDUP_REMOVED lines=8> */
[C---:B---3--:R-:W-:Y:S08]  /*b05a0*/  HMMA.16816.F32 R56, R36.reuse, R18, R56 ;  /* 0x000000122438723c */ /* 0x048ff00000001838 */
[----:B----4-:R-:W-:Y:S11]  /*b05b0*/  HMMA.16816.F32 R28, R36, R16, R28 ;  /* 0x00000010241c723c */ /* 0x010ff6000000181c */
[----:B0-----:R-:W-:-:S02]  /*b05c0*/  IMAD.MOV.U32 R5, RZ, RZ, R56 ;  /* 0x000000ffff057224 */ /* 0x001fc400078e0038 */
[----:B------:R-:W-:Y:S02]  /*b05d0*/  IMAD.MOV.U32 R56, RZ, RZ, R59 ;  /* 0x000000ffff387224 */ /* 0x000fe400078e003b */
[----:B-1----:R-:W-:Y:S02]  /*b05e0*/  IMAD.MOV.U32 R7, RZ, RZ, R58 ;  /* 0x000000ffff077224 */ /* 0x002fe400078e003a */
[----:B------:R-:W-:Y:S01]  /*b05f0*/  IMAD.MOV.U32 R6, RZ, RZ, R57 ;  /* 0x000000ffff067224 */ /* 0x000fe200078e0039 */
[----:B------:R-:W-:Y:S04]  /*b0600*/  STL [R1+0xb358], R56 ;  /* 0x00b3583801007387 */ /* 0x000fe80000100800 */
[----:B------:R-:W-:Y:S04]  /*b0610*/  STL [R1+0xb354], R7 ;  /* 0x00b3540701007387 */ /* 0x000fe80000100800 */
[----:B------:R-:W-:Y:S04]  /*b0620*/  STL [R1+0xb350], R6 ;  /* 0x00b3500601007387 */ /* 0x000fe80000100800 */
[----:B------:R-:W-:Y:S01]  /*b0630*/  STL [R1+0xb34c], R5 ;  /* 0x00b34c0501007387 */ /* 0x000fe20000100800 */
[----:B------:R-:W-:-:S03]  /*b0640*/  IMAD.MOV.U32 R4, RZ, RZ, R31 ;  /* 0x000000ffff047224 */ /* 0x000fc600078e001f */
[----:B------:R0:W-:Y:S04]  /*b0650*/  STL.64 [R1+0x290], R28 ;  /* 0x0002901c01007387 */ /* 0x0001e80000100a00 */
[----:B------:R1:W-:Y:S01]  /*b0660*/  STL [R1+0x298], R30 ;  /* 0x0002981e01007387 */ /* 0x0003e20000100800 */
[C---:B--2---:R-:W-:Y:S08]  /*b0670*/  HMMA.16816.F32 R20, R36.reuse, R14, R20 ;  /* 0x0000000e2414723c */ /* 0x044ff00000001814 */
[----:B------:R-:W-:Y:S11]  /*b0680*/  HMMA.16816.F32 R8, R36, R12, R8 ;  /* 0x0000000c2408723c */ /* 0x000ff60000001808 */
[----:B------:R2:W-:Y:S01]  /*b0690*/  STL [R1+0x28c], R23 ;  /* 0x00028c1701007387 */ /* 0x0005e20000100800 */
[----:B------:R-:W-:-:S02]  /*b06a0*/  IMAD.MOV.U32 R57, RZ, RZ, R20 ;  /* 0x000000ffff397224 */ /* 0x000fc400078e0014 */
[----:B------:R-:W-:Y:S01]  /*b06b0*/  IMAD.MOV.U32 R58, RZ, RZ, R21 ;  /* 0x000000ffff3a7224 */ /* 0x000fe200078e0015 */
[----:B0-----:R-:W3:Y:S01]  /*b06c0*/  LDL.LU.64 R28, [R1+0xe70] ;  /* 0x000e7000011c7983 */ /* 0x001ee20000300a00 */
[----:B------:R-:W-:-:S03]  /*b06d0*/  IMAD.MOV.U32 R59, RZ, RZ, R22 ;  /* 0x000000ffff3b7224 */ /* 0x000fc600078e0016 */
[----:B------:R-:W-:Y:S01]  /*b06e0*/  IMAD.MOV.U32 R7, RZ, RZ, R9 ;  /* 0x000000ffff077224 */ /* 0x000fe200078e0009 */
[----:B-1----:R-:W3:Y:S01]  /*b06f0*/  LDL.LU.64 R30, [R1+0xe78] ;  /* 0x000e7800011e7983 */ /* 0x002ee20000300a00 */
[----:B------:R-:W-:Y:S02]  /*b0700*/  IMAD.MOV.U32 R6, RZ, RZ, R10 ;  /* 0x000000ffff067224 */ /* 0x000fe400078e000a */
[----:B------:R-:W-:Y:S01]  /*b0710*/  IMAD.MOV.U32 R5, RZ, RZ, R11 ;  /* 0x000000ffff057224 */ /* 0x000fe200078e000b */
[----:B------:R-:W4:Y:S01]  /*b0720*/  LDL.LU.64 R20, [R1+0xe60] ;  /* 0x000e600001147983 */ /* 0x000f220000300a00 */
[----:B------:R-:W-:-:S03]  /*b0730*/  IMAD.MOV.U32 R56, RZ, RZ, R8 ;  /* 0x000000ffff387224 */ /* 0x000fc600078e0008 */
[----:B--2---:R-:W4:Y:S04]  /*b0740*/  LDL.LU.64 R22, [R1+0xe68] ;  /* 0x000e680001167983 */ /* 0x004f280000300a00 */
[----:B------:R-:W2:Y:S04]  /*b0750*/  LDL.LU.64 R8, [R1+0xe50] ;  /* 0x000e500001087983 */ /* 0x000ea80000300a00 */
[----:B------:R-:W2:Y:S04]  /*b0760*/  LDL.LU.64 R10, [R1+0xe58] ;  /* 0x000e5800010a7983 */ /* 0x000ea80000300a00 */
[----:B------:R-:W-:Y:S04]  /*b0770*/  STL.64 [R1+0xb3a8], R6 ;  /* 0x00b3a80601007387 */ /* 0x000fe80000100a00 */
[----:B------:R0:W-:Y:S04]  /*b0780*/  STL.64 [R1+0xb3a0], R4 ;  /* 0x00b3a00401007387 */ /* 0x0001e80000100a00 */
[----:B0-----:R-:W2:Y:S04]  /*b0790*/  LDL.LU.64 R4, [R1+0xe00] ;  /* 0x000e000001047983 */ /* 0x001ea80000300a00 */
[----:B------:R-:W2:Y:S01]  /*b07a0*/  LDL.LU.64 R6, [R1+0xe08] ;  /* 0x000e080001067983 */ /* 0x000ea20000300a00 */
[----:B------:R-:W-:-:S02]  /*b07b0*/  IMAD R34, R51, 0x100, R54 ;  /* 0x0000010033227824 */ /* 0x000fc400078e0236 */
[----:B------:R-:W-:Y:S01]  /*b07c0*/  IMAD R35, R43, 0x100, R47 ;  /* 0x000001002b237824 */ /* 0x000fe200078e022f */
[----:B------:R-:W-:Y:S04]  /*b07d0*/  STL.64 [R1+0xb398], R58 ;  /* 0x00b3983a01007387 */ /* 0x000fe80000100a00 */
[----:B------:R-:W-:Y:S01]  /*b07e0*/  STL.64 [R1+0xb390], R56 ;  /* 0x00b3903801007387 */ /* 0x000fe20000100a00 */
[----:B--2---:R-:W-:Y:S01]  /*b07f0*/  HMMA.16816.F32 R4, R36, R2, R4 ;  /* 0x000000022404723c */ /* 0x004fe20000001804 */
[----:B------:R-:W-:Y:S02]  /*b0800*/  IMAD R38, R44, 0x100, R40 ;  /* 0x000001002c267824 */ /* 0x000fe400078e0228 */
[----:B------:R-:W-:Y:S01]  /*b0810*/  IMAD R39, R52, 0x100, R48 ;  /* 0x0000010034277824 */ /* 0x000fe200078e0230 */
[----:B------:R-:W-:-:S02]  /*b0820*/  F2FP.F16.E4M3.UNPACK_B R36, R34 ;  /* 0x00000022ff24723e */ /* 0x000fc400020006ff */
[----:B------:R-:W-:Y:S02]  /*b0830*/  F2FP.F16.E4M3.UNPACK_B R37, R35 ;  /* 0x00000023ff25723e */ /* 0x000fe400020006ff */
[----:B------:R-:W-:Y:S02]  /*b0840*/  F2FP.F16.E4M3.UNPACK_B R38, R38 ;  /* 0x00000026ff26723e */ /* 0x000fe400020006ff */
[----:B------:R-:W-:-:S07]  /*b0850*/  F2FP.F16.E4M3.UNPACK_B R39, R39 ;  /* 0x00000027ff27723e */ /* 0x000fce00020006ff */
[C---:B---3--:R-:W-:Y:S02]  /*b0860*/  HMMA.16816.F32 R28, R36.reuse, R32, R28 ;  /* 0x00000020241c723c */ /* 0x048fe4000000181c */
[----:B------:R-:W-:Y:S04]  /*b0870*/  STL.64 [R1+0x40], R4 ;  /* 0x0000400401007387 */ /* 0x000fe80000100a00 */
[----:B------:R0:W-:Y:S02]  /*b0880*/  STL.64 [R1+0x48], R6 ;  /* 0x0000480601007387 */ /* 0x0001e40000100a00 */
[C---:B----4-:R-:W-:Y:S02]  /*b0890*/  HMMA.16816.F32 R20, R36.reuse, R26, R20 ;  /* 0x0000001a2414723c */ /* 0x050fe40000001814 */
[----:B------:R-:W2:Y:S04]  /*b08a0*/  LDL.LU R45, [R1+0x2f4] ;  /* 0x0002f400012d7983 */ /* 0x000ea80000300800 */
[----:B------:R-:W2:Y:S02]  /*b08b0*/  LDL.LU R41, [R1+0x2f0] ;  /* 0x0002f00001297983 */ /* 0x000ea40000300800 */
[C---:B0-----:R-:W-:Y:S02]  /*b08c0*/  HMMA.16816.F32 R4, R36.reuse, R24, R8 ;  /* 0x000000182404723c */ /* 0x041fe40000001808 */
[----:B------:R-:W3:Y:S04]  /*b08d0*/  LDL.LU R42, [R1+0x2fc] ;  /* 0x0002fc00012a7983 */ /* 0x000ee80000300800 */
[----:B------:R-:W3:Y:S04]  /*b08e0*/  LDL.LU R46, [R1+0x2f8] ;  /* 0x0002f800012e7983 */ /* 0x000ee80000300800 */
[----:B------:R0:W-:Y:S04]  /*b08f0*/  STL.64 [R1+0x260], R28 ;  /* 0x0002601c01007387 */ /* 0x0001e80000100a00 */
[----:B------:R1:W-:Y:S04]  /*b0900*/  STL.64 [R1+0x268], R30 ;  /* 0x0002681e01007387 */ /* 0x0003e80000100a00 */
[----:B------:R-:W4:Y:S04]  /*b0910*/  LDL.LU.64 R56, [R1+0xe40] ;  /* 0x000e400001387983 */ /* 0x000f280000300a00 */
[----:B------:R0:W-:Y:S04]  /*b0920*/  STL.64 [R1+0x250], R20 ;  /* 0x0002501401007387 */ /* 0x0001e80000100a00 */
[----:B------:R0:W-:Y:S04]  /*b0930*/  STL.64 [R1+0x258], R22 ;  /* 0x0002581601007387 */ /* 0x0001e80000100a00 */
[----:B------:R-:W4:Y:S04]  /*b0940*/  LDL.LU.64 R58, [R1+0xe48] ;  /* 0x000e4800013a7983 */ /* 0x000f280000300a00 */
[----:B------:R1:W-:Y:S04]  /*b0950*/  STL.64 [R1+0x240], R4 ;  /* 0x0002400401007387 */ /* 0x0003e80000100a00 */
[----:B------:R1:W-:Y:S04]  /*b0960*/  STL.64 [R1+0x248], R6 ;  /* 0x0002480601007387 */ /* 0x0003e80000100a00 */
[----:B0-----:R-:W2:Y:S04]  /*b0970*/  LDL.LU.64 R28, [R1+0xe30] ;  /* 0x000e3000011c7983 */ /* 0x001ea80000300a00 */
[----:B-1----:R-:W2:Y:S04]  /*b0980*/  LDL.LU.64 R30, [R1+0xe38] ;  /* 0x000e3800011e7983 */ /* 0x002ea80000300a00 */
[----:B------:R-:W2:Y:S04]  /*b0990*/  LDL.LU.64 R20, [R1+0xe20] ;  /* 0x000e200001147983 */ /* 0x000ea80000300a00 */
[----:B------:R-:W2:Y:S04]  /*b09a0*/  LDL.LU.64 R22, [R1+0xe28] ;  /* 0x000e280001167983 */ /* 0x000ea80000300a00 */
        /* <DEDUP_REMOVED lines=8> */
[----:B------:R-:W-:Y:S04]  /*b0a30*/  STL.64 [R1+0xb570], R26 ;  /* 0x00b5701a01007387 */ /* 0x000fe80000100a00 */
[----:B------:R2:W-:Y:S04]  /*b0a40*/  STL.64 [R1+0xb568], R24 ;  /* 0x00b5681801007387 */ /* 0x0005e80000100a00 */
[----:B------:R-:W2:Y:S04]  /*b0a50*/  LDL.LU R54, [R1+0x360] ;  /* 0x0003600001367983 */ /* 0x000ea80000300800 */
[----:B------:R-:W2:Y:S04]  /*b0a60*/  LDL.LU R51, [R1+0x358] ;  /* 0x0003580001337983 */ /* 0x000ea80000300800 */
[----:B------:R-:W2:Y:S04]  /*b0a70*/  LDL.LU R47, [R1+0x36c] ;  /* 0x00036c00012f7983 */ /* 0x000ea80000300800 */
[----:B------:R-:W2:Y:S04]  /*b0a80*/  LDL.LU R43, [R1+0x368] ;  /* 0x00036800012b7983 */ /* 0x000ea80000300800 */
[----:B------:R-:W3:Y:S04]  /*b0a90*/  LDL.LU R40, [R1+0x37c] ;  /* 0x00037c0001287983 */ /* 0x000ee80000300800 */
[----:B--2---:R-:W-:Y:S04]  /*b0aa0*/  STL [R1+0xb55c], R43 ;  /* 0x00b55c2b01007387 */ /* 0x004fe80000100800 */
[----:B---3--:R-:W-:Y:S04]  /*b0ab0*/  STL [R1+0xb558], R40 ;  /* 0x00b5582801007387 */ /* 0x008fe80000100800 */
[----:B------:R-:W2:Y:S01]  /*b0ac0*/  LDL.LU R44, [R1+0x378] ;  /* 0x00037800012c7983 */ /* 0x000ea20000300800 */
[C---:B----4-:R-:W-:Y:S08]  /*b0ad0*/  HMMA.16816.F32 R56, R36.reuse, R18, R56 ;  /* 0x000000122438723c */ /* 0x050ff00000001838 */
[C---:B------:R-:W-:Y:S08]  /*b0ae0*/  HMMA.16816.F32 R24, R36.reuse, R16, R28 ;  /* 0x000000102418723c */ /* 0x040ff0000000181c */
[C---:B------:R-:W-:Y:S08]  /*b0af0*/  HMMA.16816.F32 R20, R36.reuse, R14, R20 ;  /* 0x0000000e2414723c */ /* 0x040ff00000001814 */
[C---:B------:R-:W-:Y:S01]  /*b0b00*/  HMMA.16816.F32 R8, R36.reuse, R12, R8 ;  /* 0x0000000c2408723c */ /* 0x040fe20000001808 */
[----:B------:R-:W-:Y:S07]  /*b0b10*/  STL [R1+0xb564], R47 ;  /* 0x00b5642f01007387 */ /* 0x000fee0000100800 */
[----:B------:R-:W-:Y:S01]  /*b0b20*/  HMMA.16816.F32 R4, R36, R2, R4 ;  /* 0x000000022404723c */ /* 0x000fe20000001804 */
[----:B--2---:R-:W-:Y:S04]  /*b0b30*/  STL [R1+0xb560], R44 ;  /* 0x00b5602c01007387 */ /* 0x004fe80000100800 */
[----:B------:R-:W2:Y:S04]  /*b0b40*/  LDL.LU R48, [R1+0x38c] ;  /* 0x00038c0001307983 */ /* 0x000ea80000300800 */
[----:B------:R-:W2:Y:S04]  /*b0b50*/  LDL.LU R52, [R1+0x384] ;  /* 0x0003840001347983 */ /* 0x000ea80000300800 */
[----:B------:R-:W-:Y:S04]  /*b0b60*/  STL.64 [R1+0x230], R56 ;  /* 0x0002303801007387 */ /* 0x000fe80000100a00 */
[----:B------:R-:W-:Y:S04]  /*b0b70*/  STL.64 [R1+0x238], R58 ;  /* 0x0002383a01007387 */ /* 0x000fe80000100a00 */
[----:B------:R0:W-:Y:S04]  /*b0b80*/  STL.64 [R1+0x220], R24 ;  /* 0x0002201801007387 */ /* 0x0001e80000100a00 */
[----:B------:R1:W-:Y:S04]  /*b0b90*/  STL.64 [R1+0x228], R26 ;  /* 0x0002281a01007387 */ /* 0x0003e80000100a00 */
[----:B------:R3:W-:Y:S04]  /*b0ba0*/  STL.64 [R1+0x210], R20 ;  /* 0x0002101401007387 */ /* 0x0007e80000100a00 */
[----:B------:R4:W-:Y:S04]  /*b0bb0*/  STL.64 [R1+0x218], R22 ;  /* 0x0002181601007387 */ /* 0x0009e80000100a00 */
[----:B------:R-:W-:Y:S04]  /*b0bc0*/  STL.64 [R1+0x200], R8 ;  /* 0x0002000801007387 */ /* 0x000fe80000100a00 */
[----:B------:R-:W-:Y:S04]  /*b0bd0*/  STL.64 [R1+0x208], R10 ;  /* 0x0002080a01007387 */ /* 0x000fe80000100a00 */
[----:B------:R1:W-:Y:S04]  /*b0be0*/  STL.64 [R1+0x30], R4 ;  /* 0x0000300401007387 */ /* 0x0003e80000100a00 */
[----:B------:R3:W-:Y:S04]  /*b0bf0*/  STL.64 [R1+0x38], R6 ;  /* 0x0000380601007387 */ /* 0x0007e80000100a00 */
[----:B0-----:R-:W2:Y:S04]  /*b0c00*/  LDL.LU.64 R24, [R1+0xdf0] ;  /* 0x000df00001187983 */ /* 0x001ea80000300a00 */
[----:B-1----:R-:W2:Y:S01]  /*b0c10*/  LDL.LU.64 R26, [R1+0xdf8] ;  /* 0x000df800011a7983 */ /* 0x002ea20000300a00 */
[----:B------:R-:W-:-:S02]  /*b0c20*/  IMAD R34, R41, 0x100, R45 ;  /* 0x0000010029227824 */ /* 0x000fc400078e022d */
[----:B------:R-:W-:Y:S01]  /*b0c30*/  IMAD R35, R46, 0x100, R42 ;  /* 0x000001002e237824 */ /* 0x000fe200078e022a */
[----:B------:R-:W2:Y:S01]  /*b0c40*/  LDL.LU.64 R44, [R1+0xde0] ;  /* 0x000de000012c7983 */ /* 0x000ea20000300a00 */
[----:B------:R-:W-:Y:S02]  /*b0c50*/  IMAD R38, R49, 0x100, R53 ;  /* 0x0000010031267824 */ /* 0x000fe400078e0235 */
[----:B------:R-:W-:Y:S01]  /*b0c60*/  IMAD R39, R55, 0x100, R50 ;  /* 0x0000010037277824 */ /* 0x000fe200078e0232 */
[----:B------:R-:W-:Y:S01]  /*b0c70*/  F2FP.F16.E4M3.UNPACK_B R36, R34 ;  /* 0x00000022ff24723e */ /* 0x000fe200020006ff */
[----:B------:R-:W2:Y:S01]  /*b0c80*/  LDL.LU.64 R46, [R1+0xde8] ;  /* 0x000de800012e7983 */ /* 0x000ea20000300a00 */
[----:B------:R-:W-:Y:S02]  /*b0c90*/  F2FP.F16.E4M3.UNPACK_B R37, R35 ;  /* 0x00000023ff25723e */ /* 0x000fe400020006ff */
[----:B------:R-:W-:Y:S01]  /*b0ca0*/  F2FP.F16.E4M3.UNPACK_B R38, R38 ;  /* 0x00000026ff26723e */ /* 0x000fe200020006ff */
[----:B------:R-:W2:Y:S01]  /*b0cb0*/  LDL.LU.64 R40, [R1+0xdd0] ;  /* 0x000dd00001287983 */ /* 0x000ea20000300a00 */
[----:B------:R-:W-:-:S03]  /*b0cc0*/  F2FP.F16.E4M3.UNPACK_B R39, R39 ;  /* 0x00000027ff27723e */ /* 0x000fc600020006ff */
[----:B------:R-:W2:Y:S04]  /*b0cd0*/  LDL.LU.64 R42, [R1+0xdd8] ;  /* 0x000dd800012a7983 */ /* 0x000ea80000300a00 */
[----:B------:R-:W2:Y:S04]  /*b0ce0*/  LDL.LU.64 R56, [R1+0xdc0] ;  /* 0x000dc00001387983 */ /* 0x000ea80000300a00 */
[----:B------:R-:W2:Y:S04]  /*b0cf0*/  LDL.LU.64 R58, [R1+0xdc8] ;  /* 0x000dc800013a7983 */ /* 0x000ea80000300a00 */
[----:B------:R-:W2:Y:S04]  /*b0d00*/  LDL.LU.64 R28, [R1+0xdb0] ;  /* 0x000db000011c7983 */ /* 0x000ea80000300a00 */
[----:B------:R-:W2:Y:S04]  /*b0d10*/  LDL.LU.64 R30, [R1+0xdb8] ;  /* 0x000db800011e7983 */ /* 0x000ea80000300a00 */
[----:B---3--:R-:W3:Y:S04]  /*b0d20*/  LDL.LU.64 R20, [R1+0xda0] ;  /* 0x000da00001147983 */ /* 0x008ee80000300a00 */
[----:B----4-:R-:W3:Y:S04]  /*b0d30*/  LDL.LU.64 R22, [R1+0xda8] ;  /* 0x000da80001167983 */ /* 0x010ee80000300a00 */
[----:B------:R-:W4:Y:S04]  /*b0d40*/  LDL.LU.64 R4, [R1+0xd90] ;  /* 0x000d900001047983 */ /* 0x000f280000300a00 */
[----:B------:R-:W4:Y:S04]  /*b0d50*/  LDL.LU.64 R6, [R1+0xd98] ;  /* 0x000d980001067983 */ /* 0x000f280000300a00 */
[----:B------:R-:W3:Y:S04]  /*b0d60*/  LDL.LU.64 R8, [R1+0xd00] ;  /* 0x000d000001087983 */ /* 0x000ee80000300a00 */
[----:B------:R-:W4:Y:S01]  /*b0d70*/  LDL.LU.64 R10, [R1+0xd08] ;  /* 0x000d0800010a7983 */ /* 0x000f220000300a00 */
[----:B--2---:R-:W-:-:S15]  /*b0d80*/  HMMA.16816.F32 R24, R36, R32, R24 ;  /* 0x000000202418723c */ /* 0x004fde0000001818 */
[----:B------:R-:W-:-:S04]  /*b0d90*/  NOP ;  /* 0x0000000000007918 */ /* 0x000fc80000000000 */
[----:B------:R-:W-:Y:S04]  /*b0da0*/  STL.64 [R1+0x1f0], R24 ;  /* 0x0001f01801007387 */ /* 0x000fe80000100a00 */
[----:B------:R0:W-:Y:S04]  /*b0db0*/  STL.64 [R1+0x1f8], R26 ;  /* 0x0001f81a01007387 */ /* 0x0001e80000100a00 */
[----:B0-----:R-:W2:Y:S04]  /*b0dc0*/  LDL.LU.64 R26, [R1+0xb570] ;  /* 0x00b57000011a7983 */ /* 0x001ea80000300a00 */
[----:B------:R-:W4:Y:S01]  /*b0dd0*/  LDL.LU.64 R24, [R1+0xb568] ;  /* 0x00b5680001187983 */ /* 0x000f220000300a00 */
[C---:B------:R-:W-:Y:S08]  /*b0de0*/  HMMA.16816.F32 R56, R36.reuse, R18, R56 ;  /* 0x000000122438723c */ /* 0x040ff00000001838 */
[C---:B------:R-:W-:Y:S08]  /*b0df0*/  HMMA.16816.F32 R28, R36.reuse, R16, R28 ;  /* 0x00000010241c723c */ /* 0x040ff0000000181c */
[C---:B---3--:R-:W-:Y:S08]  /*b0e00*/  HMMA.16816.F32 R20, R36.reuse, R14, R20 ;  /* 0x0000000e2414723c */ /* 0x048ff00000001814 */
[C---:B--2---:R-:W-:Y:S08]  /*b0e10*/  HMMA.16816.F32 R44, R36.reuse, R26, R44 ;  /* 0x0000001a242c723c */ /* 0x044ff0000000182c */
[C---:B----4-:R-:W-:Y:S11]  /*b0e20*/  HMMA.16816.F32 R40, R36.reuse, R24, R40 ;  /* 0x000000182428723c */ /* 0x050ff60000001828 */
[----:B------:R-:W-:Y:S04]  /*b0e30*/  STL.64 [R1+0x1e0], R44 ;  /* 0x0001e02c01007387 */ /* 0x000fe80000100a00 */
[----:B------:R0:W-:Y:S04]  /*b0e40*/  STL.64 [R1+0x1e8], R46 ;  /* 0x0001e82e01007387 */ /* 0x0001e80000100a00 */
[----:B0-----:R-:W2:Y:S04]  /*b0e50*/  LDL.LU R47, [R1+0xb564] ;  /* 0x00b56400012f7983 */ /* 0x001ea80000300800 */
[----:B------:R-:W3:Y:S04]  /*b0e60*/  LDL.LU R44, [R1+0xb560] ;  /* 0x00b56000012c7983 */ /* 0x000ee80000300800 */
[----:B------:R-:W-:Y:S04]  /*b0e70*/  STL.64 [R1+0x1d0], R40 ;  /* 0x0001d02801007387 */ /* 0x000fe80000100a00 */
[----:B------:R0:W-:Y:S04]  /*b0e80*/  STL.64 [R1+0x1d8], R42 ;  /* 0x0001d82a01007387 */ /* 0x0001e80000100a00 */
[----:B0-----:R-:W2:Y:S04]  /*b0e90*/  LDL.LU R43, [R1+0xb55c] ;  /* 0x00b55c00012b7983 */ /* 0x001ea80000300800 */
[----:B------:R-:W3:Y:S04]  /*b0ea0*/  LDL.LU R40, [R1+0xb558] ;  /* 0x00b5580001287983 */ /* 0x000ee80000300800 */
[----:B------:R-:W-:Y:S04]  /*b0eb0*/  STL.64 [R1+0xb540], R18 ;  /* 0x00b5401201007387 */ /* 0x000fe80000100a00 */
[----:B------:R-:W-:Y:S04]  /*b0ec0*/  STL.64 [R1+0x1c0], R56 ;  /* 0x0001c03801007387 */ /* 0x000fe80000100a00 */
[----:B------:R-:W-:Y:S04]  /*b0ed0*/  STL.64 [R1+0x1c8], R58 ;  /* 0x0001c83a01007387 */ /* 0x000fe80000100a00 */
[----:B------:R0:W-:Y:S04]  /*b0ee0*/  STL.64 [R1+0xb538], R16 ;  /* 0x00b5381001007387 */ /* 0x0001e80000100a00 */
[----:B------:R-:W-:Y:S04]  /*b0ef0*/  STL.64 [R1+0x1b0], R28 ;  /* 0x0001b01c01007387 */ /* 0x000fe80000100a00 */
[----:B------:R-:W-:Y:S01]  /*b0f00*/  STL.64 [R1+0x1b8], R30 ;  /* 0x0001b81e01007387 */ /* 0x000fe20000100a00 */
[C---:B0-----:R-:W-:Y:S03]  /*b0f10*/  HMMA.16816.F32 R16, R36.reuse, R12, R4 ;  /* 0x0000000c2410723c */ /* 0x041fe60000001804 */
[----:B------:R-:W4:Y:S04]  /*b0f20*/  LDL.LU.64 R4, [R1+0xd70] ;  /* 0x000d700001047983 */ /* 0x000f280000300a00 */
[----:B------:R-:W-:Y:S04]  /*b0f30*/  STL.64 [R1+0x1a0], R20 ;  /* 0x0001a01401007387 */ /* 0x000fe80000100a00 */
[----:B------:R-:W-:Y:S04]  /*b0f40*/  STL.64 [R1+0x1a8], R22 ;  /* 0x0001a81601007387 */ /* 0x000fe80000100a00 */
[----:B------:R-:W4:Y:S01]  /*b0f50*/  LDL.LU.64 R6, [R1+0xd78] ;  /* 0x000d780001067983 */ /* 0x000f220000300a00 */
[----:B------:R-:W-:Y:S01]  /*b0f60*/  HMMA.16816.F32 R8, R36, R2, R8 ;  /* 0x000000022408723c */ /* 0x000fe20000001808 */
[----:B------:R-:W-:-:S02]  /*b0f70*/  IMAD R34, R51, 0x100, R54 ;  /* 0x0000010033227824 */ /* 0x000fc400078e0236 */
[----:B------:R-:W-:-:S03]  /*b0f80*/  IMAD R39, R52, 0x100, R48 ;  /* 0x0000010034277824 */ /* 0x000fc600078e0230 */
[----:B------:R-:W-:Y:S02]  /*b0f90*/  F2FP.F16.E4M3.UNPACK_B R36, R34 ;  /* 0x00000022ff24723e */ /* 0x000fe400020006ff */
[----:B------:R-:W-:Y:S01]  /*b0fa0*/  F2FP.F16.E4M3.UNPACK_B R39, R39 ;  /* 0x00000027ff27723e */ /* 0x000fe200020006ff */
[----:B------:R-:W-:Y:S04]  /*b0fb0*/  STL.64 [R1+0x190], R16 ;  /* 0x0001901001007387 */ /* 0x000fe80000100a00 */
[----:B------:R-:W-:Y:S04]  /*b0fc0*/  STL.64 [R1+0x198], R18 ;  /* 0x0001981201007387 */ /* 0x000fe80000100a00 */
[----:B------:R-:W-:Y:S04]  /*b0fd0*/  STL.64 [R1+0xb550], R14 ;  /* 0x00b5500e01007387 */ /* 0x000fe80000100a00 */
[----:B------:R0:W-:Y:S04]  /*b0fe0*/  STL.64 [R1+0xb548], R12 ;  /* 0x00b5480c01007387 */ /* 0x0001e80000100a00 */
[----:B------:R1:W-:Y:S04]  /*b0ff0*/  STL.64 [R1+0x20], R8 ;  /* 0x0000200801007387 */ /* 0x0003e80000100a00 */
[----:B------:R0:W-:Y:S04]  /*b1000*/  STL.64 [R1+0x28], R10 ;  /* 0x0000280a01007387 */ /* 0x0001e80000100a00 */
[----:B------:R-:W4:Y:S04]  /*b1010*/  LDL.LU R45, [R1+0x3b0] ;  /* 0x0003b000012d7983 */ /* 0x000f280000300800 */
[----:B------:R-:W4:Y:S04]  /*b1020*/  LDL.LU R41, [R1+0x3ac] ;  /* 0x0003ac0001297983 */ /* 0x000f280000300800 */
[----:B------:R-:W4:Y:S04]  /*b1030*/  LDL.LU R42, [R1+0x3b8] ;  /* 0x0003b800012a7983 */ /* 0x000f280000300800 */
[----:B------:R-:W4:Y:S04]  /*b1040*/  LDL.LU R46, [R1+0x3b4] ;  /* 0x0003b400012e7983 */ /* 0x000f280000300800 */
[----:B------:R-:W4:Y:S04]  /*b1050*/  LDL.LU R50, [R1+0x3c0] ;  /* 0x0003c00001327983 */ /* 0x000f280000300800 */
[----:B------:R-:W4:Y:S04]  /*b1060*/  LDL.LU R55, [R1+0x3bc] ;  /* 0x0003bc0001377983 */ /* 0x000f280000300800 */
[----:B0-----:R-:W4:Y:S04]  /*b1070*/  LDL.LU.64 R12, [R1+0xd60] ;  /* 0x000d6000010c7983 */ /* 0x001f280000300a00 */
[----:B------:R-:W4:Y:S01]  /*b1080*/  LDL.LU.64 R14, [R1+0xd68] ;  /* 0x000d6800010e7983 */ /* 0x000f220000300a00 */
[----:B--2---:R-:W-:-:S02]  /*b1090*/  IMAD R35, R43, 0x100, R47 ;  /* 0x000001002b237824 */ /* 0x004fc400078e022f */
[----:B---3--:R-:W-:-:S03]  /*b10a0*/  IMAD R38, R44, 0x100, R40 ;  /* 0x000001002c267824 */ /* 0x008fc600078e0228 */
[----:B------:R-:W-:Y:S02]  /*b10b0*/  F2FP.F16.E4M3.UNPACK_B R37, R35 ;  /* 0x00000023ff25723e */ /* 0x000fe400020006ff */
[----:B------:R-:W-:-:S07]  /*b10c0*/  F2FP.F16.E4M3.UNPACK_B R38, R38 ;  /* 0x00000026ff26723e */ /* 0x000fce00020006ff */
[----:B----4-:R-:W-:-:S15]  /*b10d0*/  HMMA.16816.F32 R4, R36, R32, R4 ;  /* 0x000000202404723c */ /* 0x010fde0000001804 */
[----:B------:R-:W-:-:S04]  /*b10e0*/  NOP ;  /* 0x0000000000007918 */ /* 0x000fc80000000000 */
[----:B------:R0:W-:Y:S04]  /*b10f0*/  STL.64 [R1+0x180], R4 ;  /* 0x0001800401007387 */ /* 0x0001e80000100a00 */
[----:B------:R2:W-:Y:S04]  /*b1100*/  STL.64 [R1+0x188], R6 ;  /* 0x0001880601007387 */ /* 0x0005e80000100a00 */
[----:B------:R-:W3:Y:S04]  /*b1110*/  LDL.LU.64 R16, [R1+0xd50] ;  /* 0x000d500001107983 */ /* 0x000ee80000300a00 */
[----:B------:R-:W3:Y:S04]  /*b1120*/  LDL.LU.64 R18, [R1+0xd58] ;  /* 0x000d580001127983 */ /* 0x000ee80000300a00 */
[----:B------:R-:W4:Y:S04]  /*b1130*/  LDL.LU.64 R56, [R1+0xd40] ;  /* 0x000d400001387983 */ /* 0x000f280000300a00 */
[----:B------:R-:W4:Y:S04]  /*b1140*/  LDL.LU.64 R58, [R1+0xd48] ;  /* 0x000d4800013a7983 */ /* 0x000f280000300a00 */
[----:B------:R-:W3:Y:S04]  /*b1150*/  LDL.LU.64 R28, [R1+0xd30] ;  /* 0x000d3000011c7983 */ /* 0x000ee80000300a00 */
[----:B------:R-:W3:Y:S04]  /*b1160*/  LDL.LU.64 R30, [R1+0xd38] ;  /* 0x000d3800011e7983 */ /* 0x000ee80000300a00 */
[----:B------:R-:W3:Y:S04]  /*b1170*/  LDL.LU.64 R20, [R1+0xd20] ;  /* 0x000d200001147983 */ /* 0x000ee80000300a00 */
[----:B------:R-:W3:Y:S04]  /*b1180*/  LDL.LU.64 R22, [R1+0xd28] ;  /* 0x000d280001167983 */ /* 0x000ee80000300a00 */
[----:B-1----:R-:W3:Y:S04]  /*b1190*/  LDL.LU.64 R8, [R1+0xd10] ;  /* 0x000d100001087983 */ /* 0x002ee80000300a00 */
[----:B------:R-:W3:Y:S04]  /*b11a0*/  LDL.LU.64 R10, [R1+0xd18] ;  /* 0x000d1800010a7983 */ /* 0x000ee80000300a00 */
[----:B0-----:R-:W3:Y:S04]  /*b11b0*/  LDL.LU.64 R4, [R1+0xc80] ;  /* 0x000c800001047983 */ /* 0x001ee80000300a00 */
[----:B--2---:R-:W2:Y:S04]  /*b11c0*/  LDL.LU.64 R6, [R1+0xc88] ;  /* 0x000c880001067983 */ /* 0x004ea80000300a00 */
[----:B------:R-:W2:Y:S04]  /*b11d0*/  LDL.LU R61, [R1+0x3c8] ;  /* 0x0003c800013d7983 */ /* 0x000ea80000300800 */
[----:B------:R-:W2:Y:S04]  /*b11e0*/  LDL.LU R60, [R1+0x3c4] ;  /* 0x0003c400013c7983 */ /* 0x000ea80000300800 */
[----:B------:R-:W2:Y:S04]  /*b11f0*/  LDL.LU R54, [R1+0x3d0] ;  /* 0x0003d00001367983 */ /* 0x000ea80000300800 */
[----:B------:R-:W2:Y:S04]  /*b1200*/  LDL.LU R51, [R1+0x3cc] ;  /* 0x0003cc0001337983 */ /* 0x000ea80000300800 */
[----:B------:R-:W2:Y:S04]  /*b1210*/  LDL.LU R47, [R1+0x3d8] ;  /* 0x0003d800012f7983 */ /* 0x000ea80000300800 */
[----:B------:R-:W2:Y:S04]  /*b1220*/  LDL.LU R43, [R1+0x3d4] ;  /* 0x0003d400012b7983 */ /* 0x000ea80000300800 */
[----:B------:R-:W3:Y:S04]  /*b1230*/  LDL.LU R40, [R1+0x3e0] ;  /* 0x0003e00001287983 */ /* 0x000ee80000300800 */
[----:B--2---:R-:W-:Y:S04]  /*b1240*/  STL [R1+0xb51c], R43 ;  /* 0x00b51c2b01007387 */ /* 0x004fe80000100800 */
[----:B---3--:R-:W-:Y:S04]  /*b1250*/  STL [R1+0xb518], R40 ;  /* 0x00b5182801007387 */ /* 0x008fe80000100800 */
[----:B------:R-:W2:Y:S04]  /*b1260*/  LDL.LU R44, [R1+0x3dc] ;  /* 0x0003dc00012c7983 */ /* 0x000ea80000300800 */
[----:B------:R-:W-:Y:S04]  /*b1270*/  STL [R1+0xb524], R47 ;  /* 0x00b5242f01007387 */ /* 0x000fe80000100800 */
[----:B--2---:R-:W-:Y:S04]  /*b1280*/  STL [R1+0xb520], R44 ;  /* 0x00b5202c01007387 */ /* 0x004fe80000100800 */
[----:B------:R-:W2:Y:S04]  /*b1290*/  LDL.LU R48, [R1+0x3e8] ;  /* 0x0003e80001307983 */ /* 0x000ea80000300800 */
[----:B------:R-:W-:Y:S01]  /*b12a0*/  STL [R1+0xb52c], R51 ;  /* 0x00b52c3301007387 */ /* 0x000fe20000100800 */
[C---:B------:R-:W-:Y:S08]  /*b12b0*/  HMMA.16816.F32 R12, R36.reuse, R26, R12 ;  /* 0x0000001a240c723c */ /* 0x040ff0000000180c */
[C---:B------:R-:W-:Y:S01]  /*b12c0*/  HMMA.16816.F32 R16, R36.reuse, R24, R16 ;  /* 0x000000182410723c */ /* 0x040fe20000001810 */
[----:B--2---:R-:W-:Y:S04]  /*b12d0*/  STL [R1+0xb528], R48 ;  /* 0x00b5283001007387 */ /* 0x004fe80000100800 */
[----:B------:R-:W2:Y:S04]  /*b12e0*/  LDL.LU R52, [R1+0x3e4] ;  /* 0x0003e40001347983 */ /* 0x000ea80000300800 */
[----:B------:R-:W-:Y:S04]  /*b12f0*/  STL [R1+0xb534], R54 ;  /* 0x00b5343601007387 */ /* 0x000fe80000100800 */
[----:B--2---:R-:W-:Y:S04]  /*b1300*/  STL [R1+0xb530], R52 ;  /* 0x00b5303401007387 */ /* 0x004fe80000100800 */
[----:B------:R-:W-:Y:S04]  /*b1310*/  STL.64 [R1+0x170], R12 ;  /* 0x0001700c01007387 */ /* 0x000fe80000100a00 */
[----:B------:R0:W-:Y:S04]  /*b1320*/  STL.64 [R1+0x178], R14 ;  /* 0x0001780e01007387 */ /* 0x0001e80000100a00 */
[----:B0-----:R-:W2:Y:S04]  /*b1330*/  LDL.LU.64 R14, [R1+0xb550] ;  /* 0x00b55000010e7983 */ /* 0x001ea80000300a00 */
[----:B------:R-:W3:Y:S04]  /*b1340*/  LDL.LU.64 R12, [R1+0xb548] ;  /* 0x00b54800010c7983 */ /* 0x000ee80000300a00 */
[----:B------:R-:W-:Y:S04]  /*b1350*/  STL.64 [R1+0x160], R16 ;  /* 0x0001601001007387 */ /* 0x000fe80000100a00 */
[----:B------:R0:W-:Y:S04]  /*b1360*/  STL.64 [R1+0x168], R18 ;  /* 0x0001681201007387 */ /* 0x0001e80000100a00 */
[----:B0-----:R-:W4:Y:S04]  /*b1370*/  LDL.LU.64 R18, [R1+0xb540] ;  /* 0x00b5400001127983 */ /* 0x001f280000300a00 */
[----:B------:R-:W4:Y:S01]  /*b1380*/  LDL.LU.64 R16, [R1+0xb538] ;  /* 0x00b5380001107983 */ /* 0x000f220000300a00 */
[----:B------:R-:W-:Y:S01]  /*b1390*/  HMMA.16816.F32 R4, R36, R2, R4 ;  /* 0x000000022404723c */ /* 0x000fe20000001804 */
[----:B------:R-:W-:-:S02]  /*b13a0*/  IMAD R34, R41, 0x100, R45 ;  /* 0x0000010029227824 */ /* 0x000fc400078e022d */
[----:B------:R-:W-:-:S05]  /*b13b0*/  IMAD R35, R46, 0x100, R42 ;  /* 0x000001002e237824 */ /* 0x000fca00078e022a */
[C---:B--2---:R-:W-:Y:S08]  /*b13c0*/  HMMA.16816.F32 R20, R36.reuse, R14, R20 ;  /* 0x0000000e2414723c */ /* 0x044ff00000001814 */
[C---:B---3--:R-:W-:Y:S08]  /*b13d0*/  HMMA.16816.F32 R8, R36.reuse, R12, R8 ;  /* 0x0000000c2408723c */ /* 0x048ff00000001808 */
[C---:B----4-:R-:W-:Y:S08]  /*b13e0*/  HMMA.16816.F32 R56, R36.reuse, R18, R56 ;  /* 0x000000122438723c */ /* 0x050ff00000001838 */
[----:B------:R-:W-:Y:S11]  /*b13f0*/  HMMA.16816.F32 R28, R36, R16, R28 ;  /* 0x00000010241c723c */ /* 0x000ff6000000181c */
[----:B------:R-:W-:Y:S04]  /*b1400*/  STL.64 [R1+0x150], R56 ;  /* 0x0001503801007387 */ /* 0x000fe80000100a00 */
[----:B------:R-:W-:Y:S04]  /*b1410*/  STL.64 [R1+0x158], R58 ;  /* 0x0001583a01007387 */ /* 0x000fe80000100a00 */
[----:B------:R-:W-:Y:S04]  /*b1420*/  STL.64 [R1+0x140], R28 ;  /* 0x0001401c01007387 */ /* 0x000fe80000100a00 */
[----:B------:R-:W-:Y:S04]  /*b1430*/  STL.64 [R1+0x148], R30 ;  /* 0x0001481e01007387 */ /* 0x000fe80000100a00 */
[----:B------:R-:W-:Y:S04]  /*b1440*/  STL.64 [R1+0x130], R20 ;  /* 0x0001301401007387 */ /* 0x000fe80000100a00 */
[----:B------:R-:W-:Y:S04]  /*b1450*/  STL.64 [R1+0x138], R22 ;  /* 0x0001381601007387 */ /* 0x000fe80000100a00 */
[----:B------:R-:W-:Y:S04]  /*b1460*/  STL.64 [R1+0x120], R8 ;  /* 0x0001200801007387 */ /* 0x000fe80000100a00 */
[----:B------:R-:W-:Y:S04]  /*b1470*/  STL.64 [R1+0x128], R10 ;  /* 0x0001280a01007387 */ /* 0x000fe80000100a00 */
[----:B------:R0:W-:Y:S04]  /*b1480*/  STL.64 [R1+0x10], R4 ;  /* 0x0000100401007387 */ /* 0x0001e80000100a00 */
[----:B------:R1:W-:Y:S01]  /*b1490*/  STL.64 [R1+0x18], R6 ;  /* 0x0000180601007387 */ /* 0x0003e20000100a00 */
[----:B------:R-:W-:-:S03]  /*b14a0*/  IMAD R38, R55, 0x100, R50 ;  /* 0x0000010037267824 */ /* 0x000fc600078e0232 */
[----:B0-----:R-:W2:Y:S04]  /*b14b0*/  LDL.LU.64 R4, [R1+0xcf0] ;  /* 0x000cf00001047983 */ /* 0x001ea80000300a00 */
[----:B-1----:R-:W2:Y:S04]  /*b14c0*/  LDL.LU.64 R6, [R1+0xcf8] ;  /* 0x000cf80001067983 */ /* 0x002ea80000300a00 */
[----:B------:R-:W3:Y:S04]  /*b14d0*/  LDL.LU.64 R52, [R1+0xce0] ;  /* 0x000ce00001347983 */ /* 0x000ee80000300a00 */
[----:B------:R-:W3:Y:S04]  /*b14e0*/  LDL.LU.64 R54, [R1+0xce8] ;  /* 0x000ce80001367983 */ /* 0x000ee80000300a00 */
[----:B------:R-:W4:Y:S04]  /*b14f0*/  LDL.LU.64 R48, [R1+0xcd0] ;  /* 0x000cd00001307983 */ /* 0x000f280000300a00 */
[----:B------:R-:W4:Y:S04]  /*b1500*/  LDL.LU.64 R50, [R1+0xcd8] ;  /* 0x000cd80001327983 */ /* 0x000f280000300a00 */
[----:B------:R-:W4:Y:S04]  /*b1510*/  LDL.LU.64 R44, [R1+0xcc0] ;  /* 0x000cc000012c7983 */ /* 0x000f280000300a00 */
[----:B------:R-:W4:Y:S04]  /*b1520*/  LDL.LU.64 R46, [R1+0xcc8] ;  /* 0x000cc800012e7983 */ /* 0x000f280000300a00 */
[----:B------:R-:W4:Y:S04]  /*b1530*/  LDL.LU.64 R40, [R1+0xf70] ;  /* 0x000f700001287983 */ /* 0x000f280000300a00 */
[----:B------:R-:W4:Y:S01]  /*b1540*/  LDL.LU.64 R42, [R1+0xf78] ;  /* 0x000f7800012a7983 */ /* 0x000f220000300a00 */
[----:B------:R-:W-:Y:S01]  /*b1550*/  IMAD R39, R60, 0x100, R61 ;  /* 0x000001003c277824 */ /* 0x000fe200078e023d */
[----:B------:R-:W-:-:S02]  /*b1560*/  F2FP.F16.E4M3.UNPACK_B R36, R34 ;  /* 0x00000022ff24723e */ /* 0x000fc400020006ff */
[----:B------:R-:W-:Y:S01]  /*b1570*/  F2FP.F16.E4M3.UNPACK_B R37, R35 ;  /* 0x00000023ff25723e */ /* 0x000fe200020006ff */
[----:B------:R-:W4:Y:S01]  /*b1580*/  LDL.LU.64 R56, [R1+0xcb0] ;  /* 0x000cb00001387983 */ /* 0x000f220000300a00 */
[----:B------:R-:W-:Y:S02]  /*b1590*/  F2FP.F16.E4M3.UNPACK_B R38, R38 ;  /* 0x00000026ff26723e */ /* 0x000fe400020006ff */
[----:B------:R-:W-:Y:S01]  /*b15a0*/  F2FP.F16.E4M3.UNPACK_B R39, R39 ;  /* 0x00000027ff27723e */ /* 0x000fe200020006ff */
[----:B------:R-:W4:Y:S04]  /*b15b0*/  LDL.LU.64 R58, [R1+0xcb8] ;  /* 0x000cb800013a7983 */ /* 0x000f280000300a00 */
[----:B------:R-:W4:Y:S04]  /*b15c0*/  LDL.LU.64 R28, [R1+0xca0] ;  /* 0x000ca000011c7983 */ /* 0x000f280000300a00 */
[----:B------:R-:W4:Y:S04]  /*b15d0*/  LDL.LU.64 R30, [R1+0xca8] ;  /* 0x000ca800011e7983 */ /* 0x000f280000300a00 */
[----:B------:R-:W4:Y:S04]  /*b15e0*/  LDL.LU.64 R20, [R1+0xc90] ;  /* 0x000c900001147983 */ /* 0x000f280000300a00 */
[----:B------:R-:W4:Y:S04]  /*b15f0*/  LDL.LU.64 R22, [R1+0xc98] ;  /* 0x000c980001167983 */ /* 0x000f280000300a00 */
[----:B------:R-:W4:Y:S04]  /*b1600*/  LDL.LU.64 R8, [R1+0xb90] ;  /* 0x000b900001087983 */ /* 0x000f280000300a00 */
[----:B------:R-:W4:Y:S01]  /*b1610*/  LDL.LU.64 R10, [R1+0xb98] ;  /* 0x000b9800010a7983 */ /* 0x000f220000300a00 */
[C---:B--2---:R-:W-:Y:S08]  /*b1620*/  HMMA.16816.F32 R4, R36.reuse, R32, R4 ;  /* 0x000000202404723c */ /* 0x044ff00000001804 */
[C---:B---3--:R-:W-:Y:S08]  /*b1630*/  HMMA.16816.F32 R52, R36.reuse, R26, R52 ;  /* 0x0000001a2434723c */ /* 0x048ff00000001834 */
[C---:B----4-:R-:W-:Y:S08]  /*b1640*/  HMMA.16816.F32 R48, R36.reuse, R24, R48 ;  /* 0x000000182430723c */ /* 0x050ff00000001830 */
[C---:B------:R-:W-:Y:S01]  /*b1650*/  HMMA.16816.F32 R44, R36.reuse, R18, R44 ;  /* 0x00000012242c723c */ /* 0x040fe2000000182c */
[----:B------:R0:W-:Y:S07]  /*b1660*/  STL.64 [R1+0x110], R4 ;  /* 0x0001100401007387 */ /* 0x0001ee0000100a00 */
[C---:B------:R-:W-:Y:S01]  /*b1670*/  HMMA.16816.F32 R40, R36.reuse, R16, R40 ;  /* 0x000000102428723c */ /* 0x040fe20000001828 */
[----:B------:R1:W-:Y:S04]  /*b1680*/  STL.64 [R1+0x118], R6 ;  /* 0x0001180601007387 */ /* 0x0003e80000100a00 */
[----:B0-----:R-:W2:Y:S04]  /*b1690*/  LDL.LU.64 R4, [R1+0xc70] ;  /* 0x000c700001047983 */ /* 0x001ea80000300a00 */
[----:B-1----:R-:W2:Y:S04]  /*b16a0*/  LDL.LU.64 R6, [R1+0xc78] ;  /* 0x000c780001067983 */ /* 0x002ea80000300a00 */
[----:B------:R-:W-:Y:S04]  /*b16b0*/  STL.64 [R1+0x100], R52 ;  /* 0x0001003401007387 */ /* 0x000fe80000100a00 */
[----:B------:R0:W-:Y:S04]  /*b16c0*/  STL.64 [R1+0x108], R54 ;  /* 0x0001083601007387 */ /* 0x0001e80000100a00 */
[----:B0-----:R-:W3:Y:S04]  /*b16d0*/  LDL.LU R54, [R1+0xb534] ;  /* 0x00b5340001367983 */ /* 0x001ee80000300800 */
[----:B------:R-:W4:Y:S04]  /*b16e0*/  LDL.LU R52, [R1+0xb530] ;  /* 0x00b5300001347983 */ /* 0x000f280000300800 */
[----:B------:R-:W-:Y:S04]  /*b16f0*/  STL.64 [R1+0xf0], R48 ;  /* 0x0000f03001007387 */ /* 0x000fe80000100a00 */
[----:B------:R0:W-:Y:S04]  /*b1700*/  STL.64 [R1+0xf8], R50 ;  /* 0x0000f83201007387 */ /* 0x0001e80000100a00 */
[----:B0-----:R-:W3:Y:S04]  /*b1710*/  LDL.LU R51, [R1+0xb52c] ;  /* 0x00b52c0001337983 */ /* 0x001ee80000300800 */
[----:B------:R-:W4:Y:S04]  /*b1720*/  LDL.LU R48, [R1+0xb528] ;  /* 0x00b5280001307983 */ /* 0x000f280000300800 */
[----:B------:R-:W-:Y:S04]  /*b1730*/  STL.64 [R1+0xe0], R44 ;  /* 0x0000e02c01007387 */ /* 0x000fe80000100a00 */
[----:B------:R0:W-:Y:S04]  /*b1740*/  STL.64 [R1+0xe8], R46 ;  /* 0x0000e82e01007387 */ /* 0x0001e80000100a00 */
[----:B0-----:R-:W2:Y:S04]  /*b1750*/  LDL.LU R47, [R1+0xb524] ;  /* 0x00b52400012f7983 */ /* 0x001ea80000300800 */
[----:B------:R-:W2:Y:S04]  /*b1760*/  LDL.LU R44, [R1+0xb520] ;  /* 0x00b52000012c7983 */ /* 0x000ea80000300800 */
[----:B------:R-:W-:Y:S04]  /*b1770*/  STL.64 [R1+0xd0], R40 ;  /* 0x0000d02801007387 */ /* 0x000fe80000100a00 */
[----:B------:R0:W-:Y:S04]  /*b1780*/  STL.64 [R1+0xd8], R42 ;  /* 0x0000d82a01007387 */ /* 0x0001e80000100a00 */
[----:B0-----:R-:W2:Y:S04]  /*b1790*/  LDL.LU R43, [R1+0xb51c] ;  /* 0x00b51c00012b7983 */ /* 0x001ea80000300800 */
[----:B------:R-:W2:Y:S01]  /*b17a0*/  LDL.LU R40, [R1+0xb518] ;  /* 0x00b5180001287983 */ /* 0x000ea20000300800 */
[C---:B------:R-:W-:Y:S08]  /*b17b0*/  HMMA.16816.F32 R56, R36.reuse, R14, R56 ;  /* 0x0000000e2438723c */ /* 0x040ff00000001838 */
[C---:B------:R-:W-:Y:S08]  /*b17c0*/  HMMA.16816.F32 R28, R36.reuse, R12, R28 ;  /* 0x0000000c241c723c */ /* 0x040ff0000000181c */
[----:B------:R-:W-:Y:S03]  /*b17d0*/  HMMA.16816.F32 R20, R36, R2, R20 ;  /* 0x000000022414723c */ /* 0x000fe60000001814 */
[----:B------:R0:W-:Y:S04]  /*b17e0*/  STL.64 [R1+0xc0], R56 ;  /* 0x0000c03801007387 */ /* 0x0001e80000100a00 */
[----:B------:R1:W-:Y:S04]  /*b17f0*/  STL.64 [R1+0xc8], R58 ;  /* 0x0000c83a01007387 */ /* 0x0003e80000100a00 */
[----:B------:R0:W-:Y:S04]  /*b1800*/  STL.64 [R1+0xb0], R28 ;  /* 0x0000b01c01007387 */ /* 0x0001e80000100a00 */
[----:B------:R0:W-:Y:S04]  /*b1810*/  STL.64 [R1+0xb8], R30 ;  /* 0x0000b81e01007387 */ /* 0x0001e80000100a00 */
[----:B------:R-:W-:Y:S04]  /*b1820*/  STL.64 [R1], R20 ;  /* 0x0000001401007387 */ /* 0x000fe80000100a00 */
[----:B------:R-:W-:Y:S04]  /*b1830*/  STL.64 [R1+0x8], R22 ;  /* 0x0000081601007387 */ /* 0x000fe80000100a00 */
[----:B0-----:R-:W2:Y:S01]  /*b1840*/  LDL.LU.64 R56, [R1+0xc60] ;  /* 0x000c600001387983 */ /* 0x001ea20000300a00 */
[----:B---3--:R-:W-:-:S02]  /*b1850*/  IMAD R34, R51, 0x100, R54 ;  /* 0x0000010033227824 */ /* 0x008fc400078e0236 */
[----:B----4-:R-:W-:Y:S02]  /*b1860*/  IMAD R37, R52, 0x100, R48 ;  /* 0x0000010034257824 */ /* 0x010fe400078e0230 */
[----:B--2---:R-:W-:Y:S02]  /*b1870*/  IMAD R35, R43, 0x100, R47 ;  /* 0x000001002b237824 */ /* 0x004fe400078e022f */
[----:B------:R-:W-:Y:S01]  /*b1880*/  IMAD R36, R44, 0x100, R40 ;  /* 0x000001002c247824 */ /* 0x000fe200078e0228 */
[----:B------:R-:W-:Y:S02]  /*b1890*/  F2FP.F16.E4M3.UNPACK_B R40, R34 ;  /* 0x00000022ff28723e */ /* 0x000fe400020006ff */
[----:B------:R-:W-:Y:S02]  /*b18a0*/  F2FP.F16.E4M3.UNPACK_B R41, R35 ;  /* 0x00000023ff29723e */ /* 0x000fe400020006ff */
[----:B------:R-:W-:Y:S02]  /*b18b0*/  F2FP.F16.E4M3.UNPACK_B R42, R36 ;  /* 0x00000024ff2a723e */ /* 0x000fe400020006ff */
[----:B------:R-:W-:-:S07]  /*b18c0*/  F2FP.F16.E4M3.UNPACK_B R43, R37 ;  /* 0x00000025ff2b723e */ /* 0x000fce00020006ff */
[C---:B------:R-:W-:Y:S08]  /*b18d0*/  HMMA.16816.F32 R8, R40.reuse, R32, R8 ;  /* 0x000000202808723c */ /* 0x040ff00000001808 */
[C---:B------:R-:W-:Y:S11]  /*b18e0*/  HMMA.16816.F32 R4, R40.reuse, R26, R4 ;  /* 0x0000001a2804723c */ /* 0x040ff60000001804 */
[----:B------:R-:W-:Y:S04]  /*b18f0*/  STL.64 [R1+0xa0], R8 ;  /* 0x0000a00801007387 */ /* 0x000fe80000100a00 */
[----:B------:R-:W-:Y:S04]  /*b1900*/  STL.64 [R1+0xa8], R10 ;  /* 0x0000a80a01007387 */ /* 0x000fe80000100a00 */
[----:B-1----:R-:W2:Y:S04]  /*b1910*/  LDL.LU.64 R58, [R1+0xc68] ;  /* 0x000c6800013a7983 */ /* 0x002ea80000300a00 */
[----:B------:R-:W-:Y:S04]  /*b1920*/  STL.64 [R1+0x90], R4 ;  /* 0x0000900401007387 */ /* 0x000fe80000100a00 */
[----:B------:R0:W-:Y:S04]  /*b1930*/  STL.64 [R1+0x98], R6 ;  /* 0x0000980601007387 */ /* 0x0001e80000100a00 */
[----:B------:R-:W3:Y:S04]  /*b1940*/  LDL.LU.64 R52, [R1+0xc50] ;  /* 0x000c500001347983 */ /* 0x000ee80000300a00 */
[----:B------:R-:W3:Y:S04]  /*b1950*/  LDL.LU.64 R54, [R1+0xc58] ;  /* 0x000c580001367983 */ /* 0x000ee80000300a00 */
[----:B------:R-:W4:Y:S04]  /*b1960*/  LDL.LU.64 R48, [R1+0xc40] ;  /* 0x000c400001307983 */ /* 0x000f280000300a00 */
[----:B------:R-:W4:Y:S04]  /*b1970*/  LDL.LU.64 R50, [R1+0xc48] ;  /* 0x000c480001327983 */ /* 0x000f280000300a00 */
[----:B------:R-:W4:Y:S04]  /*b1980*/  LDL.LU.64 R44, [R1+0xc30] ;  /* 0x000c3000012c7983 */ /* 0x000f280000300a00 */
[----:B------:R-:W4:Y:S04]  /*b1990*/  LDL.LU.64 R46, [R1+0xc38] ;  /* 0x000c3800012e7983 */ /* 0x000f280000300a00 */
[----:B------:R-:W4:Y:S04]  /*b19a0*/  LDL.LU.64 R36, [R1+0xc20] ;  /* 0x000c200001247983 */ /* 0x000f280000300a00 */
[----:B------:R-:W4:Y:S04]  /*b19b0*/  LDL.LU.64 R38, [R1+0xc28] ;  /* 0x000c280001267983 */ /* 0x000f280000300a00 */
[----:B------:R-:W4:Y:S04]  /*b19c0*/  LDL.LU.64 R28, [R1+0xc10] ;  /* 0x000c1000011c7983 */ /* 0x000f280000300a00 */
[----:B------:R-:W4:Y:S04]  /*b19d0*/  LDL.LU.64 R30, [R1+0xc18] ;  /* 0x000c1800011e7983 */ /* 0x000f280000300a00 */
[----:B0-----:R-:W4:Y:S04]  /*b19e0*/  LDL.LU R7, [R1+0x3f0] ;  /* 0x0003f00001077983 */ /* 0x001f280000300800 */
[----:B------:R-:W4:Y:S04]  /*b19f0*/  LDL.LU R20, [R1+0x3ec] ;  /* 0x0003ec0001147983 */ /* 0x000f280000300800 */
[----:B------:R-:W4:Y:S04]  /*b1a00*/  LDL.LU R21, [R1+0x3f8] ;  /* 0x0003f80001157983 */ /* 0x000f280000300800 */
[----:B------:R-:W4:Y:S04]  /*b1a10*/  LDL.LU R22, [R1+0x3f4] ;  /* 0x0003f40001167983 */ /* 0x000f280000300800 */
[----:B------:R-:W4:Y:S04]  /*b1a20*/  LDL.LU R23, [R1+0x400] ;  /* 0x0004000001177983 */ /* 0x000f280000300800 */
[----:B------:R-:W4:Y:S04]  /*b1a30*/  LDL.LU R8, [R1+0x3fc] ;  /* 0x0003fc0001087983 */ /* 0x000f280000300800 */
[----:B------:R-:W-:Y:S04]  /*b1a40*/  STL.64 [R1+0xb510], R26 ;  /* 0x00b5101a01007387 */ /* 0x000fe80000100a00 */
[----:B------:R3:W-:Y:S01]  /*b1a50*/  STL.64 [R1+0xb508], R24 ;  /* 0x00b5081801007387 */ /* 0x0007e20000100a00 */
[C---:B--2---:R-:W-:Y:S08]  /*b1a60*/  HMMA.16816.F32 R56, R40.reuse, R24, R56 ;  /* 0x000000182838723c */ /* 0x044ff00000001838 */
[C---:B---3--:R-:W-:Y:S08]  /*b1a70*/  HMMA.16816.F32 R24, R40.reuse, R18, R52 ;  /* 0x000000122818723c */ /* 0x048ff00000001834 */
[C---:B----4-:R-:W-:Y:S08]  /*b1a80*/  HMMA.16816.F32 R52, R40.reuse, R16, R48 ;  /* 0x000000102834723c */ /* 0x050ff00000001830 */
[C---:B------:R-:W-:Y:S08]  /*b1a90*/  HMMA.16816.F32 R48, R40.reuse, R14, R44 ;  /* 0x0000000e2830723c */ /* 0x040ff0000000182c */
[C---:B------:R-:W-:Y:S01]  /*b1aa0*/  HMMA.16816.F32 R44, R40.reuse, R12, R36 ;  /* 0x0000000c282c723c */ /* 0x040fe20000001824 */
[----:B------:R-:W-:Y:S04]  /*b1ab0*/  STL.64 [R1+0x80], R56 ;  /* 0x0000803801007387 */ /* 0x000fe80000100a00 */
[----:B------:R-:W-:Y:S03]  /*b1ac0*/  STL.64 [R1+0x88], R58 ;  /* 0x0000883a01007387 */ /* 0x000fe60000100a00 */
[----:B------:R-:W-:Y:S01]  /*b1ad0*/  HMMA.16816.F32 R40, R40, R2, R28 ;  /* 0x000000022828723c */ /* 0x000fe2000000181c */
[----:B------:R-:W-:Y:S04]  /*b1ae0*/  STL.64 [R1+0xb1e0], R54 ;  /* 0x00b1e03601007387 */ /* 0x000fe80000100a00 */
[----:B------:R0:W-:Y:S04]  /*b1af0*/  STL.64 [R1+0x70], R24 ;  /* 0x0000701801007387 */ /* 0x0001e80000100a00 */
[----:B------:R1:W-:Y:S04]  /*b1b00*/  STL.64 [R1+0x78], R26 ;  /* 0x0000781a01007387 */ /* 0x0003e80000100a00 */
[----:B------:R2:W-:Y:S04]  /*b1b10*/  STL.64 [R1+0xb1d8], R52 ;  /* 0x00b1d83401007387 */ /* 0x0005e80000100a00 */
[----:B------:R-:W-:Y:S04]  /*b1b20*/  STL.64 [R1+0xb1f0], R50 ;  /* 0x00b1f03201007387 */ /* 0x000fe80000100a00 */
[----:B------:R3:W-:Y:S04]  /*b1b30*/  STL.64 [R1+0xb1e8], R48 ;  /* 0x00b1e83001007387 */ /* 0x0007e80000100a00 */
[----:B------:R-:W4:Y:S04]  /*b1b40*/  LDL.LU R9, [R1+0x408] ;  /* 0x0004080001097983 */ /* 0x000f280000300800 */
[----:B------:R-:W4:Y:S04]  /*b1b50*/  LDL.LU R10, [R1+0x404] ;  /* 0x00040400010a7983 */ /* 0x000f280000300800 */
[----:B------:R-:W-:Y:S04]  /*b1b60*/  STL.64 [R1+0xb200], R46 ;  /* 0x00b2002e01007387 */ /* 0x000fe80000100a00 */
[----:B------:R0:W-:Y:S04]  /*b1b70*/  STL.64 [R1+0xb1f8], R44 ;  /* 0x00b1f82c01007387 */ /* 0x0001e80000100a00 */
        /* <DEDUP_REMOVED lines=8> */
[----:B------:R-:W-:Y:S04]  /*b1c00*/  STL [R1+0xb1d4], R40 ;  /* 0x00b1d42801007387 */ /* 0x000fe80000100800 */
[----:B------:R0:W-:Y:S04]  /*b1c10*/  STL [R1+0xb1d0], R41 ;  /* 0x00b1d02901007387 */ /* 0x0001e80000100800 */
[----:B------:R-:W-:Y:S04]  /*b1c20*/  STL [R1+0xb1cc], R42 ;  /* 0x00b1cc2a01007387 */ /* 0x000fe80000100800 */
[----:B------:R2:W-:Y:S04]  /*b1c30*/  STL [R1+0xb1c8], R43 ;  /* 0x00b1c82b01007387 */ /* 0x0005e80000100800 */
[----:B0-----:R-:W4:Y:S04]  /*b1c40*/  LDL.LU.64 R24, [R1+0xb00] ;  /* 0x000b000001187983 */ /* 0x001f280000300a00 */
[----:B-1----:R-:W4:Y:S01]  /*b1c50*/  LDL.LU.64 R26, [R1+0xb08] ;  /* 0x000b0800011a7983 */ /* 0x002f220000300a00 */
[----:B------:R-:W-:-:S02]  /*b1c60*/  IMAD R34, R20, 0x100, R7 ;  /* 0x0000010014227824 */ /* 0x000fc400078e0207 */
[----:B------:R-:W-:Y:S01]  /*b1c70*/  IMAD R35, R22, 0x100, R21 ;  /* 0x0000010016237824 */ /* 0x000fe200078e0215 */
[----:B------:R-:W4:Y:S01]  /*b1c80*/  LDL.LU.64 R56, [R1+0xb70] ;  /* 0x000b700001387983 */ /* 0x000f220000300a00 */
[----:B------:R-:W-:Y:S01]  /*b1c90*/  IMAD R38, R8, 0x100, R23 ;  /* 0x0000010008267824 */ /* 0x000fe200078e0217 */
[----:B------:R-:W-:Y:S02]  /*b1ca0*/  F2FP.F16.E4M3.UNPACK_B R36, R34 ;  /* 0x00000022ff24723e */ /* 0x000fe400020006ff */
[----:B------:R-:W-:Y:S01]  /*b1cb0*/  F2FP.F16.E4M3.UNPACK_B R37, R35 ;  /* 0x00000023ff25723e */ /* 0x000fe200020006ff */
[----:B------:R-:W4:Y:S01]  /*b1cc0*/  LDL.LU.64 R58, [R1+0xb78] ;  /* 0x000b7800013a7983 */ /* 0x000f220000300a00 */
[----:B------:R-:W-:-:S03]  /*b1cd0*/  F2FP.F16.E4M3.UNPACK_B R38, R38 ;  /* 0x00000026ff26723e */ /* 0x000fc600020006ff */
[----:B--2---:R-:W2:Y:S04]  /*b1ce0*/  LDL.LU.64 R52, [R1+0xb60] ;  /* 0x000b600001347983 */ /* 0x004ea80000300a00 */
[----:B------:R-:W2:Y:S04]  /*b1cf0*/  LDL.LU.64 R54, [R1+0xb68] ;  /* 0x000b680001367983 */ /* 0x000ea80000300a00 */
[----:B---3--:R-:W3:Y:S04]  /*b1d00*/  LDL.LU.64 R48, [R1+0xb50] ;  /* 0x000b500001307983 */ /* 0x008ee80000300a00 */
[----:B------:R-:W3:Y:S04]  /*b1d10*/  LDL.LU.64 R50, [R1+0xb58] ;  /* 0x000b580001327983 */ /* 0x000ee80000300a00 */
[----:B------:R-:W2:Y:S04]  /*b1d20*/  LDL.LU.64 R44, [R1+0xb40] ;  /* 0x000b4000012c7983 */ /* 0x000ea80000300a00 */
[----:B------:R-:W2:Y:S04]  /*b1d30*/  LDL.LU.64 R46, [R1+0xb48] ;  /* 0x000b4800012e7983 */ /* 0x000ea80000300a00 */
[----:B------:R-:W2:Y:S04]  /*b1d40*/  LDL.LU.64 R40, [R1+0xb30] ;  /* 0x000b300001287983 */ /* 0x000ea80000300a00 */
[----:B------:R-:W2:Y:S04]  /*b1d50*/  LDL.LU.64 R42, [R1+0xb38] ;  /* 0x000b3800012a7983 */ /* 0x000ea80000300a00 */
[----:B------:R-:W2:Y:S04]  /*b1d60*/  LDL.LU.64 R20, [R1+0xb20] ;  /* 0x000b200001147983 */ /* 0x000ea80000300a00 */
[----:B------:R-:W2:Y:S04]  /*b1d70*/  LDL.LU.64 R22, [R1+0xb28] ;  /* 0x000b280001167983 */ /* 0x000ea80000300a00 */
[----:B------:R-:W2:Y:S04]  /*b1d80*/  LDL.LU.64 R4, [R1+0xa80] ;  /* 0x000a800001047983 */ /* 0x000ea80000300a00 */
[----:B------:R-:W2:Y:S01]  /*b1d90*/  LDL.LU.64 R6, [R1+0xa88] ;  /* 0x000a880001067983 */ /* 0x000ea20000300a00 */
[----:B----4-:R-:W-:-:S05]  /*b1da0*/  IMAD R39, R10, 0x100, R9 ;  /* 0x000001000a277824 */ /* 0x010fca00078e0209 */
[----:B------:R-:W-:-:S07]  /*b1db0*/  F2FP.F16.E4M3.UNPACK_B R39, R39 ;  /* 0x00000027ff27723e */ /* 0x000fce00020006ff */
[----:B------:R-:W-:-:S15]  /*b1dc0*/  HMMA.16816.F32 R24, R36, R32, R24 ;  /* 0x000000202418723c */ /* 0x000fde0000001818 */
[----:B------:R-:W-:-:S04]  /*b1dd0*/  NOP ;  /* 0x0000000000007918 */ /* 0x000fc80000000000 */
[----:B------:R-:W-:Y:S04]  /*b1de0*/  STL.64 [R1+0x2f0], R24 ;  /* 0x0002f01801007387 */ /* 0x000fe80000100a00 */
[----:B------:R0:W-:Y:S04]  /*b1df0*/  STL.64 [R1+0x2f8], R26 ;  /* 0x0002f81a01007387 */ /* 0x0001e80000100a00 */
[----:B0-----:R-:W4:Y:S04]  /*b1e00*/  LDL.LU.64 R26, [R1+0xb510] ;  /* 0x00b51000011a7983 */ /* 0x001f280000300a00 */
[----:B------:R-:W4:Y:S01]  /*b1e10*/  LDL.LU.64 R24, [R1+0xb508] ;  /* 0x00b5080001187983 */ /* 0x000f220000300a00 */
[C---:B---3--:R-:W-:Y:S08]  /*b1e20*/  HMMA.16816.F32 R48, R36.reuse, R18, R48 ;  /* 0x000000122430723c */ /* 0x048ff00000001830 */
[C---:B--2---:R-:W-:Y:S08]  /*b1e30*/  HMMA.16816.F32 R44, R36.reuse, R16, R44 ;  /* 0x00000010242c723c */ /* 0x044ff0000000182c */
[C---:B------:R-:W-:Y:S08]  /*b1e40*/  HMMA.16816.F32 R20, R36.reuse, R12, R20 ;  /* 0x0000000c2414723c */ /* 0x040ff00000001814 */
[----:B------:R-:W-:Y:S01]  /*b1e50*/  HMMA.16816.F32 R4, R36, R2, R4 ;  /* 0x000000022404723c */ /* 0x000fe20000001804 */
[----:B------:R-:W-:-:S07]  /*b1e60*/  IMAD R34, R28, 0x100, R11 ;  /* 0x000001001c227824 */ /* 0x000fce00078e020b */
[C---:B----4-:R-:W-:Y:S01]  /*b1e70*/  HMMA.16816.F32 R56, R36.reuse, R26, R56 ;  /* 0x0000001a2438723c */ /* 0x050fe20000001838 */
[----:B------:R-:W-:Y:S07]  /*b1e80*/  STL.64 [R1+0xb500], R26 ;  /* 0x00b5001a01007387 */ /* 0x000fee0000100a00 */
[C---:B------:R-:W-:Y:S11]  /*b1e90*/  HMMA.16816.F32 R52, R36.reuse, R24, R52 ;  /* 0x000000182434723c */ /* 0x040ff60000001834 */
[----:B------:R-:W-:Y:S04]  /*b1ea0*/  STL.64 [R1+0x300], R56 ;  /* 0x0003003801007387 */ /* 0x000fe80000100a00 */
[----:B------:R-:W-:Y:S04]  /*b1eb0*/  STL.64 [R1+0x308], R58 ;  /* 0x0003083a01007387 */ /* 0x000fe80000100a00 */
[----:B------:R0:W-:Y:S02]  /*b1ec0*/  STL.64 [R1+0xb4f8], R24 ;  /* 0x00b4f81801007387 */ /* 0x0001e40000100a00 */
[----:B0-----:R-:W-:Y:S02]  /*b1ed0*/  HMMA.16816.F32 R24, R36, R14, R40 ;  /* 0x0000000e2418723c */ /* 0x001fe40000001828 */
[----:B------:R0:W-:Y:S04]  /*b1ee0*/  STL.64 [R1+0x320], R52 ;  /* 0x0003203401007387 */ /* 0x0001e80000100a00 */
[----:B------:R1:W-:Y:S04]  /*b1ef0*/  STL.64 [R1+0x328], R54 ;  /* 0x0003283601007387 */ /* 0x0003e80000100a00 */
[----:B------:R2:W-:Y:S04]  /*b1f00*/  STL.64 [R1+0x330], R48 ;  /* 0x0003303001007387 */ /* 0x0005e80000100a00 */
[----:B------:R3:W-:Y:S05]  /*b1f10*/  STL.64 [R1+0x338], R50 ;  /* 0x0003383201007387 */ /* 0x0007ea0000100a00 */
[----:B------:R-:W-:-:S02]  /*b1f20*/  IMAD.MOV.U32 R42, RZ, RZ, R26 ;  /* 0x000000ffff2a7224 */ /* 0x000fc400078e001a */
[----:B------:R-:W-:Y:S02]  /*b1f30*/  IMAD.MOV.U32 R43, RZ, RZ, R27 ;  /* 0x000000ffff2b7224 */ /* 0x000fe400078e001b */
[----:B------:R-:W-:Y:S02]  /*b1f40*/  IMAD.MOV.U32 R40, RZ, RZ, R24 ;  /* 0x000000ffff287224 */ /* 0x000fe400078e0018 */
[----:B------:R-:W-:Y:S01]  /*b1f50*/  IMAD.MOV.U32 R41, RZ, RZ, R25 ;  /* 0x000000ffff297224 */ /* 0x000fe200078e0019 */
[----:B------:R4:W-:Y:S04]  /*b1f60*/  STL.64 [R1+0x340], R44 ;  /* 0x0003402c01007387 */ /* 0x0009e80000100a00 */
[----:B------:R0:W-:Y:S04]  /*b1f70*/  STL.64 [R1+0x348], R46 ;  /* 0x0003482e01007387 */ /* 0x0001e80000100a00 */
[----:B------:R-:W-:Y:S04]  /*b1f80*/  STL.64 [R1+0xb210], R42 ;  /* 0x00b2102a01007387 */ /* 0x000fe80000100a00 */
[----:B------:R0:W-:Y:S04]  /*b1f90*/  STL.64 [R1+0xb208], R40 ;  /* 0x00b2082801007387 */ /* 0x0001e80000100a00 */
[----:B------:R0:W-:Y:S04]  /*b1fa0*/  STL.64 [R1+0x370], R20 ;  /* 0x0003701401007387 */ /* 0x0001e80000100a00 */
[----:B------:R0:W-:Y:S04]  /*b1fb0*/  STL.64 [R1+0x378], R22 ;  /* 0x0003781601007387 */ /* 0x0001e80000100a00 */
[----:B------:R0:W-:Y:S04]  /*b1fc0*/  STL.64 [R1+0x360], R4 ;  /* 0x0003600401007387 */ /* 0x0001e80000100a00 */
[----:B------:R0:W-:Y:S04]  /*b1fd0*/  STL.64 [R1+0x368], R6 ;  /* 0x0003680601007387 */ /* 0x0001e80000100a00 */
[----:B------:R-:W4:Y:S04]  /*b1fe0*/  LDL.LU R9, [R1+0x430] ;  /* 0x0004300001097983 */ /* 0x000f280000300800 */
[----:B------:R-:W4:Y:S04]  /*b1ff0*/  LDL.LU R10, [R1+0x42c] ;  /* 0x00042c00010a7983 */ /* 0x000f280000300800 */
[----:B------:R-:W4:Y:S04]  /*b2000*/  LDL.LU.64 R24, [R1+0xaf0] ;  /* 0x000af00001187983 */ /* 0x000f280000300a00 */
[----:B------:R-:W4:Y:S04]  /*b2010*/  LDL.LU.64 R26, [R1+0xaf8] ;  /* 0x000af800011a7983 */ /* 0x000f280000300a00 */
[----:B------:R-:W4:Y:S04]  /*b2020*/  LDL.LU.64 R56, [R1+0xae0] ;  /* 0x000ae00001387983 */ /* 0x000f280000300a00 */
[----:B------:R-:W4:Y:S04]  /*b2030*/  LDL.LU.64 R58, [R1+0xae8] ;  /* 0x000ae800013a7983 */ /* 0x000f280000300a00 */
[----:B0-----:R-:W4:Y:S04]  /*b2040*/  LDL.LU.64 R52, [R1+0xad0] ;  /* 0x000ad00001347983 */ /* 0x001f280000300a00 */
[----:B-1----:R-:W4:Y:S04]  /*b2050*/  LDL.LU.64 R54, [R1+0xad8] ;  /* 0x000ad80001367983 */ /* 0x002f280000300a00 */
[----:B--2---:R-:W2:Y:S04]  /*b2060*/  LDL.LU.64 R48, [R1+0xac0] ;  /* 0x000ac00001307983 */ /* 0x004ea80000300a00 */
[----:B---3--:R-:W2:Y:S04]  /*b2070*/  LDL.LU.64 R50, [R1+0xac8] ;  /* 0x000ac80001327983 */ /* 0x008ea80000300a00 */
[----:B----4-:R-:W3:Y:S04]  /*b2080*/  LDL.LU.64 R44, [R1+0xab0] ;  /* 0x000ab000012c7983 */ /* 0x010ee80000300a00 */
[----:B------:R-:W3:Y:S04]  /*b2090*/  LDL.LU.64 R46, [R1+0xab8] ;  /* 0x000ab800012e7983 */ /* 0x000ee80000300a00 */
[----:B------:R-:W4:Y:S04]  /*b20a0*/  LDL.LU.64 R40, [R1+0xaa0] ;  /* 0x000aa00001287983 */ /* 0x000f280000300a00 */
[----:B------:R-:W4:Y:S04]  /*b20b0*/  LDL.LU.64 R42, [R1+0xaa8] ;  /* 0x000aa800012a7983 */ /* 0x000f280000300a00 */
[----:B------:R-:W2:Y:S04]  /*b20c0*/  LDL.LU.64 R20, [R1+0xa90] ;  /* 0x000a900001147983 */ /* 0x000ea80000300a00 */
[----:B------:R-:W2:Y:S04]  /*b20d0*/  LDL.LU.64 R22, [R1+0xa98] ;  /* 0x000a980001167983 */ /* 0x000ea80000300a00 */
[----:B------:R-:W2:Y:S04]  /*b20e0*/  LDL.LU.64 R4, [R1+0xa00] ;  /* 0x000a000001047983 */ /* 0x000ea80000300a00 */
[----:B------:R-:W2:Y:S04]  /*b20f0*/  LDL.LU.64 R6, [R1+0xa08] ;  /* 0x000a080001067983 */ /* 0x000ea80000300a00 */
[----:B------:R-:W2:Y:S01]  /*b2100*/  LDL.LU R11, [R1+0x464] ;  /* 0x00046400010b7983 */ /* 0x000ea20000300800 */
[----:B------:R-:W-:-:S02]  /*b2110*/  IMAD R35, R30, 0x100, R29 ;  /* 0x000001001e237824 */ /* 0x000fc400078e021d */
[----:B------:R-:W-:Y:S02]  /*b2120*/  IMAD R38, R0, 0x100, R31 ;  /* 0x0000010000267824 */ /* 0x000fe400078e021f */
[----:B------:R-:W-:Y:S01]  /*b2130*/  IMAD R39, R60, 0x100, R61 ;  /* 0x000001003c277824 */ /* 0x000fe200078e023d */
[----:B------:R-:W-:Y:S02]  /*b2140*/  F2FP.F16.E4M3.UNPACK_B R36, R34 ;  /* 0x00000022ff24723e */ /* 0x000fe400020006ff */
[----:B------:R-:W-:Y:S02]  /*b2150*/  F2FP.F16.E4M3.UNPACK_B R37, R35 ;  /* 0x00000023ff25723e */ /* 0x000fe400020006ff */
[----:B------:R-:W-:Y:S02]  /*b2160*/  F2FP.F16.E4M3.UNPACK_B R38, R38 ;  /* 0x00000026ff26723e */ /* 0x000fe400020006ff */
[----:B------:R-:W-:Y:S01]  /*b2170*/  F2FP.F16.E4M3.UNPACK_B R39, R39 ;  /* 0x00000027ff27723e */ /* 0x000fe200020006ff */
[----:B--2---:R-:W-:Y:S04]  /*b2180*/  STL [R1+0xb4f0], R11 ;  /* 0x00b4f00b01007387 */ /* 0x004fe80000100800 */
[----:B------:R-:W2:Y:S02]  /*b2190*/  LDL.LU R28, [R1+0x460] ;  /* 0x00046000011c7983 */ /* 0x000ea40000300800 */
[C---:B------:R-:W-:Y:S02]  /*b21a0*/  HMMA.16816.F32 R24, R36.reuse, R32, R24 ;  /* 0x000000202418723c */ /* 0x040fe40000001818 */
[----:B--2---:R0:W-:Y:S04]  /*b21b0*/  STL [R1+0xb4f4], R28 ;  /* 0x00b4f41c01007387 */ /* 0x0041e80000100800 */
        /* <DEDUP_REMOVED lines=8> */
[----:B------:R-:W-:Y:S04]  /*b2240*/  STL.64 [R1+0x3a0], R24 ;  /* 0x0003a01801007387 */ /* 0x000fe80000100a00 */
[----:B------:R0:W-:Y:S04]  /*b2250*/  STL.64 [R1+0x3a8], R26 ;  /* 0x0003a81a01007387 */ /* 0x0001e80000100a00 */
[----:B0-----:R-:W2:Y:S04]  /*b2260*/  LDL.LU.64 R26, [R1+0xb500] ;  /* 0x00b50000011a7983 */ /* 0x001ea80000300a00 */
[----:B------:R-:W2:Y:S01]  /*b2270*/  LDL.LU.64 R24, [R1+0xb4f8] ;  /* 0x00b4f80001187983 */ /* 0x000ea20000300a00 */
[C---:B------:R-:W-:Y:S08]  /*b2280*/  HMMA.16816.F32 R48, R36.reuse, R18, R48 ;  /* 0x000000122430723c */ /* 0x040ff00000001830 */
[C---:B---3--:R-:W-:Y:S08]  /*b2290*/  HMMA.16816.F32 R44, R36.reuse, R16, R44 ;  /* 0x00000010242c723c */ /* 0x048ff0000000182c */
[C---:B----4-:R-:W-:Y:S08]  /*b22a0*/  HMMA.16816.F32 R40, R36.reuse, R14, R40 ;  /* 0x0000000e2428723c */ /* 0x050ff00000001828 */
[C---:B------:R-:W-:Y:S08]  /*b22b0*/  HMMA.16816.F32 R20, R36.reuse, R12, R20 ;  /* 0x0000000c2414723c */ /* 0x040ff00000001814 */
[----:B------:R-:W-:Y:S01]  /*b22c0*/  HMMA.16816.F32 R4, R36, R2, R4 ;  /* 0x000000022404723c */ /* 0x000fe20000001804 */
[----:B------:R-:W-:-:S07]  /*b22d0*/  IMAD R34, R10, 0x100, R9 ;  /* 0x000001000a227824 */ /* 0x000fce00078e0209 */
[C---:B--2---:R-:W-:Y:S08]  /*b22e0*/  HMMA.16816.F32 R56, R36.reuse, R26, R56 ;  /* 0x0000001a2438723c */ /* 0x044ff00000001838 */
        /* <DEDUP_REMOVED lines=11> */
[----:B------:R-:W2:Y:S04]  /*b23a0*/  LDL.LU R36, [R1+0x440] ;  /* 0x0004400001247983 */ /* 0x000ea80000300800 */
[----:B------:R-:W-:Y:S04]  /*b23b0*/  STL.64 [R1+0x410], R20 ;  /* 0x0004101401007387 */ /* 0x000fe80000100a00 */
[----:B------:R-:W-:Y:S04]  /*b23c0*/  STL.64 [R1+0x418], R22 ;  /* 0x0004181601007387 */ /* 0x000fe80000100a00 */
[----:B------:R-:W2:Y:S04]  /*b23d0*/  LDL.LU R38, [R1+0x43c] ;  /* 0x00043c0001267983 */ /* 0x000ea80000300800 */
[----:B------:R0:W-:Y:S04]  /*b23e0*/  STL.64 [R1+0x400], R4 ;  /* 0x0004000401007387 */ /* 0x0001e80000100a00 */
[----:B------:R1:W-:Y:S04]  /*b23f0*/  STL.64 [R1+0x408], R6 ;  /* 0x0004080601007387 */ /* 0x0003e80000100a00 */
[----:B------:R-:W3:Y:S04]  /*b2400*/  LDL.LU R37, [R1+0x448] ;  /* 0x0004480001257983 */ /* 0x000ee80000300800 */
[----:B------:R-:W3:Y:S04]  /*b2410*/  LDL.LU R39, [R1+0x444] ;  /* 0x0004440001277983 */ /* 0x000ee80000300800 */
[----:B------:R-:W4:Y:S04]  /*b2420*/  LDL.LU.64 R8, [R1+0xb80] ;  /* 0x000b800001087983 */ /* 0x000f280000300a00 */
[----:B------:R-:W4:Y:S04]  /*b2430*/  LDL.LU.64 R10, [R1+0xb88] ;  /* 0x000b8800010a7983 */ /* 0x000f280000300a00 */
[----:B0-----:R-:W4:Y:S04]  /*b2440*/  LDL.LU.64 R4, [R1+0xa70] ;  /* 0x000a700001047983 */ /* 0x001f280000300a00 */
[----:B-1----:R-:W4:Y:S01]  /*b2450*/  LDL.LU.64 R6, [R1+0xa78] ;  /* 0x000a780001067983 */ /* 0x002f220000300a00 */
[----:B------:R-:W-:-:S03]  /*b2460*/  IMAD R35, R35, 0x100, R28 ;  /* 0x0000010023237824 */ /* 0x000fc600078e021c */
        /* <DEDUP_REMOVED lines=12> */
[----:B------:R-:W4:Y:S01]  /*b2530*/  LDL.LU R28, [R1+0xb4f4] ;  /* 0x00b4f400011c7983 */ /* 0x000f220000300800 */
[----:B--2---:R-:W-:Y:S01]  /*b2540*/  IMAD R38, R38, 0x100, R36 ;  /* 0x0000010026267824 */ /* 0x004fe200078e0224 */
[----:B------:R-:W-:-:S04]  /*b2550*/  F2FP.F16.E4M3.UNPACK_B R36, R34 ;  /* 0x00000022ff24723e */ /* 0x000fc800020006ff */
[----:B------:R-:W-:Y:S01]  /*b2560*/  F2FP.F16.E4M3.UNPACK_B R38, R38 ;  /* 0x00000026ff26723e */ /* 0x000fe200020006ff */
[----:B---3--:R-:W-:Y:S01]  /*b2570*/  IMAD R39, R39, 0x100, R37 ;  /* 0x0000010027277824 */ /* 0x008fe200078e0225 */
[----:B------:R-:W-:-:S04]  /*b2580*/  F2FP.F16.E4M3.UNPACK_B R37, R35 ;  /* 0x00000023ff25723e */ /* 0x000fc800020006ff */
[----:B------:R-:W-:-:S07]  /*b2590*/  F2FP.F16.E4M3.UNPACK_B R39, R39 ;  /* 0x00000027ff27723e */ /* 0x000fce00020006ff */
[C---:B----4-:R-:W-:Y:S08]  /*b25a0*/  HMMA.16816.F32 R8, R36.reuse, R32, R8 ;  /* 0x000000202408723c */ /* 0x050ff00000001808 */
[C---:B------:R-:W-:Y:S11]  /*b25b0*/  HMMA.16816.F32 R4, R36.reuse, R26, R4 ;  /* 0x0000001a2404723c */ /* 0x040ff60000001804 */
[----:B------:R-:W-:Y:S04]  /*b25c0*/  STL.64 [R1+0x430], R8 ;  /* 0x0004300801007387 */ /* 0x000fe80000100a00 */
[----:B------:R0:W-:Y:S04]  /*b25d0*/  STL.64 [R1+0x438], R10 ;  /* 0x0004380a01007387 */ /* 0x0001e80000100a00 */
[----:B0-----:R-:W2:Y:S04]  /*b25e0*/  LDL.LU R11, [R1+0xb4f0] ;  /* 0x00b4f000010b7983 */ /* 0x001ea80000300800 */
[----:B------:R0:W-:Y:S04]  /*b25f0*/  STL.64 [R1+0x440], R4 ;  /* 0x0004400401007387 */ /* 0x0001e80000100a00 */
[----:B------:R1:W-:Y:S04]  /*b2600*/  STL.64 [R1+0x448], R6 ;  /* 0x0004480601007387 */ /* 0x0003e80000100a00 */
[----:B0-----:R-:W3:Y:S04]  /*b2610*/  LDL.LU.64 R4, [R1+0x9f0] ;  /* 0x0009f00001047983 */ /* 0x001ee80000300a00 */
[----:B-1----:R-:W3:Y:S01]  /*b2620*/  LDL.LU.64 R6, [R1+0x9f8] ;  /* 0x0009f80001067983 */ /* 0x002ee20000300a00 */
[----:B------:R-:W-:Y:S01]  /*b2630*/  HMMA.16816.F32 R56, R36, R24, R56 ;  /* 0x000000182438723c */ /* 0x000fe20000001838 */
[----:B------:R-:W-:-:S07]  /*b2640*/  IMAD R35, R30, 0x100, R29 ;  /* 0x000001001e237824 */ /* 0x000fce00078e021d */
[C---:B------:R-:W-:Y:S08]  /*b2650*/  HMMA.16816.F32 R52, R36.reuse, R18, R52 ;  /* 0x000000122434723c */ /* 0x040ff00000001834 */
[C---:B------:R-:W-:Y:S08]  /*b2660*/  HMMA.16816.F32 R48, R36.reuse, R16, R48 ;  /* 0x000000102430723c */ /* 0x040ff00000001830 */
[C---:B------:R-:W-:Y:S08]  /*b2670*/  HMMA.16816.F32 R44, R36.reuse, R14, R44 ;  /* 0x0000000e242c723c */ /* 0x040ff0000000182c */
[C---:B------:R-:W-:Y:S08]  /*b2680*/  HMMA.16816.F32 R40, R36.reuse, R12, R40 ;  /* 0x0000000c2428723c */ /* 0x040ff00000001828 */
[----:B------:R-:W-:Y:S01]  /*b2690*/  HMMA.16816.F32 R20, R36, R2, R20 ;  /* 0x000000022414723c */ /* 0x000fe20000001814 */
[----:B------:R-:W-:-:S02]  /*b26a0*/  IMAD R38, R0, 0x100, R31 ;  /* 0x0000010000267824 */ /* 0x000fc400078e021f */
[----:B------:R-:W-:Y:S01]  /*b26b0*/  IMAD R39, R60, 0x100, R61 ;  /* 0x000001003c277824 */ /* 0x000fe200078e023d */
[----:B------:R-:W-:Y:S02]  /*b26c0*/  F2FP.F16.E4M3.UNPACK_B R37, R35 ;  /* 0x00000023ff25723e */ /* 0x000fe400020006ff */
[----:B------:R-:W-:Y:S02]  /*b26d0*/  F2FP.F16.E4M3.UNPACK_B R38, R38 ;  /* 0x00000026ff26723e */ /* 0x000fe400020006ff */
[----:B------:R-:W-:Y:S01]  /*b26e0*/  F2FP.F16.E4M3.UNPACK_B R39, R39 ;  /* 0x00000027ff27723e */ /* 0x000fe200020006ff */
[----:B------:R-:W-:Y:S04]  /*b26f0*/  STL.64 [R1+0x450], R56 ;  /* 0x0004503801007387 */ /* 0x000fe80000100a00 */
[----:B------:R-:W-:Y:S04]  /*b2700*/  STL.64 [R1+0x458], R58 ;  /* 0x0004583a01007387 */ /* 0x000fe80000100a00 */
[----:B------:R0:W-:Y:S04]  /*b2710*/  STL.64 [R1+0x470], R52 ;  /* 0x0004703401007387 */ /* 0x0001e80000100a00 */
        /* <DEDUP_REMOVED lines=8> */
[----:B------:R0:W-:Y:S01]  /*b27a0*/  STL.64 [R1+0x4b8], R22 ;  /* 0x0004b81601007387 */ /* 0x0001e20000100a00 */
[----:B--2---:R-:W-:-:S03]  /*b27b0*/  IMAD R34, R28, 0x100, R11 ;  /* 0x000001001c227824 */ /* 0x004fc600078e020b */
[----:B------:R-:W2:Y:S02]  /*b27c0*/  LDL.LU R28, [R1+0x5b4] ;  /* 0x0005b400011c7983 */ /* 0x000ea40000300800 */
[----:B------:R-:W-:Y:S02]  /*b27d0*/  F2FP.F16.E4M3.UNPACK_B R36, R34 ;  /* 0x00000022ff24723e */ /* 0x000fe400020006ff */
[----:B------:R-:W2:Y:S04]  /*b27e0*/  LDL.LU R29, [R1+0x5b0] ;  /* 0x0005b000011d7983 */ /* 0x000ea80000300800 */
[----:B0-----:R-:W2:Y:S04]  /*b27f0*/  LDL.LU.64 R52, [R1+0x9e0] ;  /* 0x0009e00001347983 */ /* 0x001ea80000300a00 */
[----:B-1----:R-:W2:Y:S01]  /*b2800*/  LDL.LU.64 R54, [R1+0x9e8] ;  /* 0x0009e80001367983 */ /* 0x002ea20000300a00 */
[----:B---3--:R-:W-:-:S15]  /*b2810*/  HMMA.16816.F32 R4, R36, R32, R4 ;  /* 0x000000202404723c */ /* 0x008fde0000001804 */
[----:B------:R-:W-:-:S04]  /*b2820*/  NOP ;  /* 0x0000000000007918 */ /* 0x000fc80000000000 */
[----:B------:R0:W-:Y:S04]  /*b2830*/  STL.64 [R1+0x4f0], R4 ;  /* 0x0004f00401007387 */ /* 0x0001e80000100a00 */
[----:B------:R1:W-:Y:S04]  /*b2840*/  STL.64 [R1+0x4f8], R6 ;  /* 0x0004f80601007387 */ /* 0x0003e80000100a00 */
        /* <DEDUP_REMOVED lines=8> */
[----:B0-----:R-:W2:Y:S04]  /*b28d0*/  LDL.LU.64 R4, [R1+0x990] ;  /* 0x0009900001047983 */ /* 0x001ea80000300a00 */
[----:B-1----:R-:W2:Y:S04]  /*b28e0*/  LDL.LU.64 R6, [R1+0x998] ;  /* 0x0009980001067983 */ /* 0x002ea80000300a00 */
[----:B------:R-:W2:Y:S04]  /*b28f0*/  LDL.LU R34, [R1+0x4d0] ;  /* 0x0004d00001227983 */ /* 0x000ea80000300800 */
[----:B------:R-:W2:Y:S04]  /*b2900*/  LDL.LU R35, [R1+0x4d8] ;  /* 0x0004d80001237983 */ /* 0x000ea80000300800 */
[----:B--2---:R-:W-:Y:S04]  /*b2910*/  STL.64 [R1+0xb4e8], R34 ;  /* 0x00b4e82201007387 */ /* 0x004fe80000100a00 */
[----:B------:R4:W-:Y:S04]  /*b2920*/  STL.64 [R1+0xb4e0], R32 ;  /* 0x00b4e02001007387 */ /* 0x0009e80000100a00 */
[----:B------:R-:W2:Y:S04]  /*b2930*/  LDL.LU R8, [R1+0x4e0] ;  /* 0x0004e00001087983 */ /* 0x000ea80000300800 */
[----:B------:R-:W2:Y:S04]  /*b2940*/  LDL.LU R9, [R1+0x4ec] ;  /* 0x0004ec0001097983 */ /* 0x000ea80000300800 */
[----:B------:R-:W2:Y:S04]  /*b2950*/  LDL.LU R10, [R1+0x4e8] ;  /* 0x0004e800010a7983 */ /* 0x000ea80000300800 */
[----:B------:R-:W2:Y:S04]  /*b2960*/  LDL.LU R30, [R1+0x5bc] ;  /* 0x0005bc00011e7983 */ /* 0x000ea80000300800 */
[----:B------:R-:W2:Y:S01]  /*b2970*/  LDL.LU R31, [R1+0x5b8] ;  /* 0x0005b800011f7983 */ /* 0x000ea20000300800 */
[C---:B---3--:R-:W-:Y:S08]  /*b2980*/  HMMA.16816.F32 R48, R36.reuse, R24, R48 ;  /* 0x000000182430723c */ /* 0x048ff00000001830 */
[C---:B----4-:R-:W-:Y:S08]  /*b2990*/  HMMA.16816.F32 R32, R36.reuse, R18, R44 ;  /* 0x000000122420723c */ /* 0x050ff0000000182c */
[C---:B------:R-:W-:Y:S01]  /*b29a0*/  HMMA.16816.F32 R20, R36.reuse, R14, R20 ;  /* 0x0000000e2414723c */ /* 0x040fe20000001814 */
[----:B--2---:R-:W-:Y:S04]  /*b29b0*/  STL.64 [R1+0xb4d8], R30 ;  /* 0x00b4d81e01007387 */ /* 0x004fe80000100a00 */
[----:B------:R0:W-:Y:S03]  /*b29c0*/  STL.64 [R1+0xb4d0], R28 ;  /* 0x00b4d01c01007387 */ /* 0x0001e60000100a00 */
[----:B0-----:R-:W-:-:S15]  /*b29d0*/  HMMA.16816.F32 R28, R36, R26, R52 ;  /* 0x0000001a241c723c */ /* 0x001fde0000001834 */
[----:B------:R-:W-:-:S04]  /*b29e0*/  NOP ;  /* 0x0000000000007918 */ /* 0x000fc80000000000 */
[----:B------:R-:W-:Y:S04]  /*b29f0*/  STL.64 [R1+0x500], R28 ;  /* 0x0005001c01007387 */ /* 0x000fe80000100a00 */
[----:B------:R0:W-:Y:S02]  /*b2a00*/  STL.64 [R1+0x508], R30 ;  /* 0x0005081e01007387 */ /* 0x0001e40000100a00 */
[C---:B0-----:R-:W-:Y:S02]  /*b2a10*/  HMMA.16816.F32 R28, R36.reuse, R16, R40 ;  /* 0x00000010241c723c */ /* 0x041fe40000001828 */
[----:B------:R-:W-:Y:S04]  /*b2a20*/  STL.64 [R1+0x510], R48 ;  /* 0x0005103001007387 */ /* 0x000fe80000100a00 */
[----:B------:R-:W-:Y:S04]  /*b2a30*/  STL.64 [R1+0x518], R50 ;  /* 0x0005183201007387 */ /* 0x000fe80000100a00 */
[----:B------:R0:W-:Y:S04]  /*b2a40*/  STL.64 [R1+0x520], R32 ;  /* 0x0005202001007387 */ /* 0x0001e80000100a00 */
[----:B------:R1:W-:Y:S05]  /*b2a50*/  STL.64 [R1+0x528], R34 ;  /* 0x0005282201007387 */ /* 0x0003ea0000100a00 */
[----:B------:R2:W-:Y:S04]  /*b2a60*/  STL.64 [R1+0x530], R28 ;  /* 0x0005301c01007387 */ /* 0x0005e80000100a00 */
[----:B------:R3:W-:Y:S04]  /*b2a70*/  STL.64 [R1+0x538], R30 ;  /* 0x0005381e01007387 */ /* 0x0007e80000100a00 */
[----:B0-----:R-:W4:Y:S04]  /*b2a80*/  LDL.LU.64 R32, [R1+0x910] ;  /* 0x0009100001207983 */ /* 0x001f280000300a00 */
[----:B------:R0:W-:Y:S04]  /*b2a90*/  STL.64 [R1+0x540], R20 ;  /* 0x0005401401007387 */ /* 0x0001e80000100a00 */
[----:B------:R0:W-:Y:S04]  /*b2aa0*/  STL.64 [R1+0x548], R22 ;  /* 0x0005481601007387 */ /* 0x0001e80000100a00 */
[----:B-1----:R-:W4:Y:S01]  /*b2ab0*/  LDL.LU.64 R34, [R1+0x918] ;  /* 0x0009180001227983 */ /* 0x002f220000300a00 */
[----:B------:R-:W-:-:S15]  /*b2ac0*/  HMMA.16816.F32 R4, R36, R12, R4 ;  /* 0x0000000c2404723c */ /* 0x000fde0000001804 */
[----:B------:R-:W-:-:S04]  /*b2ad0*/  NOP ;  /* 0x0000000000007918 */ /* 0x000fc80000000000 */
[----:B------:R1:W-:Y:S04]  /*b2ae0*/  STL.64 [R1+0x560], R4 ;  /* 0x0005600401007387 */ /* 0x0003e80000100a00 */
[----:B------:R0:W-:Y:S04]  /*b2af0*/  STL.64 [R1+0x568], R6 ;  /* 0x0005680601007387 */ /* 0x0001e80000100a00 */
[----:B--2---:R-:W2:Y:S04]  /*b2b00*/  LDL.LU.64 R28, [R1+0xff0] ;  /* 0x000ff000011c7983 */ /* 0x004ea80000300a00 */
[----:B---3--:R-:W2:Y:S04]  /*b2b10*/  LDL.LU.64 R30, [R1+0xff8] ;  /* 0x000ff800011e7983 */ /* 0x008ea80000300a00 */
[----:B------:R-:W3:Y:S04]  /*b2b20*/  LDL.LU.64 R56, [R1+0xfe0] ;  /* 0x000fe00001387983 */ /* 0x000ee80000300a00 */
        /* <DEDUP_REMOVED lines=8> */
[----:B------:R-:W2:Y:S04]  /*b2bb0*/  LDL.LU.64 R42, [R1+0xfa8] ;  /* 0x000fa800012a7983 */ /* 0x000ea80000300a00 */
[----:B0-----:R-:W2:Y:S04]  /*b2bc0*/  LDL.LU.64 R20, [R1+0xf90] ;  /* 0x000f900001147983 */ /* 0x001ea80000300a00 */
[----:B------:R-:W2:Y:S04]  /*b2bd0*/  LDL.LU.64 R22, [R1+0xf98] ;  /* 0x000f980001167983 */ /* 0x000ea80000300a00 */
[----:B-1----:R-:W2:Y:S04]  /*b2be0*/  LDL.LU.64 R4, [R1+0x8a0] ;  /* 0x0008a00001047983 */ /* 0x002ea80000300a00 */
[----:B------:R-:W2:Y:S04]  /*b2bf0*/  LDL.LU.64 R6, [R1+0x8a8] ;  /* 0x0008a80001067983 */ /* 0x000ea80000300a00 */
[----:B------:R-:W2:Y:S04]  /*b2c00*/  LDL.LU R11, [R1+0x604] ;  /* 0x00060400010b7983 */ /* 0x000ea80000300800 */
[----:B------:R-:W2:Y:S04]  /*b2c10*/  LDL.LU R0, [R1+0x600] ;  /* 0x0006000001007983 */ /* 0x000ea80000300800 */
[----:B------:R-:W2:Y:S04]  /*b2c20*/  LDL.LU R61, [R1+0x60c] ;  /* 0x00060c00013d7983 */ /* 0x000ea80000300800 */
[----:B------:R-:W2:Y:S01]  /*b2c30*/  LDL.LU R60, [R1+0x608] ;  /* 0x00060800013c7983 */ /* 0x000ea20000300800 */
[----:B----4-:R-:W-:Y:S03]  /*b2c40*/  HMMA.16816.F32 R36, R36, R2, R32 ;  /* 0x000000022424723c */ /* 0x010fe60000001820 */
[----:B------:R-:W4:Y:S04]  /*b2c50*/  LDL.LU.64 R34, [R1+0xb4e8] ;  /* 0x00b4e80001227983 */ /* 0x000f280000300a00 */
[----:B------:R-:W2:-:S12]  /*b2c60*/  LDL.LU.64 R32, [R1+0xb4e0] ;  /* 0x00b4e00001207983 */ /* 0x000e980000300a00 */
[----:B------:R0:W-:Y:S04]  /*b2c70*/  STL.64 [R1+0x550], R36 ;  /* 0x0005502401007387 */ /* 0x0001e80000100a00 */
[----:B------:R1:W-:Y:S04]  /*b2c80*/  STL.64 [R1+0x558], R38 ;  /* 0x0005582601007387 */ /* 0x0003e80000100a00 */
[----:B0-----:R-:W4:Y:S04]  /*b2c90*/  LDL.LU R37, [R1+0x4d4] ;  /* 0x0004d40001257983 */ /* 0x001f280000300800 */
[----:B-1----:R-:W2:Y:S04]  /*b2ca0*/  LDL.LU R38, [R1+0x4dc] ;  /* 0x0004dc0001267983 */ /* 0x002ea80000300800 */
[----:B------:R-:W3:Y:S01]  /*b2cb0*/  LDL.LU R39, [R1+0x4e4] ;  /* 0x0004e40001277983 */ /* 0x000ee20000300800 */
[----:B----4-:R-:W-:-:S02]  /*b2cc0*/  IMAD R34, R34, 0x100, R37 ;  /* 0x0000010022227824 */ /* 0x010fc400078e0225 */
[----:B--2---:R-:W-:Y:S02]  /*b2cd0*/  IMAD R35, R35, 0x100, R38 ;  /* 0x0000010023237824 */ /* 0x004fe400078e0226 */
[----:B---3--:R-:W-:Y:S02]  /*b2ce0*/  IMAD R38, R8, 0x100, R39 ;  /* 0x0000010008267824 */ /* 0x008fe400078e0227 */
[----:B------:R-:W-:Y:S01]  /*b2cf0*/  IMAD R39, R10, 0x100, R9 ;  /* 0x000001000a277824 */ /* 0x000fe200078e0209 */
[----:B------:R-:W-:Y:S02]  /*b2d00*/  F2FP.F16.E4M3.UNPACK_B R36, R34 ;  /* 0x00000022ff24723e */ /* 0x000fe400020006ff */
[----:B------:R-:W-:Y:S02]  /*b2d10*/  F2FP.F16.E4M3.UNPACK_B R37, R35 ;  /* 0x00000023ff25723e */ /* 0x000fe400020006ff */
[----:B------:R-:W-:Y:S02]  /*b2d20*/  F2FP.F16.E4M3.UNPACK_B R38, R38 ;  /* 0x00000026ff26723e */ /* 0x000fe400020006ff */
[----:B------:R-:W-:-:S07]  /*b2d30*/  F2FP.F16.E4M3.UNPACK_B R39, R39 ;  /* 0x00000027ff27723e */ /* 0x000fce00020006ff */
[----:B------:R-:W-:-:S15]  /*b2d40*/  HMMA.16816.F32 R28, R36, R32, R28 ;  /* 0x00000020241c723c */ /* 0x000fde000000181c */
[----:B------:R-:W-:-:S04]  /*b2d50*/  NOP ;  /* 0x0000000000007918 */ /* 0x000fc80000000000 */
[----:B------:R-:W-:Y:S04]  /*b2d60*/  STL.64 [R1+0x570], R28 ;  /* 0x0005701c01007387 */ /* 0x000fe80000100a00 */
[----:B------:R0:W-:Y:S04]  /*b2d70*/  STL.64 [R1+0x578], R30 ;  /* 0x0005781e01007387 */ /* 0x0001e80000100a00 */
[----:B0-----:R-:W2:Y:S04]  /*b2d80*/  LDL.LU.64 R30, [R1+0xb4d8] ;  /* 0x00b4d800011e7983 */ /* 0x001ea80000300a00 */
[----:B------:R-:W3:Y:S01]  /*b2d90*/  LDL.LU.64 R28, [R1+0xb4d0] ;  /* 0x00b4d000011c7983 */ /* 0x000ee20000300a00 */
[C---:B------:R-:W-:Y:S08]  /*b2da0*/  HMMA.16816.F32 R56, R36.reuse, R26, R56 ;  /* 0x0000001a2438723c */ /* 0x040ff00000001838 */
[C---:B------:R-:W-:Y:S08]  /*b2db0*/  HMMA.16816.F32 R52, R36.reuse, R24, R52 ;  /* 0x000000182434723c */ /* 0x040ff00000001834 */
[C---:B------:R-:W-:Y:S08]  /*b2dc0*/  HMMA.16816.F32 R48, R36.reuse, R18, R48 ;  /* 0x000000122430723c */ /* 0x040ff00000001830 */
[C---:B------:R-:W-:Y:S08]  /*b2dd0*/  HMMA.16816.F32 R44, R36.reuse, R16, R44 ;  /* 0x00000010242c723c */ /* 0x040ff0000000182c */
[C---:B------:R-:W-:Y:S08]  /*b2de0*/  HMMA.16816.F32 R40, R36.reuse, R14, R40 ;  /* 0x0000000e2428723c */ /* 0x040ff00000001828 */
[C---:B------:R-:W-:Y:S01]  /*b2df0*/  HMMA.16816.F32 R20, R36.reuse, R12, R20 ;  /* 0x0000000c2414723c */ /* 0x040fe20000001814 */
[----:B------:R-:W-:Y:S07]  /*b2e00*/  STL.64 [R1+0x580], R56 ;  /* 0x0005803801007387 */ /* 0x000fee0000100a00 */
[----:B------:R-:W-:Y:S01]  /*b2e10*/  HMMA.16816.F32 R4, R36, R2, R4 ;  /* 0x000000022404723c */ /* 0x000fe20000001804 */
[----:B------:R-:W-:Y:S04]  /*b2e20*/  STL.64 [R1+0x588], R58 ;  /* 0x0005883a01007387 */ /* 0x000fe80000100a00 */
        /* <DEDUP_REMOVED lines=10> */
[----:B0-----:R-:W3:Y:S04]  /*b2ed0*/  LDL.LU.64 R48, [R1+0xf80] ;  /* 0x000f800001307983 */ /* 0x001ee80000300a00 */
[----:B------:R0:W-:Y:S04]  /*b2ee0*/  STL.64 [R1+0x5e0], R4 ;  /* 0x0005e00401007387 */ /* 0x0001e80000100a00 */
[----:B------:R0:W-:Y:S04]  /*b2ef0*/  STL.64 [R1+0x5e8], R6 ;  /* 0x0005e80601007387 */ /* 0x0001e80000100a00 */
[----:B-1----:R-:W3:Y:S04]  /*b2f00*/  LDL.LU.64 R50, [R1+0xf88] ;  /* 0x000f880001327983 */ /* 0x002ee80000300a00 */
[----:B----4-:R-:W4:Y:S04]  /*b2f10*/  LDL.LU.64 R44, [R1+0x900] ;  /* 0x00090000012c7983 */ /* 0x010f280000300a00 */
[----:B------:R-:W4:Y:S04]  /*b2f20*/  LDL.LU.64 R46, [R1+0x908] ;  /* 0x00090800012e7983 */ /* 0x000f280000300a00 */
[----:B------:R-:W4:Y:S04]  /*b2f30*/  LDL.LU.64 R40, [R1+0x8f0] ;  /* 0x0008f00001287983 */ /* 0x000f280000300a00 */
[----:B------:R-:W4:Y:S01]  /*b2f40*/  LDL.LU.64 R42, [R1+0x8f8] ;  /* 0x0008f800012a7983 */ /* 0x000f220000300a00 */
[----:B------:R-:W-:-:S02]  /*b2f50*/  IMAD R38, R0, 0x100, R11 ;  /* 0x0000010000267824 */ /* 0x000fc400078e020b */
[----:B--2---:R-:W-:Y:S02]  /*b2f60*/  IMAD R35, R31, 0x100, R30 ;  /* 0x000001001f237824 */ /* 0x004fe400078e021e */
[----:B---3--:R-:W-:Y:S02]  /*b2f70*/  IMAD R34, R29, 0x100, R28 ;  /* 0x000001001d227824 */ /* 0x008fe400078e021c */
[----:B------:R-:W2:Y:S04]  /*b2f80*/  LDL.LU.64 R28, [R1+0x8e0] ;  /* 0x0008e000011c7983 */ /* 0x000ea80000300a00 */
[----:B------:R-:W2:Y:S04]  /*b2f90*/  LDL.LU.64 R30, [R1+0x8e8] ;  /* 0x0008e800011e7983 */ /* 0x000ea80000300a00 */
[----:B------:R-:W3:Y:S04]  /*b2fa0*/  LDL.LU.64 R20, [R1+0x8d0] ;  /* 0x0008d00001147983 */ /* 0x000ee80000300a00 */
[----:B------:R-:W3:Y:S04]  /*b2fb0*/  LDL.LU.64 R22, [R1+0x8d8] ;  /* 0x0008d80001167983 */ /* 0x000ee80000300a00 */
[----:B------:R-:W3:Y:S04]  /*b2fc0*/  LDL.LU.64 R8, [R1+0x8c0] ;  /* 0x0008c00001087983 */ /* 0x000ee80000300a00 */
[----:B------:R-:W3:Y:S01]  /*b2fd0*/  LDL.LU.64 R10, [R1+0x8c8] ;  /* 0x0008c800010a7983 */ /* 0x000ee20000300a00 */
[----:B------:R-:W-:Y:S01]  /*b2fe0*/  IMAD R39, R60, 0x100, R61 ;  /* 0x000001003c277824 */ /* 0x000fe200078e023d */
[----:B------:R-:W-:-:S02]  /*b2ff0*/  F2FP.F16.E4M3.UNPACK_B R36, R34 ;  /* 0x00000022ff24723e */ /* 0x000fc400020006ff */
[----:B------:R-:W-:Y:S01]  /*b3000*/  F2FP.F16.E4M3.UNPACK_B R37, R35 ;  /* 0x00000023ff25723e */ /* 0x000fe200020006ff */
[----:B0-----:R-:W3:Y:S01]  /*b3010*/  LDL.LU.64 R4, [R1+0x8b0] ;  /* 0x0008b00001047983 */ /* 0x001ee20000300a00 */
[----:B------:R-:W-:Y:S02]  /*b3020*/  F2FP.F16.E4M3.UNPACK_B R38, R38 ;  /* 0x00000026ff26723e */ /* 0x000fe400020006ff */
[----:B------:R-:W-:Y:S01]  /*b3030*/  F2FP.F16.E4M3.UNPACK_B R39, R39 ;  /* 0x00000027ff27723e */ /* 0x000fe200020006ff */
[----:B------:R-:W3:Y:S06]  /*b3040*/  LDL.LU.64 R6, [R1+0x8b8] ;  /* 0x0008b80001067983 */ /* 0x000eec0000300a00 */
[C---:B------:R-:W-:Y:S08]  /*b3050*/  HMMA.16816.F32 R48, R36.reuse, R32, R48 ;  /* 0x000000202430723c */ /* 0x040ff00000001830 */
[C---:B----4-:R-:W-:Y:S08]  /*b3060*/  HMMA.16816.F32 R44, R36.reuse, R26, R44 ;  /* 0x0000001a242c723c */ /* 0x050ff0000000182c */
[C---:B------:R-:W-:Y:S03]  /*b3070*/  HMMA.16816.F32 R40, R36.reuse, R24, R40 ;  /* 0x000000182428723c */ /* 0x040fe60000001828 */
[----:B------:R-:W-:Y:S04]  /*b3080*/  STL.64 [R1+0x600], R48 ;  /* 0x0006003001007387 */ /* 0x000fe80000100a00 */
[----:B------:R-:W-:Y:S04]  /*b3090*/  STL.64 [R1+0x608], R50 ;  /* 0x0006083201007387 */ /* 0x000fe80000100a00 */
[----:B------:R-:W-:Y:S04]  /*b30a0*/  STL.64 [R1+0xb4b8], R26 ;  /* 0x00b4b81a01007387 */ /* 0x000fe80000100a00 */
[----:B------:R-:W-:Y:S04]  /*b30b0*/  STL.64 [R1+0x610], R44 ;  /* 0x0006102c01007387 */ /* 0x000fe80000100a00 */
[----:B------:R-:W-:Y:S04]  /*b30c0*/  STL.64 [R1+0x618], R46 ;  /* 0x0006182e01007387 */ /* 0x000fe80000100a00 */
[----:B------:R2:W-:Y:S04]  /*b30d0*/  STL.64 [R1+0xb4b0], R24 ;  /* 0x00b4b01801007387 */ /* 0x0005e80000100a00 */
[----:B------:R-:W-:Y:S04]  /*b30e0*/  STL.64 [R1+0x620], R40 ;  /* 0x0006202801007387 */ /* 0x000fe80000100a00 */
[----:B------:R-:W-:Y:S04]  /*b30f0*/  STL.64 [R1+0x628], R42 ;  /* 0x0006282a01007387 */ /* 0x000fe80000100a00 */
[----:B------:R-:W-:Y:S01]  /*b3100*/  STL.64 [R1+0xb4c8], R18 ;  /* 0x00b4c81201007387 */ /* 0x000fe20000100a00 */
[C---:B--2---:R-:W-:Y:S08]  /*b3110*/  HMMA.16816.F32 R24, R36.reuse, R18, R28 ;  /* 0x000000122418723c */ /* 0x044ff0000000181c */
[C---:B---3--:R-:W-:Y:S08]  /*b3120*/  HMMA.16816.F32 R20, R36.reuse, R16, R20 ;  /* 0x000000102414723c */ /* 0x048ff00000001814 */
[C---:B------:R-:W-:Y:S03]  /*b3130*/  HMMA.16816.F32 R8, R36.reuse, R14, R8 ;  /* 0x0000000e2408723c */ /* 0x040fe60000001808 */
[----:B------:R-:W-:Y:S04]  /*b3140*/  STL.64 [R1+0x650], R24 ;  /* 0x0006501801007387 */ /* 0x000fe80000100a00 */
[----:B------:R-:W-:Y:S04]  /*b3150*/  STL.64 [R1+0x658], R26 ;  /* 0x0006581a01007387 */ /* 0x000fe80000100a00 */
[----:B------:R0:W-:Y:S04]  /*b3160*/  STL.64 [R1+0xb4c0], R16 ;  /* 0x00b4c01001007387 */ /* 0x0001e80000100a00 */
[----:B------:R-:W-:Y:S04]  /*b3170*/  STL.64 [R1+0x660], R20 ;  /* 0x0006601401007387 */ /* 0x000fe80000100a00 */
[----:B------:R-:W-:Y:S04]  /*b3180*/  STL.64 [R1+0x668], R22 ;  /* 0x0006681601007387 */ /* 0x000fe80000100a00 */
[----:B------:R-:W2:Y:S04]  /*b3190*/  LDL.LU R34, [R1+0x630] ;  /* 0x0006300001227983 */ /* 0x000ea80000300800 */
[----:B------:R-:W3:Y:S04]  /*b31a0*/  LDL.LU R35, [R1+0x638] ;  /* 0x0006380001237983 */ /* 0x000ee80000300800 */
[----:B------:R-:W4:Y:S04]  /*b31b0*/  LDL.LU R56, [R1+0x640] ;  /* 0x0006400001387983 */ /* 0x000f280000300800 */
[----:B------:R-:W2:Y:S04]  /*b31c0*/  LDL.LU R57, [R1+0x64c] ;  /* 0x00064c0001397983 */ /* 0x000ea80000300800 */
[----:B------:R-:W2:Y:S04]  /*b31d0*/  LDL.LU R58, [R1+0x648] ;  /* 0x00064800013a7983 */ /* 0x000ea80000300800 */
[----:B0-----:R-:W2:Y:S04]  /*b31e0*/  LDL.LU.64 R16, [R1+0x880] ;  /* 0x0008800001107983 */ /* 0x001ea80000300a00 */
[----:B------:R0:W-:Y:S04]  /*b31f0*/  STL.64 [R1+0x670], R8 ;  /* 0x0006700801007387 */ /* 0x0001e80000100a00 */
[----:B------:R1:W-:Y:S04]  /*b3200*/  STL.64 [R1+0x678], R10 ;  /* 0x0006780a01007387 */ /* 0x0003e80000100a00 */
[----:B------:R-:W2:Y:S01]  /*b3210*/  LDL.LU.64 R18, [R1+0x888] ;  /* 0x0008880001127983 */ /* 0x000ea20000300a00 */
[----:B------:R-:W-:-:S15]  /*b3220*/  HMMA.16816.F32 R4, R36, R12, R4 ;  /* 0x0000000c2404723c */ /* 0x000fde0000001804 */
[----:B------:R-:W-:-:S04]  /*b3230*/  NOP ;  /* 0x0000000000007918 */ /* 0x000fc80000000000 */
[----:B------:R0:W-:Y:S04]  /*b3240*/  STL.64 [R1+0x690], R4 ;  /* 0x0006900401007387 */ /* 0x0001e80000100a00 */
[----:B------:R0:W-:Y:S04]  /*b3250*/  STL.64 [R1+0x698], R6 ;  /* 0x0006980601007387 */ /* 0x0001e80000100a00 */
[----:B------:R-:W3:Y:S04]  /*b3260*/  LDL.LU.64 R24, [R1+0x10f0] ;  /* 0x0010f00001187983 */ /* 0x000ee80000300a00 */
        /* <DEDUP_REMOVED lines=11> */
[----:B0-----:R-:W3:Y:S04]  /*b3320*/  LDL.LU.64 R8, [R1+0x1090] ;  /* 0x0010900001087983 */ /* 0x001ee80000300a00 */
[----:B-1----:R-:W3:Y:S04]  /*b3330*/  LDL.LU.64 R10, [R1+0x1098] ;  /* 0x00109800010a7983 */ /* 0x002ee80000300a00 */
[----:B------:R-:W3:Y:S04]  /*b3340*/  LDL.LU.64 R4, [R1+0x870] ;  /* 0x0008700001047983 */ /* 0x000ee80000300a00 */
[----:B------:R-:W3:Y:S04]  /*b3350*/  LDL.LU.64 R6, [R1+0x878] ;  /* 0x0008780001067983 */ /* 0x000ee80000300a00 */
[----:B------:R-:W3:Y:S04]  /*b3360*/  LDL.LU R59, [R1+0x6c4] ;  /* 0x0006c400013b7983 */ /* 0x000ee80000300800 */
[----:B------:R-:W3:Y:S04]  /*b3370*/  LDL.LU R20, [R1+0x6c0] ;  /* 0x0006c00001147983 */ /* 0x000ee80000300800 */
[----:B------:R-:W3:Y:S04]  /*b3380*/  LDL.LU R21, [R1+0x6cc] ;  /* 0x0006cc0001157983 */ /* 0x000ee80000300800 */
[----:B------:R-:W3:Y:S04]  /*b3390*/  LDL.LU R22, [R1+0x6c8] ;  /* 0x0006c80001167983 */ /* 0x000ee80000300800 */
[----:B------:R-:W3:Y:S04]  /*b33a0*/  LDL.LU R23, [R1+0x704] ;  /* 0x0007040001177983 */ /* 0x000ee80000300800 */
[----:B------:R-:W3:Y:S04]  /*b33b0*/  LDL.LU R0, [R1+0x700] ;  /* 0x0007000001007983 */ /* 0x000ee80000300800 */
[----:B------:R-:W3:Y:S04]  /*b33c0*/  LDL.LU R61, [R1+0x70c] ;  /* 0x00070c00013d7983 */ /* 0x000ee80000300800 */
[----:B------:R-:W3:Y:S01]  /*b33d0*/  LDL.LU R60, [R1+0x708] ;  /* 0x00070800013c7983 */ /* 0x000ee20000300800 */
[----:B--2---:R-:W-:Y:S03]  /*b33e0*/  HMMA.16816.F32 R36, R36, R2, R16 ;  /* 0x000000022424723c */ /* 0x004fe60000001810 */
[----:B------:R-:W2:Y:S04]  /*b33f0*/  LDL.LU.64 R18, [R1+0xb4c8] ;  /* 0x00b4c80001127983 */ /* 0x000ea80000300a00 */
[----:B------:R-:W2:-:S12]  /*b3400*/  LDL.LU.64 R16, [R1+0xb4c0] ;  /* 0x00b4c00001107983 */ /* 0x000e980000300a00 */
[----:B------:R0:W-:Y:S04]  /*b3410*/  STL.64 [R1+0x680], R36 ;  /* 0x0006802401007387 */ /* 0x0001e80000100a00 */
[----:B------:R1:W-:Y:S04]  /*b3420*/  STL.64 [R1+0x688], R38 ;  /* 0x0006882601007387 */ /* 0x0003e80000100a00 */
[----:B0-----:R-:W2:Y:S04]  /*b3430*/  LDL.LU R37, [R1+0x634] ;  /* 0x0006340001257983 */ /* 0x001ea80000300800 */
[----:B-1----:R-:W3:Y:S04]  /*b3440*/  LDL.LU R38, [R1+0x63c] ;  /* 0x00063c0001267983 */ /* 0x002ee80000300800 */
[----:B------:R-:W4:Y:S01]  /*b3450*/  LDL.LU R39, [R1+0x644] ;  /* 0x0006440001277983 */ /* 0x000f220000300800 */
[----:B--2---:R-:W-:-:S02]  /*b3460*/  IMAD R34, R34, 0x100, R37 ;  /* 0x0000010022227824 */ /* 0x004fc400078e0225 */
[----:B---3--:R-:W-:Y:S02]  /*b3470*/  IMAD R35, R35, 0x100, R38 ;  /* 0x0000010023237824 */ /* 0x008fe400078e0226 */
[----:B----4-:R-:W-:Y:S02]  /*b3480*/  IMAD R38, R56, 0x100, R39 ;  /* 0x0000010038267824 */ /* 0x010fe400078e0227 */
        /* <DEDUP_REMOVED lines=16> */
[C---:B--2---:R-:W-:Y:S08]  /*b3590*/  HMMA.16816.F32 R52, R36.reuse, R26, R52 ;  /* 0x0000001a2434723c */ /* 0x044ff00000001834 */
[----:B---3--:R-:W-:Y:S11]  /*b35a0*/  HMMA.16816.F32 R48, R36, R24, R48 ;  /* 0x000000182430723c */ /* 0x008ff60000001830 */
[----:B------:R-:W-:Y:S04]  /*b35b0*/  STL.64 [R1+0x6b0], R52 ;  /* 0x0006b03401007387 */ /* 0x000fe80000100a00 */
        /* <DEDUP_REMOVED lines=9> */
[----:B0-----:R-:W4:Y:S04]  /*b3650*/  LDL.LU.64 R44, [R1+0x1080] ;  /* 0x00108000012c7983 */ /* 0x001f280000300a00 */
[----:B------:R0:W-:Y:S04]  /*b3660*/  STL.64 [R1+0x740], R8 ;  /* 0x0007400801007387 */ /* 0x0001e80000100a00 */
[----:B------:R0:W-:Y:S04]  /*b3670*/  STL.64 [R1+0x748], R10 ;  /* 0x0007480a01007387 */ /* 0x0001e80000100a00 */
[----:B-1----:R-:W4:Y:S04]  /*b3680*/  LDL.LU.64 R46, [R1+0x1088] ;  /* 0x00108800012e7983 */ /* 0x002f280000300a00 */
[----:B------:R1:W-:Y:S04]  /*b3690*/  STL.64 [R1+0x730], R4 ;  /* 0x0007300401007387 */ /* 0x0003e80000100a00 */
[----:B------:R0:W-:Y:S04]  /*b36a0*/  STL.64 [R1+0x738], R6 ;  /* 0x0007380601007387 */ /* 0x0001e80000100a00 */
[----:B--2---:R-:W2:Y:S04]  /*b36b0*/  LDL.LU.64 R40, [R1+0x1070] ;  /* 0x0010700001287983 */ /* 0x004ea80000300a00 */
[----:B---3--:R-:W2:Y:S04]  /*b36c0*/  LDL.LU.64 R42, [R1+0x1078] ;  /* 0x00107800012a7983 */ /* 0x008ea80000300a00 */
[----:B----4-:R-:W3:Y:S04]  /*b36d0*/  LDL.LU.64 R28, [R1+0x1060] ;  /* 0x00106000011c7983 */ /* 0x010ee80000300a00 */
[----:B------:R-:W3:Y:S04]  /*b36e0*/  LDL.LU.64 R30, [R1+0x1068] ;  /* 0x00106800011e7983 */ /* 0x000ee80000300a00 */
[----:B0-----:R-:W4:Y:S04]  /*b36f0*/  LDL.LU.64 R8, [R1+0x1050] ;  /* 0x0010500001087983 */ /* 0x001f280000300a00 */
[----:B------:R-:W4:Y:S04]  /*b3700*/  LDL.LU.64 R10, [R1+0x1058] ;  /* 0x00105800010a7983 */ /* 0x000f280000300a00 */
[----:B-1----:R-:W4:Y:S04]  /*b3710*/  LDL.LU.64 R4, [R1+0x1040] ;  /* 0x0010400001047983 */ /* 0x002f280000300a00 */
[----:B------:R-:W4:Y:S01]  /*b3720*/  LDL.LU.64 R6, [R1+0x1048] ;  /* 0x0010480001067983 */ /* 0x000f220000300a00 */
[----:B------:R-:W-:-:S02]  /*b3730*/  IMAD R34, R20, 0x100, R59 ;  /* 0x0000010014227824 */ /* 0x000fc400078e023b */
[----:B------:R-:W-:Y:S02]  /*b3740*/  IMAD R35, R22, 0x100, R21 ;  /* 0x0000010016237824 */ /* 0x000fe400078e0215 */
[----:B------:R-:W-:Y:S02]  /*b3750*/  IMAD R38, R0, 0x100, R23 ;  /* 0x0000010000267824 */ /* 0x000fe400078e0217 */
[----:B------:R-:W-:Y:S01]  /*b3760*/  IMAD R39, R60, 0x100, R61 ;  /* 0x000001003c277824 */ /* 0x000fe200078e023d */
[----:B------:R-:W-:Y:S01]  /*b3770*/  F2FP.F16.E4M3.UNPACK_B R36, R34 ;  /* 0x00000022ff24723e */ /* 0x000fe200020006ff */
[----:B------:R-:W4:Y:S01]  /*b3780*/  LDL.LU R22, [R1+0x724] ;  /* 0x0007240001167983 */ /* 0x000f220000300800 */
[----:B------:R-:W-:Y:S02]  /*b3790*/  F2FP.F16.E4M3.UNPACK_B R37, R35 ;  /* 0x00000023ff25723e */ /* 0x000fe400020006ff */
[----:B------:R-:W-:Y:S01]  /*b37a0*/  F2FP.F16.E4M3.UNPACK_B R38, R38 ;  /* 0x00000026ff26723e */ /* 0x000fe200020006ff */
[----:B------:R-:W4:Y:S01]  /*b37b0*/  LDL.LU R23, [R1+0x720] ;  /* 0x0007200001177983 */ /* 0x000f220000300800 */
[----:B------:R-:W-:-:S07]  /*b37c0*/  F2FP.F16.E4M3.UNPACK_B R39, R39 ;  /* 0x00000027ff27723e */ /* 0x000fce00020006ff */
[C---:B------:R-:W-:Y:S08]  /*b37d0*/  HMMA.16816.F32 R44, R36.reuse, R32, R44 ;  /* 0x00000020242c723c */ /* 0x040ff0000000182c */
[C---:B--2---:R-:W-:Y:S08]  /*b37e0*/  HMMA.16816.F32 R40, R36.reuse, R26, R40 ;  /* 0x0000001a2428723c */ /* 0x044ff00000001828 */
[C---:B---3--:R-:W-:Y:S08]  /*b37f0*/  HMMA.16816.F32 R28, R36.reuse, R24, R28 ;  /* 0x00000018241c723c */ /* 0x048ff0000000181c */
[C---:B----4-:R-:W-:Y:S01]  /*b3800*/  HMMA.16816.F32 R8, R36.reuse, R18, R8 ;  /* 0x000000122408723c */ /* 0x050fe20000001808 */
[----:B------:R-:W-:Y:S04]  /*b3810*/  STL.64 [R1+0x750], R44 ;  /* 0x0007502c01007387 */ /* 0x000fe80000100a00 */
[----:B------:R-:W-:Y:S04]  /*b3820*/  STL.64 [R1+0x758], R46 ;  /* 0x0007582e01007387 */ /* 0x000fe80000100a00 */
[----:B------:R-:W-:Y:S04]  /*b3830*/  STL.64 [R1+0xb4a8], R26 ;  /* 0x00b4a81a01007387 */ /* 0x000fe80000100a00 */
[----:B------:R0:W-:Y:S04]  /*b3840*/  STL.64 [R1+0x760], R40 ;  /* 0x0007602801007387 */ /* 0x0001e80000100a00 */
[----:B------:R1:W-:Y:S04]  /*b3850*/  STL.64 [R1+0x768], R42 ;  /* 0x0007682a01007387 */ /* 0x0003e80000100a00 */
[----:B------:R2:W-:Y:S04]  /*b3860*/  STL.64 [R1+0xb4a0], R24 ;  /* 0x00b4a01801007387 */ /* 0x0005e80000100a00 */
[----:B------:R-:W-:Y:S01]  /*b3870*/  STL.64 [R1+0x790], R28 ;  /* 0x0007901c01007387 */ /* 0x000fe20000100a00 */
[C---:B------:R-:W-:Y:S03]  /*b3880*/  HMMA.16816.F32 R4, R36.reuse, R16, R4 ;  /* 0x000000102404723c */ /* 0x040fe60000001804 */
[----:B------:R-:W-:Y:S04]  /*b3890*/  STL.64 [R1+0x798], R30 ;  /* 0x0007981e01007387 */ /* 0x000fe80000100a00 */
[----:B0-----:R-:W3:Y:S04]  /*b38a0*/  LDL.LU.64 R40, [R1+0x1030] ;  /* 0x0010300001287983 */ /* 0x001ee80000300a00 */
[----:B------:R-:W-:Y:S04]  /*b38b0*/  STL.64 [R1+0x7a0], R8 ;  /* 0x0007a00801007387 */ /* 0x000fe80000100a00 */
[----:B------:R-:W-:Y:S04]  /*b38c0*/  STL.64 [R1+0x7a8], R10 ;  /* 0x0007a80a01007387 */ /* 0x000fe80000100a00 */
[----:B-1----:R-:W3:Y:S04]  /*b38d0*/  LDL.LU.64 R42, [R1+0x1038] ;  /* 0x00103800012a7983 */ /* 0x002ee80000300a00 */
[----:B------:R0:W-:Y:S04]  /*b38e0*/  STL.64 [R1+0x7b0], R4 ;  /* 0x0007b00401007387 */ /* 0x0001e80000100a00 */
[----:B------:R1:W-:Y:S04]  /*b38f0*/  STL.64 [R1+0x7b8], R6 ;  /* 0x0007b80601007387 */ /* 0x0003e80000100a00 */
[----:B--2---:R-:W2:Y:S04]  /*b3900*/  LDL.LU.64 R24, [R1+0x1020] ;  /* 0x0010200001187983 */ /* 0x004ea80000300a00 */
[----:B------:R-:W2:Y:S04]  /*b3910*/  LDL.LU.64 R26, [R1+0x1028] ;  /* 0x00102800011a7983 */ /* 0x000ea80000300a00 */
[----:B0-----:R-:W4:Y:S04]  /*b3920*/  LDL.LU.64 R4, [R1+0x1010] ;  /* 0x0010100001047983 */ /* 0x001f280000300a00 */
[----:B-1----:R-:W4:Y:S04]  /*b3930*/  LDL.LU.64 R6, [R1+0x1018] ;  /* 0x0010180001067983 */ /* 0x002f280000300a00 */
        /* <DEDUP_REMOVED lines=12> */
[----:B------:R-:W2:Y:S04]  /*b3a00*/  LDL.LU R10, [R1+0x854] ;  /* 0x00085400010a7983 */ /* 0x000ea80000300800 */
[----:B------:R-:W2:Y:S01]  /*b3a10*/  LDL.LU R11, [R1+0x850] ;  /* 0x00085000010b7983 */ /* 0x000ea20000300800 */
[----:B---3--:R-:W-:-:S15]  /*b3a20*/  HMMA.16816.F32 R16, R36, R14, R40 ;  /* 0x0000000e2410723c */ /* 0x008fde0000001828 */
[----:B------:R-:W-:-:S04]  /*b3a30*/  NOP ;  /* 0x0000000000007918 */ /* 0x000fc80000000000 */
[----:B------:R-:W-:Y:S04]  /*b3a40*/  STL.64 [R1+0x7c0], R16 ;  /* 0x0007c01001007387 */ /* 0x000fe80000100a00 */
[----:B------:R2:W-:Y:S01]  /*b3a50*/  STL.64 [R1+0x7c8], R18 ;  /* 0x0007c81201007387 */ /* 0x0005e20000100a00 */
[C---:B----4-:R-:W-:Y:S08]  /*b3a60*/  HMMA.16816.F32 R4, R36.reuse, R2, R4 ;  /* 0x000000022404723c */ /* 0x050ff00000001804 */
[----:B--2---:R-:W-:-:S15]  /*b3a70*/  HMMA.16816.F32 R16, R36, R12, R24 ;  /* 0x0000000c2410723c */ /* 0x004fde0000001818 */
[----:B------:R-:W-:-:S04]  /*b3a80*/  NOP ;  /* 0x0000000000007918 */ /* 0x000fc80000000000 */
[----:B------:R-:W-:Y:S02]  /*b3a90*/  IMAD.MOV.U32 R60, RZ, RZ, R19 ;  /* 0x000000ffff3c7224 */ /* 0x000fe400078e0013 */
[----:B------:R-:W-:Y:S01]  /*b3aa0*/  IMAD.MOV.U32 R61, RZ, RZ, R18 ;  /* 0x000000ffff3d7224 */ /* 0x000fe200078e0012 */
[----:B------:R0:W-:Y:S04]  /*b3ab0*/  STL.64 [R1+0x7e0], R16 ;  /* 0x0007e01001007387 */ /* 0x0001e80000100a00 */
[----:B------:R-:W-:Y:S04]  /*b3ac0*/  STL [R1+0xb0ac], R60 ;  /* 0x00b0ac3c01007387 */ /* 0x000fe80000100800 */
[----:B------:R-:W-:Y:S04]  /*b3ad0*/  STL [R1+0xb0a8], R61 ;  /* 0x00b0a83d01007387 */ /* 0x000fe80000100800 */
[----:B------:R-:W2:Y:S04]  /*b3ae0*/  LDL.LU.64 R24, [R1+0x11e0] ;  /* 0x0011e00001187983 */ /* 0x000ea80000300a00 */
[----:B------:R1:W-:Y:S04]  /*b3af0*/  STL.64 [R1+0x7d0], R4 ;  /* 0x0007d00401007387 */ /* 0x0003e80000100a00 */
[----:B------:R3:W-:Y:S04]  /*b3b00*/  STL.64 [R1+0x7d8], R6 ;  /* 0x0007d80601007387 */ /* 0x0007e80000100a00 */
[----:B------:R-:W2:Y:S01]  /*b3b10*/  LDL.LU.64 R26, [R1+0x11e8] ;  /* 0x0011e800011a7983 */ /* 0x000ea20000300a00 */
[----:B------:R-:W-:-:S02]  /*b3b20*/  IMAD R34, R23, 0x100, R22 ;  /* 0x0000010017227824 */ /* 0x000fc400078e0216 */
[----:B------:R-:W-:Y:S01]  /*b3b30*/  IMAD R35, R58, 0x100, R57 ;  /* 0x000001003a237824 */ /* 0x000fe200078e0239 */
[----:B0-----:R-:W4:Y:S01]  /*b3b40*/  LDL.LU.64 R16, [R1+0x11d0] ;  /* 0x0011d00001107983 */ /* 0x001f220000300a00 */
[----:B------:R-:W-:Y:S02]  /*b3b50*/  IMAD R38, R0, 0x100, R59 ;  /* 0x0000010000267824 */ /* 0x000fe400078e023b */
[----:B------:R-:W-:Y:S01]  /*b3b60*/  IMAD R39, R9, 0x100, R8 ;  /* 0x0000010009277824 */ /* 0x000fe200078e0208 */
[----:B------:R-:W-:Y:S01]  /*b3b70*/  F2FP.F16.E4M3.UNPACK_B R36, R34 ;  /* 0x00000022ff24723e */ /* 0x000fe200020006ff */
[----:B------:R-:W4:Y:S01]  /*b3b80*/  LDL.LU.64 R18, [R1+0x11d8] ;  /* 0x0011d80001127983 */ /* 0x000f220000300a00 */
[----:B------:R-:W-:Y:S02]  /*b3b90*/  F2FP.F16.E4M3.UNPACK_B R37, R35 ;  /* 0x00000023ff25723e */ /* 0x000fe400020006ff */
[----:B------:R-:W-:Y:S01]  /*b3ba0*/  F2FP.F16.E4M3.UNPACK_B R38, R38 ;  /* 0x00000026ff26723e */ /* 0x000fe200020006ff */
[----:B------:R-:W4:Y:S01]  /*b3bb0*/  LDL.LU.64 R52, [R1+0x11c0] ;  /* 0x0011c00001347983 */ /* 0x000f220000300a00 */
[----:B------:R-:W-:-:S03]  /*b3bc0*/  F2FP.F16.E4M3.UNPACK_B R39, R39 ;  /* 0x00000027ff27723e */ /* 0x000fc600020006ff */
        /* <DEDUP_REMOVED lines=9> */
[----:B-1----:R-:W4:Y:S04]  /*b3c60*/  LDL.LU.64 R4, [R1+0x1000] ;  /* 0x0010000001047983 */ /* 0x002f280000300a00 */
[----:B---3--:R-:W3:Y:S04]  /*b3c70*/  LDL.LU.64 R6, [R1+0x1008] ;  /* 0x0010080001067983 */ /* 0x008ee80000300a00 */
[----:B------:R-:W3:Y:S04]  /*b3c80*/  LDL.LU R59, [R1+0x85c] ;  /* 0x00085c00013b7983 */ /* 0x000ee80000300800 */
[----:B------:R-:W3:Y:S01]  /*b3c90*/  LDL.LU R0, [R1+0x858] ;  /* 0x0008580001007983 */ /* 0x000ee20000300800 */
[----:B--2---:R-:W-:-:S15]  /*b3ca0*/  HMMA.16816.F32 R24, R36, R32, R24 ;  /* 0x000000202418723c */ /* 0x004fde0000001818 */
[----:B------:R-:W-:-:S04]  /*b3cb0*/  NOP ;  /* 0x0000000000007918 */ /* 0x000fc80000000000 */
[----:B------:R-:W-:Y:S04]  /*b3cc0*/  STL.64 [R1+0x7f0], R24 ;  /* 0x0007f01801007387 */ /* 0x000fe80000100a00 */
[----:B------:R0:W-:Y:S04]  /*b3cd0*/  STL.64 [R1+0x7f8], R26 ;  /* 0x0007f81a01007387 */ /* 0x0001e80000100a00 */
[----:B0-----:R-:W4:Y:S04]  /*b3ce0*/  LDL.LU.64 R26, [R1+0xb4a8] ;  /* 0x00b4a800011a7983 */ /* 0x001f280000300a00 */
[----:B------:R-:W2:Y:S01]  /*b3cf0*/  LDL.LU.64 R24, [R1+0xb4a0] ;  /* 0x00b4a00001187983 */ /* 0x000ea20000300a00 */
[----:B----4-:R-:W-:-:S15]  /*b3d00*/  HMMA.16816.F32 R16, R36, R26, R16 ;  /* 0x0000001a2410723c */ /* 0x010fde0000001810 */
[----:B------:R-:W-:-:S04]  /*b3d10*/  NOP ;  /* 0x0000000000007918 */ /* 0x000fc80000000000 */
[----:B------:R-:W-:Y:S04]  /*b3d20*/  STL.64 [R1+0x800], R16 ;  /* 0x0008001001007387 */ /* 0x000fe80000100a00 */
[----:B------:R0:W-:Y:S04]  /*b3d30*/  STL.64 [R1+0x808], R18 ;  /* 0x0008081201007387 */ /* 0x0001e80000100a00 */
[----:B0-----:R-:W4:Y:S04]  /*b3d40*/  LDL.LU.64 R18, [R1+0xb498] ;  /* 0x00b4980001127983 */ /* 0x001f280000300a00 */
[----:B------:R-:W4:Y:S01]  /*b3d50*/  LDL.LU.64 R16, [R1+0xb490] ;  /* 0x00b4900001107983 */ /* 0x000f220000300a00 */
[C---:B--2---:R-:W-:Y:S08]  /*b3d60*/  HMMA.16816.F32 R52, R36.reuse, R24, R52 ;  /* 0x000000182434723c */ /* 0x044ff00000001834 */
[C---:B------:R-:W-:Y:S08]  /*b3d70*/  HMMA.16816.F32 R40, R36.reuse, R14, R40 ;  /* 0x0000000e2428723c */ /* 0x040ff00000001828 */
[C---:B------:R-:W-:Y:S08]  /*b3d80*/  HMMA.16816.F32 R20, R36.reuse, R12, R20 ;  /* 0x0000000c2414723c */ /* 0x040ff00000001814 */
[----:B---3--:R-:W-:Y:S01]  /*b3d90*/  HMMA.16816.F32 R4, R36, R2, R4 ;  /* 0x000000022404723c */ /* 0x008fe20000001804 */
[----:B------:R-:W-:Y:S04]  /*b3da0*/  STL.64 [R1+0x810], R52 ;  /* 0x0008103401007387 */ /* 0x000fe80000100a00 */
[----:B------:R-:W-:Y:S01]  /*b3db0*/  STL.64 [R1+0x818], R54 ;  /* 0x0008183601007387 */ /* 0x000fe20000100a00 */
[----:B------:R-:W-:-:S02]  /*b3dc0*/  IMAD R34, R29, 0x100, R28 ;  /* 0x000001001d227824 */ /* 0x000fc400078e021c */
[----:B------:R-:W-:Y:S01]  /*b3dd0*/  IMAD R35, R31, 0x100, R30 ;  /* 0x000001001f237824 */ /* 0x000fe200078e021e */
[C---:B----4-:R-:W-:Y:S08]  /*b3de0*/  HMMA.16816.F32 R48, R36.reuse, R18, R48 ;  /* 0x000000122430723c */ /* 0x050ff00000001830 */
[----:B------:R-:W-:Y:S11]  /*b3df0*/  HMMA.16816.F32 R44, R36, R16, R44 ;  /* 0x00000010242c723c */ /* 0x000ff6000000182c */
[----:B------:R-:W-:Y:S04]  /*b3e00*/  STL.64 [R1+0x820], R48 ;  /* 0x0008203001007387 */ /* 0x000fe80000100a00 */
[----:B------:R-:W-:Y:S04]  /*b3e10*/  STL.64 [R1+0x828], R50 ;  /* 0x0008283201007387 */ /* 0x000fe80000100a00 */
[----:B------:R-:W-:Y:S04]  /*b3e20*/  STL.64 [R1+0x830], R44 ;  /* 0x0008302c01007387 */ /* 0x000fe80000100a00 */
[----:B------:R-:W-:Y:S04]  /*b3e30*/  STL.64 [R1+0x838], R46 ;  /* 0x0008382e01007387 */ /* 0x000fe80000100a00 */
[----:B------:R0:W-:Y:S04]  /*b3e40*/  STL.64 [R1+0x840], R40 ;  /* 0x0008402801007387 */ /* 0x0001e80000100a00 */
[----:B------:R1:W-:Y:S04]  /*b3e50*/  STL.64 [R1+0x848], R42 ;  /* 0x0008482a01007387 */ /* 0x0003e80000100a00 */
[----:B0-----:R-:W2:Y:S04]  /*b3e60*/  LDL.LU.64 R40, [R1+0x1170] ;  /* 0x0011700001287983 */ /* 0x001ea80000300a00 */
[----:B------:R-:W-:Y:S04]  /*b3e70*/  STL.64 [R1+0x870], R20 ;  /* 0x0008701401007387 */ /* 0x000fe80000100a00 */
[----:B------:R-:W-:Y:S04]  /*b3e80*/  STL.64 [R1+0x878], R22 ;  /* 0x0008781601007387 */ /* 0x000fe80000100a00 */
[----:B-1----:R-:W2:Y:S04]  /*b3e90*/  LDL.LU.64 R42, [R1+0x1178] ;  /* 0x00117800012a7983 */ /* 0x002ea80000300a00 */
[----:B------:R0:W-:Y:S04]  /*b3ea0*/  STL.64 [R1+0x860], R4 ;  /* 0x0008600401007387 */ /* 0x0001e80000100a00 */
[----:B------:R1:W-:Y:S04]  /*b3eb0*/  STL.64 [R1+0x868], R6 ;  /* 0x0008680601007387 */ /* 0x0003e80000100a00 */
[----:B------:R-:W3:Y:S04]  /*b3ec0*/  LDL.LU.64 R28, [R1+0x1160] ;  /* 0x00116000011c7983 */ /* 0x000ee80000300a00 */
[----:B------:R-:W3:Y:S04]  /*b3ed0*/  LDL.LU.64 R30, [R1+0x1168] ;  /* 0x00116800011e7983 */ /* 0x000ee80000300a00 */
[----:B0-----:R-:W4:Y:S04]  /*b3ee0*/  LDL.LU.64 R4, [R1+0x1150] ;  /* 0x0011500001047983 */ /* 0x001f280000300a00 */
[----:B-1----:R-:W4:Y:S01]  /*b3ef0*/  LDL.LU.64 R6, [R1+0x1158] ;  /* 0x0011580001067983 */ /* 0x002f220000300a00 */
[----:B------:R-:W-:-:S02]  /*b3f00*/  IMAD R38, R11, 0x100, R10 ;  /* 0x000001000b267824 */ /* 0x000fc400078e020a */
[----:B------:R-:W-:Y:S01]  /*b3f10*/  IMAD R39, R0, 0x100, R59 ;  /* 0x0000010000277824 */ /* 0x000fe200078e023b */
[----:B------:R-:W-:Y:S01]  /*b3f20*/  F2FP.F16.E4M3.UNPACK_B R36, R34 ;  /* 0x00000022ff24723e */ /* 0x000fe200020006ff */
[----:B------:R-:W4:Y:S01]  /*b3f30*/  LDL.LU R8, [R1+0x924] ;  /* 0x0009240001087983 */ /* 0x000f220000300800 */
[----:B------:R-:W-:Y:S02]  /*b3f40*/  F2FP.F16.E4M3.UNPACK_B R37, R35 ;  /* 0x00000023ff25723e */ /* 0x000fe400020006ff */
[----:B------:R-:W-:Y:S01]  /*b3f50*/  F2FP.F16.E4M3.UNPACK_B R38, R38 ;  /* 0x00000026ff26723e */ /* 0x000fe200020006ff */
[----:B------:R-:W4:Y:S01]  /*b3f60*/  LDL.LU R9, [R1+0x920] ;  /* 0x0009200001097983 */ /* 0x000f220000300800 */
[----:B------:R-:W-:-:S03]  /*b3f70*/  F2FP.F16.E4M3.UNPACK_B R39, R39 ;  /* 0x00000027ff27723e */ /* 0x000fc600020006ff */
[----:B------:R-:W4:Y:S04]  /*b3f80*/  LDL.LU R10, [R1+0x92c] ;  /* 0x00092c00010a7983 */ /* 0x000f280000300800 */
[----:B------:R-:W4:Y:S04]  /*b3f90*/  LDL.LU R11, [R1+0x928] ;  /* 0x00092800010b7983 */ /* 0x000f280000300800 */
[----:B------:R-:W4:Y:S04]  /*b3fa0*/  LDL.LU R20, [R1+0x934] ;  /* 0x0009340001147983 */ /* 0x000f280000300800 */
[----:B------:R-:W4:Y:S04]  /*b3fb0*/  LDL.LU R21, [R1+0x930] ;  /* 0x0009300001157983 */ /* 0x000f280000300800 */
[----:B------:R-:W4:Y:S04]  /*b3fc0*/  LDL.LU R22, [R1+0x93c] ;  /* 0x00093c0001167983 */ /* 0x000f280000300800 */
[----:B------:R-:W4:Y:S01]  /*b3fd0*/  LDL.LU R23, [R1+0x938] ;  /* 0x0009380001177983 */ /* 0x000f220000300800 */
[C---:B--2---:R-:W-:Y:S08]  /*b3fe0*/  HMMA.16816.F32 R40, R36.reuse, R32, R40 ;  /* 0x000000202428723c */ /* 0x044ff00000001828 */
[C---:B---3--:R-:W-:Y:S08]  /*b3ff0*/  HMMA.16816.F32 R28, R36.reuse, R26, R28 ;  /* 0x0000001a241c723c */ /* 0x048ff0000000181c */
[C---:B----4-:R-:W-:Y:S03]  /*b4000*/  HMMA.16816.F32 R4, R36.reuse, R24, R4 ;  /* 0x000000182404723c */ /* 0x050fe60000001804 */
[----:B------:R0:W-:Y:S04]  /*b4010*/  STL.64 [R1+0x880], R40 ;  /* 0x0008802801007387 */ /* 0x0001e80000100a00 */
[----:B------:R1:W-:Y:S04]  /*b4020*/  STL.64 [R1+0x888], R42 ;  /* 0x0008882a01007387 */ /* 0x0003e80000100a00 */
[----:B------:R-:W2:Y:S04]  /*b4030*/  LDL.LU.64 R52, [R1+0x1140] ;  /* 0x0011400001347983 */ /* 0x000ea80000300a00 */
[----:B------:R-:W-:Y:S04]  /*b4040*/  STL.64 [R1+0x8a0], R28 ;  /* 0x0008a01c01007387 */ /* 0x000fe80000100a00 */
[----:B------:R-:W-:Y:S04]  /*b4050*/  STL.64 [R1+0x8a8], R30 ;  /* 0x0008a81e01007387 */ /* 0x000fe80000100a00 */
[----:B------:R-:W2:Y:S04]  /*b4060*/  LDL.LU.64 R54, [R1+0x1148] ;  /* 0x0011480001367983 */ /* 0x000ea80000300a00 */
[----:B------:R3:W-:Y:S04]  /*b4070*/  STL.64 [R1+0x8b0], R4 ;  /* 0x0008b00401007387 */ /* 0x0007e80000100a00 */
[----:B------:R4:W-:Y:S04]  /*b4080*/  STL.64 [R1+0x8b8], R6 ;  /* 0x0008b80601007387 */ /* 0x0009e80000100a00 */
[----:B------:R-:W2:Y:S04]  /*b4090*/  LDL.LU.64 R48, [R1+0x1130] ;  /* 0x0011300001307983 */ /* 0x000ea80000300a00 */
[----:B------:R-:W2:Y:S04]  /*b40a0*/  LDL.LU.64 R50, [R1+0x1138] ;  /* 0x0011380001327983 */ /* 0x000ea80000300a00 */
[----:B------:R-:W2:Y:S04]  /*b40b0*/  LDL.LU.64 R44, [R1+0x1120] ;  /* 0x00112000012c7983 */ /* 0x000ea80000300a00 */
[----:B------:R-:W2:Y:S04]  /*b40c0*/  LDL.LU.64 R46, [R1+0x1128] ;  /* 0x00112800012e7983 */ /* 0x000ea80000300a00 */
[----:B0-----:R-:W2:Y:S04]  /*b40d0*/  LDL.LU.64 R40, [R1+0x12e0] ;  /* 0x0012e00001287983 */ /* 0x001ea80000300a00 */
[----:B-1----:R-:W2:Y:S04]  /*b40e0*/  LDL.LU.64 R42, [R1+0x12e8] ;  /* 0x0012e800012a7983 */ /* 0x002ea80000300a00 */
[----:B---3--:R-:W3:Y:S04]  /*b40f0*/  LDL.LU.64 R4, [R1+0x1110] ;  /* 0x0011100001047983 */ /* 0x008ee80000300a00 */
[----:B----4-:R-:W3:Y:S04]  /*b4100*/  LDL.LU.64 R6, [R1+0x1118] ;  /* 0x0011180001067983 */ /* 0x010ee80000300a00 */
[----:B------:R-:W4:Y:S04]  /*b4110*/  LDL.LU R57, [R1+0xbb4] ;  /* 0x000bb40001397983 */ /* 0x000f280000300800 */
[----:B------:R-:W2:Y:S04]  /*b4120*/  LDL.LU R58, [R1+0xbb0] ;  /* 0x000bb000013a7983 */ /* 0x000ea80000300800 */
[----:B------:R-:W2:Y:S04]  /*b4130*/  LDL.LU R59, [R1+0xbbc] ;  /* 0x000bbc00013b7983 */ /* 0x000ea80000300800 */
[----:B--2---:R-:W-:Y:S04]  /*b4140*/  STL.64 [R1+0xb478], R58 ;  /* 0x00b4783a01007387 */ /* 0x004fe80000100a00 */
[----:B----4-:R-:W-:Y:S04]  /*b4150*/  STL [R1+0xb470], R57 ;  /* 0x00b4703901007387 */ /* 0x010fe80000100800 */
[----:B------:R-:W2:Y:S04]  /*b4160*/  LDL.LU R28, [R1+0xbb8] ;  /* 0x000bb800011c7983 */ /* 0x000ea80000300800 */
[----:B------:R-:W2:Y:S04]  /*b4170*/  LDL.LU R29, [R1+0xbc4] ;  /* 0x000bc400011d7983 */ /* 0x000ea80000300800 */
[----:B------:R-:W4:Y:S04]  /*b4180*/  LDL.LU R30, [R1+0xbc0] ;  /* 0x000bc000011e7983 */ /* 0x000f280000300800 */
[----:B------:R-:W4:Y:S01]  /*b4190*/  LDL.LU R31, [R1+0xbcc] ;  /* 0x000bcc00011f7983 */ /* 0x000f220000300800 */
[C---:B------:R-:W-:Y:S08]  /*b41a0*/  HMMA.16816.F32 R48, R36.reuse, R16, R48 ;  /* 0x000000102430723c */ /* 0x040ff00000001830 */
[C---:B------:R-:W-:Y:S08]  /*b41b0*/  HMMA.16816.F32 R44, R36.reuse, R14, R44 ;  /* 0x0000000e242c723c */ /* 0x040ff0000000182c */
[----:B---3--:R-:W-:Y:S01]  /*b41c0*/  HMMA.16816.F32 R4, R36, R2, R4 ;  /* 0x000000022404723c */ /* 0x008fe20000001804 */
[----:B------:R-:W-:-:S02]  /*b41d0*/  IMAD R34, R9, 0x100, R8 ;  /* 0x0000010009227824 */ /* 0x000fc400078e0208 */
[----:B------:R-:W-:Y:S01]  /*b41e0*/  IMAD R35, R11, 0x100, R10 ;  /* 0x000001000b237824 */ /* 0x000fe200078e020a */
[----:B----4-:R-:W-:Y:S04]  /*b41f0*/  STL.64 [R1+0xb488], R30 ;  /* 0x00b4881e01007387 */ /* 0x010fe80000100a00 */
[----:B--2---:R0:W-:Y:S04]  /*b4200*/  STL.64 [R1+0xb480], R28 ;  /* 0x00b4801c01007387 */ /* 0x0041e80000100a00 */
[----:B------:R-:W2:Y:S01]  /*b4210*/  LDL.LU R0, [R1+0xbc8] ;  /* 0x000bc80001007983 */ /* 0x000ea20000300800 */
[----:B0-----:R-:W-:-:S15]  /*b4220*/  HMMA.16816.F32 R28, R36, R18, R52 ;  /* 0x00000012241c723c */ /* 0x001fde0000001834 */
[----:B------:R-:W-:-:S04]  /*b4230*/  NOP ;  /* 0x0000000000007918 */ /* 0x000fc80000000000 */
[----:B------:R-:W-:Y:S04]  /*b4240*/  STL.64 [R1+0x8c0], R28 ;  /* 0x0008c01c01007387 */ /* 0x000fe80000100a00 */
[----:B------:R0:W-:Y:S02]  /*b4250*/  STL.64 [R1+0x8c8], R30 ;  /* 0x0008c81e01007387 */ /* 0x0001e40000100a00 */
[----:B0-----:R-:W-:Y:S02]  /*b4260*/  HMMA.16816.F32 R28, R36, R12, R40 ;  /* 0x0000000c241c723c */ /* 0x001fe40000001828 */
[----:B------:R-:W-:Y:S04]  /*b4270*/  STL.64 [R1+0x8e0], R48 ;  /* 0x0008e03001007387 */ /* 0x000fe80000100a00 */
[----:B------:R-:W-:Y:S04]  /*b4280*/  STL.64 [R1+0x8e8], R50 ;  /* 0x0008e83201007387 */ /* 0x000fe80000100a00 */
[----:B------:R-:W-:Y:S04]  /*b4290*/  STL.64 [R1+0x8f0], R44 ;  /* 0x0008f02c01007387 */ /* 0x000fe80000100a00 */
[----:B------:R-:W-:Y:S05]  /*b42a0*/  STL.64 [R1+0x8f8], R46 ;  /* 0x0008f82e01007387 */ /* 0x000fea0000100a00 */
[----:B------:R-:W-:Y:S04]  /*b42b0*/  STL.64 [R1+0x910], R28 ;  /* 0x0009101c01007387 */ /* 0x000fe80000100a00 */
[----:B------:R-:W-:Y:S04]  /*b42c0*/  STL.64 [R1+0x918], R30 ;  /* 0x0009181e01007387 */ /* 0x000fe80000100a00 */
[----:B------:R0:W-:Y:S04]  /*b42d0*/  STL.64 [R1+0x900], R4 ;  /* 0x0009000401007387 */ /* 0x0001e80000100a00 */
[----:B------:R1:W-:Y:S04]  /*b42e0*/  STL.64 [R1+0x908], R6 ;  /* 0x0009080601007387 */ /* 0x0003e80000100a00 */
[----:B------:R-:W3:Y:S04]  /*b42f0*/  LDL.LU.64 R8, [R1+0x12d0] ;  /* 0x0012d00001087983 */ /* 0x000ee80000300a00 */
[----:B------:R-:W3:Y:S04]  /*b4300*/  LDL.LU.64 R10, [R1+0x12d8] ;  /* 0x0012d800010a7983 */ /* 0x000ee80000300a00 */
[----:B0-----:R-:W4:Y:S04]  /*b4310*/  LDL.LU.64 R4, [R1+0x12c0] ;  /* 0x0012c00001047983 */ /* 0x001f280000300a00 */
[----:B-1----:R-:W4:Y:S04]  /*b4320*/  LDL.LU.64 R6, [R1+0x12c8] ;  /* 0x0012c80001067983 */ /* 0x002f280000300a00 */
[----:B------:R-:W2:Y:S04]  /*b4330*/  LDL.LU.64 R28, [R1+0x12b0] ;  /* 0x0012b000011c7983 */ /* 0x000ea80000300a00 */
[----:B------:R-:W2:Y:S04]  /*b4340*/  LDL.LU.64 R30, [R1+0x12b8] ;  /* 0x0012b800011e7983 */ /* 0x000ea80000300a00 */
[----:B------:R-:W2:Y:S04]  /*b4350*/  LDL.LU.64 R56, [R1+0x12a0] ;  /* 0x0012a00001387983 */ /* 0x000ea80000300a00 */
[----:B------:R-:W2:Y:S01]  /*b4360*/  LDL.LU.64 R58, [R1+0x12a8] ;  /* 0x0012a800013a7983 */ /* 0x000ea20000300a00 */
[----:B------:R-:W-:-:S02]  /*b4370*/  IMAD R38, R21, 0x100, R20 ;  /* 0x0000010015267824 */ /* 0x000fc400078e0214 */
        /* <DEDUP_REMOVED lines=12> */
[----:B------:R-:W2:Y:S04]  /*b4440*/  LDL.LU.64 R42, [R1+0x1108] ;  /* 0x00110800012a7983 */ /* 0x000ea80000300a00 */
[----:B------:R-:W2:Y:S01]  /*b4450*/  LDL.LU.64 R20, [R1+0x1260] ;  /* 0x0012600001147983 */ /* 0x000ea20000300a00 */
[C---:B---3--:R-:W-:Y:S08]  /*b4460*/  HMMA.16816.F32 R8, R36.reuse, R32, R8 ;  /* 0x000000202408723c */ /* 0x048ff00000001808 */
[C---:B----4-:R-:W-:Y:S08]  /*b4470*/  HMMA.16816.F32 R4, R36.reuse, R26, R4 ;  /* 0x0000001a2404723c */ /* 0x050ff00000001804 */
[C---:B--2---:R-:W-:Y:S08]  /*b4480*/  HMMA.16816.F32 R28, R36.reuse, R24, R28 ;  /* 0x00000018241c723c */ /* 0x044ff0000000181c */
[C---:B------:R-:W-:Y:S01]  /*b4490*/  HMMA.16816.F32 R56, R36.reuse, R18, R56 ;  /* 0x000000122438723c */ /* 0x040fe20000001838 */
[----:B------:R0:W-:Y:S04]  /*b44a0*/  STL.64 [R1+0x920], R8 ;  /* 0x0009200801007387 */ /* 0x0001e80000100a00 */
[----:B------:R1:W-:Y:S04]  /*b44b0*/  STL.64 [R1+0x928], R10 ;  /* 0x0009280a01007387 */ /* 0x0003e80000100a00 */
[----:B------:R-:W2:Y:S04]  /*b44c0*/  LDL.LU.64 R22, [R1+0x1268] ;  /* 0x0012680001167983 */ /* 0x000ea80000300a00 */
[----:B------:R3:W-:Y:S04]  /*b44d0*/  STL.64 [R1+0x930], R4 ;  /* 0x0009300401007387 */ /* 0x0007e80000100a00 */
[----:B------:R4:W-:Y:S04]  /*b44e0*/  STL.64 [R1+0x938], R6 ;  /* 0x0009380601007387 */ /* 0x0009e80000100a00 */
[----:B0-----:R-:W2:Y:S04]  /*b44f0*/  LDL.LU.64 R8, [R1+0x1250] ;  /* 0x0012500001087983 */ /* 0x001ea80000300a00 */
[----:B-1----:R-:W2:Y:S04]  /*b4500*/  LDL.LU.64 R10, [R1+0x1258] ;  /* 0x00125800010a7983 */ /* 0x002ea80000300a00 */
[----:B---3--:R-:W3:Y:S04]  /*b4510*/  LDL.LU.64 R4, [R1+0x1240] ;  /* 0x0012400001047983 */ /* 0x008ee80000300a00 */
[----:B----4-:R-:W3:Y:S04]  /*b4520*/  LDL.LU.64 R6, [R1+0x1248] ;  /* 0x0012480001067983 */ /* 0x010ee80000300a00 */
[----:B------:R-:W-:Y:S04]  /*b4530*/  STL.64 [R1+0x940], R28 ;  /* 0x0009401c01007387 */ /* 0x000fe80000100a00 */
[----:B------:R0:W-:Y:S04]  /*b4540*/  STL.64 [R1+0x948], R30 ;  /* 0x0009481e01007387 */ /* 0x0001e80000100a00 */
[----:B0-----:R-:W4:Y:S04]  /*b4550*/  LDL.LU.64 R30, [R1+0xb488] ;  /* 0x00b48800011e7983 */ /* 0x001f280000300a00 */
[----:B------:R-:W2:Y:S04]  /*b4560*/  LDL.LU.64 R28, [R1+0xb480] ;  /* 0x00b48000011c7983 */ /* 0x000ea80000300a00 */
[----:B------:R-:W-:Y:S04]  /*b4570*/  STL.64 [R1+0x950], R56 ;  /* 0x0009503801007387 */ /* 0x000fe80000100a00 */
[----:B------:R0:W-:Y:S04]  /*b4580*/  STL.64 [R1+0x958], R58 ;  /* 0x0009583a01007387 */ /* 0x0001e80000100a00 */
[----:B0-----:R-:W3:Y:S04]  /*b4590*/  LDL.LU.64 R58, [R1+0xb478] ;  /* 0x00b47800013a7983 */ /* 0x001ee80000300a00 */
[----:B------:R-:W3:Y:S01]  /*b45a0*/  LDL.LU R57, [R1+0xb470] ;  /* 0x00b4700001397983 */ /* 0x000ee20000300800 */
[C---:B------:R-:W-:Y:S08]  /*b45b0*/  HMMA.16816.F32 R52, R36.reuse, R16, R52 ;  /* 0x000000102434723c */ /* 0x040ff00000001834 */
[C---:B------:R-:W-:Y:S08]  /*b45c0*/  HMMA.16816.F32 R48, R36.reuse, R14, R48 ;  /* 0x0000000e2430723c */ /* 0x040ff00000001830 */
[C---:B------:R-:W-:Y:S08]  /*b45d0*/  HMMA.16816.F32 R44, R36.reuse, R12, R44 ;  /* 0x0000000c242c723c */ /* 0x040ff0000000182c */
[----:B------:R-:W-:Y:S01]  /*b45e0*/  HMMA.16816.F32 R36, R36, R2, R40 ;  /* 0x000000022424723c */ /* 0x000fe20000001828 */
[----:B------:R-:W-:Y:S04]  /*b45f0*/  STL.64 [R1+0x960], R52 ;  /* 0x0009603401007387 */ /* 0x000fe80000100a00 */
[----:B------:R-:W-:Y:S04]  /*b4600*/  STL.64 [R1+0x968], R54 ;  /* 0x0009683601007387 */ /* 0x000fe80000100a00 */
[----:B------:R-:W-:Y:S04]  /*b4610*/  STL.64 [R1+0x970], R48 ;  /* 0x0009703001007387 */ /* 0x000fe80000100a00 */
[----:B------:R-:W-:Y:S04]  /*b4620*/  STL.64 [R1+0x978], R50 ;  /* 0x0009783201007387 */ /* 0x000fe80000100a00 */
[----:B------:R-:W-:Y:S04]  /*b4630*/  STL.64 [R1+0x990], R44 ;  /* 0x0009902c01007387 */ /* 0x000fe80000100a00 */
[----:B------:R-:W-:Y:S04]  /*b4640*/  STL.64 [R1+0x998], R46 ;  /* 0x0009982e01007387 */ /* 0x000fe80000100a00 */
[----:B------:R-:W-:Y:S04]  /*b4650*/  STL.64 [R1+0x980], R36 ;  /* 0x0009802401007387 */ /* 0x000fe80000100a00 */
[----:B------:R4:W-:Y:S02]  /*b4660*/  STL.64 [R1+0x988], R38 ;  /* 0x0009882601007387 */ /* 0x0009e40000100a00 */
[----:B----4-:R-:W-:-:S02]  /*b4670*/  IMAD R39, R0, 0x100, R31 ;  /* 0x0000010000277824 */ /* 0x010fc400078e021f */
[----:B--2---:R-:W-:-:S03]  /*b4680*/  IMAD R38, R30, 0x100, R29 ;  /* 0x000001001e267824 */ /* 0x004fc600078e021d */
[----:B------:R-:W-:Y:S02]  /*b4690*/  F2FP.F16.E4M3.UNPACK_B R39, R39 ;  /* 0x00000027ff27723e */ /* 0x000fe400020006ff */
[----:B------:R-:W-:Y:S01]  /*b46a0*/  F2FP.F16.E4M3.UNPACK_B R38, R38 ;  /* 0x00000026ff26723e */ /* 0x000fe200020006ff */
[----:B---3--:R-:W-:Y:S02]  /*b46b0*/  IMAD R35, R28, 0x100, R59 ;  /* 0x000001001c237824 */ /* 0x008fe400078e023b */
[----:B------:R-:W-:-:S03]  /*b46c0*/  IMAD R34, R58, 0x100, R57 ;  /* 0x000001003a227824 */ /* 0x000fc600078e0239 */
[----:B------:R-:W-:Y:S02]  /*b46d0*/  F2FP.F16.E4M3.UNPACK_B R37, R35 ;  /* 0x00000023ff25723e */ /* 0x000fe400020006ff */
[----:B------:R-:W-:-:S07]  /*b46e0*/  F2FP.F16.E4M3.UNPACK_B R36, R34 ;  /* 0x00000022ff24723e */ /* 0x000fce00020006ff */
[C---:B------:R-:W-:Y:S08]  /*b46f0*/  HMMA.16816.F32 R20, R36.reuse, R32, R20 ;  /* 0x000000202414723c */ /* 0x040ff00000001814 */
[C---:B------:R-:W-:Y:S08]  /*b4700*/  HMMA.16816.F32 R8, R36.reuse, R26, R8 ;  /* 0x0000001a2408723c */ /* 0x040ff00000001808 */
[C---:B------:R-:W-:Y:S03]  /*b4710*/  HMMA.16816.F32 R4, R36.reuse, R24, R4 ;  /* 0x000000182404723c */ /* 0x040fe60000001804 */
        /* <DEDUP_REMOVED lines=17> */
[----:B------:R-:W4:Y:S04]  /*b4830*/  LDL.LU R61, [R1+0xbe0] ;  /* 0x000be000013d7983 */ /* 0x000f280000300800 */
[----:B------:R-:W3:Y:S04]  /*b4840*/  LDL.LU R60, [R1+0xbec] ;  /* 0x000bec00013c7983 */ /* 0x000ee80000300800 */
[----:B------:R-:W3:Y:S04]  /*b4850*/  LDL.LU R40, [R1+0xbe8] ;  /* 0x000be80001287983 */ /* 0x000ee80000300800 */
[----:B------:R-:W3:Y:S04]  /*b4860*/  LDL.LU R41, [R1+0xbf4] ;  /* 0x000bf40001297983 */ /* 0x000ee80000300800 */
[----:B------:R-:W3:Y:S04]  /*b4870*/  LDL.LU R42, [R1+0xbf0] ;  /* 0x000bf000012a7983 */ /* 0x000ee80000300800 */
[----:B------:R-:W3:Y:S04]  /*b4880*/  LDL.LU R43, [R1+0xbfc] ;  /* 0x000bfc00012b7983 */ /* 0x000ee80000300800 */
[----:B------:R-:W3:Y:S04]  /*b4890*/  LDL.LU R56, [R1+0xbf8] ;  /* 0x000bf80001387983 */ /* 0x000ee80000300800 */
        /* <DEDUP_REMOVED lines=10> */
[C---:B--2---:R-:W-:Y:S08]  /*b4940*/  HMMA.16816.F32 R48, R36.reuse, R18, R48 ;  /* 0x000000122430723c */ /* 0x044ff00000001830 */
[C---:B------:R-:W-:Y:S08]  /*b4950*/  HMMA.16816.F32 R44, R36.reuse, R16, R44 ;  /* 0x00000010242c723c */ /* 0x040ff0000000182c */
[C---:B0-----:R-:W-:Y:S08]  /*b4960*/  HMMA.16816.F32 R24, R36.reuse, R14, R28 ;  /* 0x0000000e2418723c */ /* 0x041ff0000000181c */
[C---:B------:R-:W-:Y:S01]  /*b4970*/  HMMA.16816.F32 R20, R36.reuse, R12, R20 ;  /* 0x0000000c2414723c */ /* 0x040fe20000001814 */
[----:B------:R-:W-:Y:S04]  /*b4980*/  STL.64 [R1+0x9d0], R48 ;  /* 0x0009d03001007387 */ /* 0x000fe80000100a00 */
[----:B------:R-:W-:Y:S04]  /*b4990*/  STL.64 [R1+0x9d8], R50 ;  /* 0x0009d83201007387 */ /* 0x000fe80000100a00 */
[----:B------:R-:W-:Y:S04]  /*b49a0*/  STL.64 [R1+0x9e0], R44 ;  /* 0x0009e02c01007387 */ /* 0x000fe80000100a00 */
[----:B------:R-:W-:Y:S04]  /*b49b0*/  STL.64 [R1+0x9e8], R46 ;  /* 0x0009e82e01007387 */ /* 0x000fe80000100a00 */
[----:B------:R0:W-:Y:S04]  /*b49c0*/  STL.64 [R1+0x9f0], R24 ;  /* 0x0009f01801007387 */ /* 0x0001e80000100a00 */
[----:B------:R1:W-:Y:S04]  /*b49d0*/  STL.64 [R1+0x9f8], R26 ;  /* 0x0009f81a01007387 */ /* 0x0003e80000100a00 */
[----:B0-----:R-:W2:Y:S04]  /*b49e0*/  LDL.LU.64 R24, [R1+0x1440] ;  /* 0x0014400001187983 */ /* 0x001ea80000300a00 */
[----:B------:R0:W-:Y:S04]  /*b49f0*/  STL.64 [R1+0xa10], R20 ;  /* 0x000a101401007387 */ /* 0x0001e80000100a00 */
[----:B------:R0:W-:Y:S04]  /*b4a00*/  STL.64 [R1+0xa18], R22 ;  /* 0x000a181601007387 */ /* 0x0001e80000100a00 */
[----:B-1----:R-:W2:Y:S01]  /*b4a10*/  LDL.LU.64 R26, [R1+0x1448] ;  /* 0x00144800011a7983 */ /* 0x002ea20000300a00 */
[----:B---3--:R-:W-:Y:S01]  /*b4a20*/  HMMA.16816.F32 R4, R36, R2, R4 ;  /* 0x000000022404723c */ /* 0x008fe20000001804 */
[----:B----4-:R-:W-:-:S02]  /*b4a30*/  IMAD R34, R61, 0x100, R34 ;  /* 0x000001003d227824 */ /* 0x010fc400078e0222 */
[----:B------:R-:W-:Y:S02]  /*b4a40*/  IMAD R35, R40, 0x100, R60 ;  /* 0x0000010028237824 */ /* 0x000fe400078e023c */
[----:B------:R-:W-:Y:S02]  /*b4a50*/  IMAD R38, R42, 0x100, R41 ;  /* 0x000001002a267824 */ /* 0x000fe400078e0229 */
[----:B------:R-:W-:Y:S01]  /*b4a60*/  IMAD R39, R56, 0x100, R43 ;  /* 0x0000010038277824 */ /* 0x000fe200078e022b */
[----:B------:R-:W-:Y:S02]  /*b4a70*/  F2FP.F16.E4M3.UNPACK_B R36, R34 ;  /* 0x00000022ff24723e */ /* 0x000fe400020006ff */
[----:B------:R-:W-:Y:S02]  /*b4a80*/  F2FP.F16.E4M3.UNPACK_B R37, R35 ;  /* 0x00000023ff25723e */ /* 0x000fe400020006ff */
[----:B------:R-:W-:Y:S02]  /*b4a90*/  F2FP.F16.E4M3.UNPACK_B R38, R38 ;  /* 0x00000026ff26723e */ /* 0x000fe400020006ff */
[----:B------:R-:W-:-:S05]  /*b4aa0*/  F2FP.F16.E4M3.UNPACK_B R39, R39 ;  /* 0x00000027ff27723e */ /* 0x000fca00020006ff */
[----:B------:R1:W-:Y:S04]  /*b4ab0*/  STL.64 [R1+0xa00], R4 ;  /* 0x000a000401007387 */ /* 0x0003e80000100a00 */
[----:B------:R3:W-:Y:S04]  /*b4ac0*/  STL.64 [R1+0xa08], R6 ;  /* 0x000a080601007387 */ /* 0x0007e80000100a00 */
        /* <DEDUP_REMOVED lines=8> */
[----:B0-----:R-:W4:Y:S04]  /*b4b50*/  LDL.LU.64 R20, [R1+0x13f0] ;  /* 0x0013f00001147983 */ /* 0x001f280000300a00 */
[----:B------:R-:W4:Y:S04]  /*b4b60*/  LDL.LU.64 R22, [R1+0x13f8] ;  /* 0x0013f80001167983 */ /* 0x000f280000300a00 */
[----:B-1----:R-:W4:Y:S04]  /*b4b70*/  LDL.LU.64 R4, [R1+0x13e0] ;  /* 0x0013e00001047983 */ /* 0x002f280000300a00 */
[----:B---3--:R-:W3:Y:S04]  /*b4b80*/  LDL.LU.64 R6, [R1+0x13e8] ;  /* 0x0013e80001067983 */ /* 0x008ee80000300a00 */
[----:B------:R-:W3:Y:S04]  /*b4b90*/  LDL.LU.64 R40, [R1+0x11f0] ;  /* 0x0011f00001287983 */ /* 0x000ee80000300a00 */
[----:B------:R-:W3:Y:S01]  /*b4ba0*/  LDL.LU.64 R42, [R1+0x11f8] ;  /* 0x0011f800012a7983 */ /* 0x000ee20000300a00 */
[----:B--2---:R-:W-:-:S15]  /*b4bb0*/  HMMA.16816.F32 R24, R36, R32, R24 ;  /* 0x000000202418723c */ /* 0x004fde0000001818 */
[----:B------:R-:W-:-:S04]  /*b4bc0*/  NOP ;  /* 0x0000000000007918 */ /* 0x000fc80000000000 */
[----:B------:R-:W-:Y:S04]  /*b4bd0*/  STL.64 [R1+0xa20], R24 ;  /* 0x000a201801007387 */ /* 0x000fe80000100a00 */
[----:B------:R0:W-:Y:S04]  /*b4be0*/  STL.64 [R1+0xa28], R26 ;  /* 0x000a281a01007387 */ /* 0x0001e80000100a00 */
[----:B0-----:R-:W2:Y:S04]  /*b4bf0*/  LDL.LU.64 R26, [R1+0xb468] ;  /* 0x00b46800011a7983 */ /* 0x001ea80000300a00 */
[----:B------:R-:W2:Y:S01]  /*b4c00*/  LDL.LU.64 R24, [R1+0xb460] ;  /* 0x00b4600001187983 */ /* 0x000ea20000300a00 */
[C---:B----4-:R-:W-:Y:S08]  /*b4c10*/  HMMA.16816.F32 R44, R36.reuse, R18, R44 ;  /* 0x00000012242c723c */ /* 0x050ff0000000182c */
[C---:B------:R-:W-:Y:S08]  /*b4c20*/  HMMA.16816.F32 R28, R36.reuse, R16, R28 ;  /* 0x00000010241c723c */ /* 0x040ff0000000181c */
[C---:B------:R-:W-:Y:S08]  /*b4c30*/  HMMA.16816.F32 R20, R36.reuse, R14, R20 ;  /* 0x0000000e2414723c */ /* 0x040ff00000001814 */
[C---:B---3--:R-:W-:Y:S08]  /*b4c40*/  HMMA.16816.F32 R4, R36.reuse, R12, R4 ;  /* 0x0000000c2404723c */ /* 0x048ff00000001804 */
[C---:B--2---:R-:W-:Y:S08]  /*b4c50*/  HMMA.16816.F32 R52, R36.reuse, R26, R52 ;  /* 0x0000001a2434723c */ /* 0x044ff00000001834 */
[C---:B------:R-:W-:Y:S08]  /*b4c60*/  HMMA.16816.F32 R48, R36.reuse, R24, R48 ;  /* 0x000000182430723c */ /* 0x040ff00000001830 */
[----:B------:R-:W-:Y:S03]  /*b4c70*/  HMMA.16816.F32 R36, R36, R2, R40 ;  /* 0x000000022424723c */ /* 0x000fe60000001828 */
[----:B------:R-:W-:Y:S04]  /*b4c80*/  STL.64 [R1+0xa30], R52 ;  /* 0x000a303401007387 */ /* 0x000fe80000100a00 */
[----:B------:R-:W-:Y:S04]  /*b4c90*/  STL.64 [R1+0xa38], R54 ;  /* 0x000a383601007387 */ /* 0x000fe80000100a00 */
        /* <DEDUP_REMOVED lines=9> */
[----:B-1----:R-:W2:Y:S04]  /*b4d30*/  LDL.LU.64 R30, [R1+0x1358] ;  /* 0x00135800011e7983 */ /* 0x002ea80000300a00 */
[----:B------:R1:W-:Y:S04]  /*b4d40*/  STL.64 [R1+0xac0], R4 ;  /* 0x000ac00401007387 */ /* 0x0003e80000100a00 */
[----:B------:R4:W-:Y:S04]  /*b4d50*/  STL.64 [R1+0xac8], R6 ;  /* 0x000ac80601007387 */ /* 0x0009e80000100a00 */
[----:B0-----:R-:W2:Y:S04]  /*b4d60*/  LDL.LU.64 R20, [R1+0x1340] ;  /* 0x0013400001147983 */ /* 0x001ea80000300a00 */
[----:B---3--:R-:W3:Y:S04]  /*b4d70*/  LDL.LU.64 R22, [R1+0x1348] ;  /* 0x0013480001167983 */ /* 0x008ee80000300a00 */
[----:B-1----:R-:W2:Y:S04]  /*b4d80*/  LDL.LU.64 R4, [R1+0x1330] ;  /* 0x0013300001047983 */ /* 0x002ea80000300a00 */
[----:B----4-:R-:W2:Y:S04]  /*b4d90*/  LDL.LU.64 R6, [R1+0x1338] ;  /* 0x0013380001067983 */ /* 0x010ea80000300a00 */
[----:B------:R-:W-:Y:S04]  /*b4da0*/  STL.64 [R1+0xab0], R36 ;  /* 0x000ab02401007387 */ /* 0x000fe80000100a00 */
[----:B------:R0:W-:Y:S02]  /*b4db0*/  STL.64 [R1+0xab8], R38 ;  /* 0x000ab82601007387 */ /* 0x0001e40000100a00 */
[----:B0-----:R-:W-:-:S02]  /*b4dc0*/  IMAD R38, R10, 0x100, R9 ;  /* 0x000001000a267824 */ /* 0x001fc400078e0209 */
[----:B------:R-:W-:Y:S01]  /*b4dd0*/  IMAD R39, R0, 0x100, R11 ;  /* 0x0000010000277824 */ /* 0x000fe200078e020b */
[----:B------:R-:W4:Y:S04]  /*b4de0*/  LDL.LU R10, [R1+0x19e4] ;  /* 0x0019e400010a7983 */ /* 0x000f280000300800 */
[----:B------:R-:W4:Y:S01]  /*b4df0*/  LDL.LU R11, [R1+0x19e0] ;  /* 0x0019e000010b7983 */ /* 0x000f220000300800 */
[----:B------:R-:W-:Y:S02]  /*b4e00*/  IMAD R34, R58, 0x100, R57 ;  /* 0x000001003a227824 */ /* 0x000fe400078e0239 */
[----:B------:R-:W-:Y:S01]  /*b4e10*/  IMAD R35, R8, 0x100, R59 ;  /* 0x0000010008237824 */ /* 0x000fe200078e023b */
[----:B------:R-:W-:Y:S02]  /*b4e20*/  F2FP.F16.E4M3.UNPACK_B R38, R38 ;  /* 0x00000026ff26723e */ /* 0x000fe400020006ff */
[----:B------:R-:W-:-:S02]  /*b4e30*/  F2FP.F16.E4M3.UNPACK_B R36, R34 ;  /* 0x00000022ff24723e */ /* 0x000fc400020006ff */
[----:B------:R-:W-:Y:S02]  /*b4e40*/  F2FP.F16.E4M3.UNPACK_B R37, R35 ;  /* 0x00000023ff25723e */ /* 0x000fe400020006ff */
[----:B------:R-:W-:-:S07]  /*b4e50*/  F2FP.F16.E4M3.UNPACK_B R39, R39 ;  /* 0x00000027ff27723e */ /* 0x000fce00020006ff */
[C---:B--2---:R-:W-:Y:S01]  /*b4e60*/  HMMA.16816.F32 R4, R36.reuse, R24, R4 ;  /* 0x000000182404723c */ /* 0x044fe20000001804 */
[----:B----4-:R0:W-:Y:S07]  /*b4e70*/  STL.64 [R1+0xb438], R10 ;  /* 0x00b4380a01007387 */ /* 0x0101ee0000100a00 */
[----:B0-----:R-:W-:Y:S01]  /*b4e80*/  HMMA.16816.F32 R8, R36, R32, R28 ;  /* 0x000000202408723c */ /* 0x001fe2000000181c */
[----:B------:R-:W2:Y:S04]  /*b4e90*/  LDL.LU R30, [R1+0x19ec] ;  /* 0x0019ec00011e7983 */ /* 0x000ea80000300800 */
[----:B------:R-:W2:-:S14]  /*b4ea0*/  LDL.LU R31, [R1+0x19e8] ;  /* 0x0019e800011f7983 */ /* 0x000e9c0000300800 */
[----:B------:R-:W-:Y:S04]  /*b4eb0*/  STL.64 [R1+0xad0], R8 ;  /* 0x000ad00801007387 */ /* 0x000fe80000100a00 */
[----:B------:R3:W-:Y:S04]  /*b4ec0*/  STL.64 [R1+0xad8], R10 ;  /* 0x000ad80a01007387 */ /* 0x0007e80000100a00 */
[----:B------:R-:W4:Y:S01]  /*b4ed0*/  LDL.LU.64 R40, [R1+0x1320] ;  /* 0x0013200001287983 */ /* 0x000f220000300a00 */
[----:B---3--:R-:W-:-:S15]  /*b4ee0*/  HMMA.16816.F32 R8, R36, R26, R20 ;  /* 0x0000001a2408723c */ /* 0x008fde0000001814 */
[----:B------:R-:W-:-:S04]  /*b4ef0*/  NOP ;  /* 0x0000000000007918 */ /* 0x000fc80000000000 */
[----:B------:R0:W-:Y:S04]  /*b4f00*/  STL.64 [R1+0xae0], R8 ;  /* 0x000ae00801007387 */ /* 0x0001e80000100a00 */
[----:B------:R1:W-:Y:S04]  /*b4f10*/  STL.64 [R1+0xae8], R10 ;  /* 0x000ae80a01007387 */ /* 0x0003e80000100a00 */
[----:B------:R-:W4:Y:S04]  /*b4f20*/  LDL.LU.64 R42, [R1+0x1328] ;  /* 0x00132800012a7983 */ /* 0x000f280000300a00 */
[----:B------:R3:W-:Y:S04]  /*b4f30*/  STL.64 [R1+0xaf0], R4 ;  /* 0x000af00401007387 */ /* 0x0007e80000100a00 */
[----:B------:R0:W-:Y:S04]  /*b4f40*/  STL.64 [R1+0xaf8], R6 ;  /* 0x000af80601007387 */ /* 0x0001e80000100a00 */
[----:B------:R-:W2:Y:S04]  /*b4f50*/  LDL.LU.64 R20, [R1+0x1310] ;  /* 0x0013100001147983 */ /* 0x000ea80000300a00 */
[----:B------:R-:W2:Y:S04]  /*b4f60*/  LDL.LU.64 R22, [R1+0x1318] ;  /* 0x0013180001167983 */ /* 0x000ea80000300a00 */
[----:B0-----:R-:W4:Y:S04]  /*b4f70*/  LDL.LU.64 R8, [R1+0x1550] ;  /* 0x0015500001087983 */ /* 0x001f280000300a00 */
[----:B-1----:R-:W4:Y:S04]  /*b4f80*/  LDL.LU.64 R10, [R1+0x1558] ;  /* 0x00155800010a7983 */ /* 0x002f280000300a00 */
[----:B---3--:R-:W3:Y:S04]  /*b4f90*/  LDL.LU.64 R4, [R1+0x1540] ;  /* 0x0015400001047983 */ /* 0x008ee80000300a00 */
[----:B------:R-:W3:Y:S04]  /*b4fa0*/  LDL.LU.64 R6, [R1+0x1548] ;  /* 0x0015480001067983 */ /* 0x000ee80000300a00 */
[----:B------:R-:W3:Y:S04]  /*b4fb0*/  LDL.LU R34, [R1+0x19c0] ;  /* 0x0019c00001227983 */ /* 0x000ee80000300800 */
[----:B------:R-:W3:Y:S01]  /*b4fc0*/  LDL.LU R35, [R1+0x19cc] ;  /* 0x0019cc0001237983 */ /* 0x000ee20000300800 */
[C---:B--2---:R-:W-:Y:S03]  /*b4fd0*/  HMMA.16816.F32 R20, R36.reuse, R16, R20 ;  /* 0x000000102414723c */ /* 0x044fe60000001814 */
[----:B---3--:R-:W-:Y:S04]  /*b4fe0*/  STL.64 [R1+0xb458], R34 ;  /* 0x00b4582201007387 */ /* 0x008fe80000100a00 */
[----:B------:R-:W-:Y:S04]  /*b4ff0*/  STL.64 [R1+0xb450], R32 ;  /* 0x00b4502001007387 */ /* 0x000fe80000100a00 */
[----:B------:R-:W2:Y:S04]  /*b5000*/  LDL.LU R61, [R1+0x19c8] ;  /* 0x0019c800013d7983 */ /* 0x000ea80000300800 */
[----:B------:R-:W3:Y:S04]  /*b5010*/  LDL.LU R60, [R1+0x19d4] ;  /* 0x0019d400013c7983 */ /* 0x000ee80000300800 */
[----:B------:R-:W3:Y:S04]  /*b5020*/  LDL.LU R56, [R1+0x19d0] ;  /* 0x0019d00001387983 */ /* 0x000ee80000300800 */
[----:B------:R-:W2:Y:S04]  /*b5030*/  LDL.LU R57, [R1+0x19dc] ;  /* 0x0019dc0001397983 */ /* 0x000ea80000300800 */
[----:B------:R-:W2:Y:S04]  /*b5040*/  LDL.LU R58, [R1+0x19d8] ;  /* 0x0019d800013a7983 */ /* 0x000ea80000300800 */
[----:B------:R-:W-:Y:S04]  /*b5050*/  STL.64 [R1+0xb448], R26 ;  /* 0x00b4481a01007387 */ /* 0x000fe80000100a00 */
[----:B------:R0:W-:Y:S01]  /*b5060*/  STL.64 [R1+0xb440], R24 ;  /* 0x00b4401801007387 */ /* 0x0001e20000100a00 */
[C---:B----4-:R-:W-:Y:S03]  /*b5070*/  HMMA.16816.F32 R8, R36.reuse, R14, R8 ;  /* 0x0000000e2408723c */ /* 0x050fe60000001808 */
[----:B------:R-:W4:Y:S05]  /*b5080*/  LDL.LU R59, [R1+0x19f4] ;  /* 0x0019f400013b7983 */ /* 0x000f2a0000300800 */
[----:B0-----:R-:W-:-:S15]  /*b5090*/  HMMA.16816.F32 R24, R36, R18, R40 ;  /* 0x000000122418723c */ /* 0x001fde0000001828 */
[----:B------:R-:W-:-:S04]  /*b50a0*/  NOP ;  /* 0x0000000000007918 */ /* 0x000fc80000000000 */
[----:B------:R0:W-:Y:S04]  /*b50b0*/  STL.64 [R1+0xb30], R24 ;  /* 0x000b301801007387 */ /* 0x0001e80000100a00 */
[----:B------:R1:W-:Y:S04]  /*b50c0*/  STL.64 [R1+0xb38], R26 ;  /* 0x000b381a01007387 */ /* 0x0003e80000100a00 */
[----:B------:R-:W4:Y:S04]  /*b50d0*/  LDL.LU R28, [R1+0x19f0] ;  /* 0x0019f000011c7983 */ /* 0x000f280000300800 */
[----:B------:R-:W-:Y:S04]  /*b50e0*/  STL.64 [R1+0xb40], R20 ;  /* 0x000b401401007387 */ /* 0x000fe80000100a00 */
[----:B------:R-:W-:Y:S04]  /*b50f0*/  STL.64 [R1+0xb48], R22 ;  /* 0x000b481601007387 */ /* 0x000fe80000100a00 */
[----:B------:R-:W2:Y:S04]  /*b5100*/  LDL.LU R29, [R1+0x19fc] ;  /* 0x0019fc00011d7983 */ /* 0x000ea80000300800 */
[----:B------:R-:W2:Y:S04]  /*b5110*/  LDL.LU R0, [R1+0x19f8] ;  /* 0x0019f80001007983 */ /* 0x000ea80000300800 */
[----:B------:R-:W2:Y:S04]  /*b5120*/  LDL.LU.64 R32, [R1+0x1300] ;  /* 0x0013000001207983 */ /* 0x000ea80000300a00 */
[----:B------:R0:W-:Y:S04]  /*b5130*/  STL.64 [R1+0xb50], R8 ;  /* 0x000b500801007387 */ /* 0x0001e80000100a00 */
[----:B------:R0:W-:Y:S04]  /*b5140*/  STL.64 [R1+0xb58], R10 ;  /* 0x000b580a01007387 */ /* 0x0001e80000100a00 */
[----:B------:R-:W2:Y:S01]  /*b5150*/  LDL.LU.64 R34, [R1+0x1308] ;  /* 0x0013080001227983 */ /* 0x000ea20000300a00 */
[----:B------:R-:W-:-:S15]  /*b5160*/  HMMA.16816.F32 R4, R36, R12, R4 ;  /* 0x0000000c2404723c */ /* 0x000fde0000001804 */
[----:B------:R-:W-:-:S04]  /*b5170*/  NOP ;  /* 0x0000000000007918 */ /* 0x000fc80000000000 */
[----:B------:R1:W-:Y:S04]  /*b5180*/  STL.64 [R1+0xb70], R4 ;  /* 0x000b700401007387 */ /* 0x0003e80000100a00 */
[----:B------:R1:W-:Y:S04]  /*b5190*/  STL.64 [R1+0xb78], R6 ;  /* 0x000b780601007387 */ /* 0x0003e80000100a00 */
[----:B0-----:R-:W3:Y:S04]  /*b51a0*/  LDL.LU.64 R24, [R1+0x1530] ;  /* 0x0015300001187983 */ /* 0x001ee80000300a00 */
[----:B-1----:R-:W3:Y:S04]  /*b51b0*/  LDL.LU.64 R26, [R1+0x1538] ;  /* 0x00153800011a7983 */ /* 0x002ee80000300a00 */
        /* <DEDUP_REMOVED lines=13> */
[----:B------:R-:W4:Y:S01]  /*b5290*/  LDL.LU.64 R6, [R1+0x12f8] ;  /* 0x0012f80001067983 */ /* 0x000f220000300a00 */
[----:B--2---:R-:W-:Y:S03]  /*b52a0*/  HMMA.16816.F32 R36, R36, R2, R32 ;  /* 0x000000022424723c */ /* 0x004fe60000001820 */
[----:B------:R-:W2:Y:S04]  /*b52b0*/  LDL.LU.64 R34, [R1+0xb458] ;  /* 0x00b4580001227983 */ /* 0x000ea80000300a00 */
[----:B------:R-:W4:-:S12]  /*b52c0*/  LDL.LU.64 R32, [R1+0xb450] ;  /* 0x00b4500001207983 */ /* 0x000f180000300a00 */
[----:B------:R-:W-:Y:S04]  /*b52d0*/  STL.64 [R1+0xb60], R36 ;  /* 0x000b602401007387 */ /* 0x000fe80000100a00 */
[----:B------:R0:W-:Y:S04]  /*b52e0*/  STL.64 [R1+0xb68], R38 ;  /* 0x000b682601007387 */ /* 0x0001e80000100a00 */
[----:B0-----:R-:W4:Y:S01]  /*b52f0*/  LDL.LU R39, [R1+0x19c4] ;  /* 0x0019c40001277983 */ /* 0x001f220000300800 */
[----:B---3--:R-:W-:-:S05]  /*b5300*/  IMAD R38, R56, 0x100, R60 ;  /* 0x0000010038267824 */ /* 0x008fca00078e023c */
[----:B------:R-:W-:Y:S01]  /*b5310*/  F2FP.F16.E4M3.UNPACK_B R38, R38 ;  /* 0x00000026ff26723e */ /* 0x000fe200020006ff */
[----:B--2---:R-:W-:-:S05]  /*b5320*/  IMAD R35, R61, 0x100, R35 ;  /* 0x000001003d237824 */ /* 0x004fca00078e0223 */
[----:B------:R-:W-:Y:S01]  /*b5330*/  F2FP.F16.E4M3.UNPACK_B R37, R35 ;  /* 0x00000023ff25723e */ /* 0x000fe200020006ff */
[----:B----4-:R-:W-:Y:S02]  /*b5340*/  IMAD R34, R34, 0x100, R39 ;  /* 0x0000010022227824 */ /* 0x010fe400078e0227 */
[----:B------:R-:W-:-:S03]  /*b5350*/  IMAD R39, R58, 0x100, R57 ;  /* 0x000001003a277824 */ /* 0x000fc600078e0239 */
        /* <DEDUP_REMOVED lines=9> */
[----:B--2---:R-:W-:-:S15]  /*b53f0*/  HMMA.16816.F32 R8, R36, R26, R8 ;  /* 0x0000001a2408723c */ /* 0x004fde0000001808 */
[----:B------:R-:W-:-:S04]  /*b5400*/  NOP ;  /* 0x0000000000007918 */ /* 0x000fc80000000000 */
[----:B------:R-:W-:Y:S04]  /*b5410*/  STL.64 [R1+0xb90], R8 ;  /* 0x000b900801007387 */ /* 0x000fe80000100a00 */
[----:B------:R0:W-:Y:S04]  /*b5420*/  STL.64 [R1+0xb98], R10 ;  /* 0x000b980a01007387 */ /* 0x0001e80000100a00 */
[----:B0-----:R-:W2:Y:S01]  /*b5430*/  LDL.LU.64 R10, [R1+0xb438] ;  /* 0x00b43800010a7983 */ /* 0x001ea20000300a00 */
[C---:B---3--:R-:W-:Y:S08]  /*b5440*/  HMMA.16816.F32 R52, R36.reuse, R24, R52 ;  /* 0x000000182434723c */ /* 0x048ff00000001834 */
        /* <DEDUP_REMOVED lines=14> */
[----:B0-----:R-:W3:Y:S04]  /*b5530*/  LDL.LU.64 R20, [R1+0x14c0] ;  /* 0x0014c00001147983 */ /* 0x001ee80000300a00 */
[----:B------:R0:W-:Y:S04]  /*b5540*/  STL.64 [R1+0xc00], R4 ;  /* 0x000c000401007387 */ /* 0x0001e80000100a00 */
[----:B------:R4:W-:Y:S04]  /*b5550*/  STL.64 [R1+0xc08], R6 ;  /* 0x000c080601007387 */ /* 0x0009e80000100a00 */
[----:B-1----:R-:W3:Y:S04]  /*b5560*/  LDL.LU.64 R22, [R1+0x14c8] ;  /* 0x0014c80001167983 */ /* 0x002ee80000300a00 */
[----:B------:R-:W3:Y:S01]  /*b5570*/  LDL.LU.64 R8, [R1+0x14b0] ;  /* 0x0014b00001087983 */ /* 0x000ee20000300a00 */
[----:B--2---:R-:W-:-:S03]  /*b5580*/  IMAD R34, R11, 0x100, R10 ;  /* 0x000001000b227824 */ /* 0x004fc600078e020a */
[----:B------:R-:W2:Y:S04]  /*b5590*/  LDL.LU.64 R10, [R1+0x14b8] ;  /* 0x0014b800010a7983 */ /* 0x000ea80000300a00 */
[----:B0-----:R-:W2:Y:S04]  /*b55a0*/  LDL.LU.64 R4, [R1+0x14a0] ;  /* 0x0014a00001047983 */ /* 0x001ea80000300a00 */
[----:B----4-:R-:W4:Y:S01]  /*b55b0*/  LDL.LU.64 R6, [R1+0x14a8] ;  /* 0x0014a80001067983 */ /* 0x010f220000300a00 */
[----:B------:R-:W-:Y:S02]  /*b55c0*/  IMAD R35, R31, 0x100, R30 ;  /* 0x000001001f237824 */ /* 0x000fe400078e021e */
[----:B------:R-:W-:Y:S01]  /*b55d0*/  IMAD R38, R28, 0x100, R59 ;  /* 0x000001001c267824 */ /* 0x000fe200078e023b */
[----:B------:R-:W4:Y:S01]  /*b55e0*/  LDL.LU R30, [R1+0x1a04] ;  /* 0x001a0400011e7983 */ /* 0x000f220000300800 */
[----:B------:R-:W-:Y:S01]  /*b55f0*/  IMAD R39, R0, 0x100, R29 ;  /* 0x0000010000277824 */ /* 0x000fe200078e021d */
[----:B------:R-:W-:-:S02]  /*b5600*/  F2FP.F16.E4M3.UNPACK_B R36, R34 ;  /* 0x00000022ff24723e */ /* 0x000fc400020006ff */
[----:B------:R-:W4:Y:S01]  /*b5610*/  LDL.LU R31, [R1+0x1a00] ;  /* 0x001a0000011f7983 */ /* 0x000f220000300800 */
        /* <DEDUP_REMOVED lines=10> */
[----:B------:R-:W4:Y:S01]  /*b56c0*/  LDL.LU.64 R42, [R1+0x1648] ;  /* 0x00164800012a7983 */ /* 0x000f220000300a00 */
[----:B---3--:R-:W-:-:S15]  /*b56d0*/  HMMA.16816.F32 R20, R36, R32, R20 ;  /* 0x000000202414723c */ /* 0x008fde0000001814 */
[----:B------:R-:W-:-:S04]  /*b56e0*/  NOP ;  /* 0x0000000000007918 */ /* 0x000fc80000000000 */
[----:B------:R0:W-:Y:S04]  /*b56f0*/  STL.64 [R1+0xc30], R20 ;  /* 0x000c301401007387 */ /* 0x0001e80000100a00 */
[----:B------:R1:W-:Y:S04]  /*b5700*/  STL.64 [R1+0xc38], R22 ;  /* 0x000c381601007387 */ /* 0x0003e80000100a00 */
[----:B0-----:R-:W3:Y:S01]  /*b5710*/  LDL.LU.64 R20, [R1+0x1470] ;  /* 0x0014700001147983 */ /* 0x001ee20000300a00 */
[----:B--2---:R-:W-:-:S15]  /*b5720*/  HMMA.16816.F32 R8, R36, R26, R8 ;  /* 0x0000001a2408723c */ /* 0x004fde0000001808 */
[----:B------:R-:W-:-:S04]  /*b5730*/  NOP ;  /* 0x0000000000007918 */ /* 0x000fc80000000000 */
[----:B------:R-:W-:Y:S04]  /*b5740*/  STL.64 [R1+0xc40], R8 ;  /* 0x000c400801007387 */ /* 0x000fe80000100a00 */
[----:B------:R-:W-:Y:S04]  /*b5750*/  STL.64 [R1+0xc48], R10 ;  /* 0x000c480a01007387 */ /* 0x000fe80000100a00 */
[----:B-1----:R-:W3:Y:S01]  /*b5760*/  LDL.LU.64 R22, [R1+0x1478] ;  /* 0x0014780001167983 */ /* 0x002ee20000300a00 */
[----:B----4-:R-:W-:-:S15]  /*b5770*/  HMMA.16816.F32 R4, R36, R24, R4 ;  /* 0x000000182404723c */ /* 0x010fde0000001804 */
[----:B------:R-:W-:-:S04]  /*b5780*/  NOP ;  /* 0x0000000000007918 */ /* 0x000fc80000000000 */
[----:B------:R-:W-:Y:S04]  /*b5790*/  STL.64 [R1+0xc60], R4 ;  /* 0x000c600401007387 */ /* 0x000fe80000100a00 */
[----:B------:R0:W-:Y:S04]  /*b57a0*/  STL.64 [R1+0xc68], R6 ;  /* 0x000c680601007387 */ /* 0x0001e80000100a00 */
[----:B0-----:R-:W2:Y:S04]  /*b57b0*/  LDL.LU R6, [R1+0x1a0c] ;  /* 0x001a0c0001067983 */ /* 0x001ea80000300800 */
[----:B------:R-:W2:Y:S04]  /*b57c0*/  LDL.LU R7, [R1+0x1a08] ;  /* 0x001a080001077983 */ /* 0x000ea80000300800 */
[----:B------:R-:W4:Y:S04]  /*b57d0*/  LDL.LU R8, [R1+0x1a14] ;  /* 0x001a140001087983 */ /* 0x000f280000300800 */
[----:B------:R-:W4:Y:S04]  /*b57e0*/  LDL.LU R9, [R1+0x1a10] ;  /* 0x001a100001097983 */ /* 0x000f280000300800 */
[----:B------:R-:W4:Y:S04]  /*b57f0*/  LDL.LU R10, [R1+0x1a1c] ;  /* 0x001a1c00010a7983 */ /* 0x000f280000300800 */
[----:B------:R-:W4:Y:S04]  /*b5800*/  LDL.LU R11, [R1+0x1a18] ;  /* 0x001a1800010b7983 */ /* 0x000f280000300800 */
[----:B------:R-:W-:Y:S04]  /*b5810*/  STL.64 [R1+0xb430], R26 ;  /* 0x00b4301a01007387 */ /* 0x000fe80000100a00 */
[----:B------:R0:W-:Y:S02]  /*b5820*/  STL.64 [R1+0xb428], R24 ;  /* 0x00b4281801007387 */ /* 0x0001e40000100a00 */
[C---:B0-----:R-:W-:Y:S08]  /*b5830*/  HMMA.16816.F32 R24, R36.reuse, R18, R52 ;  /* 0x000000122418723c */ /* 0x041ff00000001834 */
[C---:B------:R-:W-:Y:S08]  /*b5840*/  HMMA.16816.F32 R48, R36.reuse, R16, R48 ;  /* 0x000000102430723c */ /* 0x040ff00000001830 */
[C---:B------:R-:W-:Y:S03]  /*b5850*/  HMMA.16816.F32 R44, R36.reuse, R14, R44 ;  /* 0x0000000e242c723c */ /* 0x040fe6000000182c */
[----:B------:R-:W-:Y:S04]  /*b5860*/  STL.64 [R1+0xc70], R24 ;  /* 0x000c701801007387 */ /* 0x000fe80000100a00 */
[----:B------:R0:W-:Y:S02]  /*b5870*/  STL.64 [R1+0xc78], R26 ;  /* 0x000c781a01007387 */ /* 0x0001e40000100a00 */
[C---:B0-----:R-:W-:Y:S02]  /*b5880*/  HMMA.16816.F32 R24, R36.reuse, R12, R40 ;  /* 0x0000000c2418723c */ /* 0x041fe40000001828 */
[----:B------:R-:W-:Y:S04]  /*b5890*/  STL.64 [R1+0xc80], R48 ;  /* 0x000c803001007387 */ /* 0x000fe80000100a00 */
[----:B------:R-:W-:Y:S04]  /*b58a0*/  STL.64 [R1+0xc88], R50 ;  /* 0x000c883201007387 */ /* 0x000fe80000100a00 */
[----:B------:R-:W4:Y:S04]  /*b58b0*/  LDL.LU R53, [R1+0x1a24] ;  /* 0x001a240001357983 */ /* 0x000f280000300800 */
[----:B------:R-:W-:Y:S04]  /*b58c0*/  STL.64 [R1+0xc90], R44 ;  /* 0x000c902c01007387 */ /* 0x000fe80000100a00 */
[----:B------:R-:W-:Y:S04]  /*b58d0*/  STL.64 [R1+0xc98], R46 ;  /* 0x000c982e01007387 */ /* 0x000fe80000100a00 */
[----:B------:R-:W4:Y:S04]  /*b58e0*/  LDL.LU R54, [R1+0x1a20] ;  /* 0x001a200001367983 */ /* 0x000f280000300800 */
        /* <DEDUP_REMOVED lines=8> */
[----:B0-----:R-:W4:Y:S01]  /*b5970*/  LDL.LU.64 R24, [R1+0x1630] ;  /* 0x0016300001187983 */ /* 0x001f220000300a00 */
[----:B---3--:R-:W-:-:S15]  /*b5980*/  HMMA.16816.F32 R20, R36, R2, R20 ;  /* 0x000000022414723c */ /* 0x008fde0000001814 */
[----:B------:R-:W-:-:S04]  /*b5990*/  NOP ;  /* 0x0000000000007918 */ /* 0x000fc80000000000 */
[----:B------:R0:W-:Y:S04]  /*b59a0*/  STL.64 [R1+0xca0], R20 ;  /* 0x000ca01401007387 */ /* 0x0001e80000100a00 */
[----:B------:R3:W-:Y:S04]  /*b59b0*/  STL.64 [R1+0xca8], R22 ;  /* 0x000ca81601007387 */ /* 0x0007e80000100a00 */
[----:B-1----:R-:W4:Y:S01]  /*b59c0*/  LDL.LU.64 R26, [R1+0x1638] ;  /* 0x00163800011a7983 */ /* 0x002f220000300a00 */
[----:B------:R-:W-:-:S03]  /*b59d0*/  IMAD R34, R31, 0x100, R30 ;  /* 0x000001001f227824 */ /* 0x000fc600078e021e */
[----:B------:R-:W4:Y:S02]  /*b59e0*/  LDL.LU.64 R48, [R1+0x1620] ;  /* 0x0016200001307983 */ /* 0x000f240000300a00 */
[----:B------:R-:W-:Y:S02]  /*b59f0*/  F2FP.F16.E4M3.UNPACK_B R36, R34 ;  /* 0x00000022ff24723e */ /* 0x000fe400020006ff */
[----:B------:R-:W4:Y:S04]  /*b5a00*/  LDL.LU.64 R50, [R1+0x1628] ;  /* 0x0016280001327983 */ /* 0x000f280000300a00 */
[----:B------:R-:W4:Y:S01]  /*b5a10*/  LDL.LU.64 R44, [R1+0x1610] ;  /* 0x00161000012c7983 */ /* 0x000f220000300a00 */
[----:B--2---:R-:W-:-:S03]  /*b5a20*/  IMAD R35, R7, 0x100, R6 ;  /* 0x0000010007237824 */ /* 0x004fc600078e0206 */
[----:B------:R-:W2:Y:S01]  /*b5a30*/  LDL.LU.64 R46, [R1+0x1618] ;  /* 0x00161800012e7983 */ /* 0x000ea20000300a00 */
[----:B----4-:R-:W-:Y:S01]  /*b5a40*/  IMAD R38, R9, 0x100, R8 ;  /* 0x0000010009267824 */ /* 0x010fe200078e0208 */
[----:B------:R-:W-:Y:S02]  /*b5a50*/  F2FP.F16.E4M3.UNPACK_B R37, R35 ;  /* 0x00000023ff25723e */ /* 0x000fe400020006ff */
[----:B------:R-:W4:Y:S01]  /*b5a60*/  LDL.LU.64 R40, [R1+0x1600] ;  /* 0x0016000001287983 */ /* 0x000f220000300a00 */
[----:B------:R-:W-:Y:S01]  /*b5a70*/  IMAD R39, R11, 0x100, R10 ;  /* 0x000001000b277824 */ /* 0x000fe200078e020a */
[----:B------:R-:W-:Y:S02]  /*b5a80*/  F2FP.F16.E4M3.UNPACK_B R38, R38 ;  /* 0x00000026ff26723e */ /* 0x000fe400020006ff */
[----:B------:R-:W4:Y:S02]  /*b5a90*/  LDL.LU.64 R42, [R1+0x1608] ;  /* 0x00160800012a7983 */ /* 0x000f240000300a00 */
[----:B------:R-:W-:-:S02]  /*b5aa0*/  F2FP.F16.E4M3.UNPACK_B R39, R39 ;  /* 0x00000027ff27723e */ /* 0x000fc400020006ff */
[----:B------:R-:W2:Y:S04]  /*b5ab0*/  LDL.LU.64 R28, [R1+0x15f0] ;  /* 0x0015f000011c7983 */ /* 0x000ea80000300a00 */
[----:B------:R-:W2:Y:S04]  /*b5ac0*/  LDL.LU.64 R30, [R1+0x15f8] ;  /* 0x0015f800011e7983 */ /* 0x000ea80000300a00 */
[----:B0-----:R-:W2:Y:S04]  /*b5ad0*/  LDL.LU.64 R20, [R1+0x15e0] ;  /* 0x0015e00001147983 */ /* 0x001ea80000300a00 */
[----:B---3--:R-:W3:Y:S04]  /*b5ae0*/  LDL.LU.64 R22, [R1+0x15e8] ;  /* 0x0015e80001167983 */ /* 0x008ee80000300a00 */
[----:B------:R-:W3:Y:S04]  /*b5af0*/  LDL.LU.64 R8, [R1+0x15d0] ;  /* 0x0015d00001087983 */ /* 0x000ee80000300a00 */
[----:B------:R-:W3:Y:S04]  /*b5b00*/  LDL.LU.64 R10, [R1+0x15d8] ;  /* 0x0015d800010a7983 */ /* 0x000ee80000300a00 */
[----:B------:R-:W3:Y:S04]  /*b5b10*/  LDL.LU.64 R4, [R1+0x1460] ;  /* 0x0014600001047983 */ /* 0x000ee80000300a00 */
[----:B------:R-:W3:Y:S01]  /*b5b20*/  LDL.LU.64 R6, [R1+0x1468] ;  /* 0x0014680001067983 */ /* 0x000ee20000300a00 */
[----:B------:R-:W-:-:S15]  /*b5b30*/  HMMA.16816.F32 R24, R36, R32, R24 ;  /* 0x000000202418723c */ /* 0x000fde0000001818 */
[----:B------:R-:W-:-:S04]  /*b5b40*/  NOP ;  /* 0x0000000000007918 */ /* 0x000fc80000000000 */
[----:B------:R-:W-:Y:S04]  /*b5b50*/  STL.64 [R1+0xcd0], R24 ;  /* 0x000cd01801007387 */ /* 0x000fe80000100a00 */
[----:B------:R0:W-:Y:S04]  /*b5b60*/  STL.64 [R1+0xcd8], R26 ;  /* 0x000cd81a01007387 */ /* 0x0001e80000100a00 */
[----:B0-----:R-:W3:Y:S04]  /*b5b70*/  LDL.LU.64 R26, [R1+0xb430] ;  /* 0x00b43000011a7983 */ /* 0x001ee80000300a00 */
[----:B------:R-:W3:Y:S01]  /*b5b80*/  LDL.LU.64 R24, [R1+0xb428] ;  /* 0x00b4280001187983 */ /* 0x000ee20000300a00 */
[C---:B----4-:R-:W-:Y:S08]  /*b5b90*/  HMMA.16816.F32 R40, R36.reuse, R18, R40 ;  /* 0x000000122428723c */ /* 0x050ff00000001828 */
[C---:B--2---:R-:W-:Y:S08]  /*b5ba0*/  HMMA.16816.F32 R28, R36.reuse, R16, R28 ;  /* 0x00000010241c723c */ /* 0x044ff0000000181c */
[C---:B---3--:R-:W-:Y:S08]  /*b5bb0*/  HMMA.16816.F32 R20, R36.reuse, R14, R20 ;  /* 0x0000000e2414723c */ /* 0x048ff00000001814 */
[C---:B------:R-:W-:Y:S08]  /*b5bc0*/  HMMA.16816.F32 R48, R36.reuse, R26, R48 ;  /* 0x0000001a2430723c */ /* 0x040ff00000001830 */
[C---:B------:R-:W-:Y:S11]  /*b5bd0*/  HMMA.16816.F32 R44, R36.reuse, R24, R44 ;  /* 0x00000018242c723c */ /* 0x040ff6000000182c */
[----:B------:R-:W-:Y:S04]  /*b5be0*/  STL.64 [R1+0xd00], R48 ;  /* 0x000d003001007387 */ /* 0x000fe80000100a00 */
[----:B------:R-:W-:Y:S04]  /*b5bf0*/  STL.64 [R1+0xd08], R50 ;  /* 0x000d083201007387 */ /* 0x000fe80000100a00 */
[----:B------:R-:W-:Y:S04]  /*b5c00*/  STL.64 [R1+0xd10], R44 ;  /* 0x000d102c01007387 */ /* 0x000fe80000100a00 */
[----:B------:R0:W-:Y:S04]  /*b5c10*/  STL.64 [R1+0xd18], R46 ;  /* 0x000d182e01007387 */ /* 0x0001e80000100a00 */
[----:B------:R1:W-:Y:S04]  /*b5c20*/  STL.64 [R1+0xd20], R40 ;  /* 0x000d202801007387 */ /* 0x0003e80000100a00 */
[----:B------:R2:W-:Y:S01]  /*b5c30*/  STL.64 [R1+0xd28], R42 ;  /* 0x000d282a01007387 */ /* 0x0005e20000100a00 */
[C---:B0-----:R-:W-:Y:S03]  /*b5c40*/  HMMA.16816.F32 R44, R36.reuse, R12, R8 ;  /* 0x0000000c242c723c */ /* 0x041fe60000001808 */
[----:B-1----:R-:W3:Y:S04]  /*b5c50*/  LDL.LU.64 R40, [R1+0x15c0] ;  /* 0x0015c00001287983 */ /* 0x002ee80000300a00 */
[----:B------:R0:W-:Y:S04]  /*b5c60*/  STL.64 [R1+0xd30], R28 ;  /* 0x000d301c01007387 */ /* 0x0001e80000100a00 */
[----:B------:R1:W-:Y:S04]  /*b5c70*/  STL.64 [R1+0xd38], R30 ;  /* 0x000d381e01007387 */ /* 0x0003e80000100a00 */
[----:B--2---:R-:W3:Y:S04]  /*b5c80*/  LDL.LU.64 R42, [R1+0x15c8] ;  /* 0x0015c800012a7983 */ /* 0x004ee80000300a00 */
[----:B------:R2:W-:Y:S04]  /*b5c90*/  STL.64 [R1+0xd40], R20 ;  /* 0x000d401401007387 */ /* 0x0005e80000100a00 */
[----:B------:R4:W-:Y:S04]  /*b5ca0*/  STL.64 [R1+0xd48], R22 ;  /* 0x000d481601007387 */ /* 0x0009e80000100a00 */
[----:B0-----:R-:W3:Y:S04]  /*b5cb0*/  LDL.LU.64 R28, [R1+0x15b0] ;  /* 0x0015b000011c7983 */ /* 0x001ee80000300a00 */
[----:B-1----:R-:W3:Y:S04]  /*b5cc0*/  LDL.LU.64 R30, [R1+0x15b8] ;  /* 0x0015b800011e7983 */ /* 0x002ee80000300a00 */
[----:B--2---:R-:W2:Y:S04]  /*b5cd0*/  LDL.LU.64 R20, [R1+0x15a0] ;  /* 0x0015a00001147983 */ /* 0x004ea80000300a00 */
[----:B----4-:R-:W2:Y:S01]  /*b5ce0*/  LDL.LU.64 R22, [R1+0x15a8] ;  /* 0x0015a80001167983 */ /* 0x010ea20000300a00 */
[----:B------:R-:W-:Y:S03]  /*b5cf0*/  HMMA.16816.F32 R36, R36, R2, R4 ;  /* 0x000000022424723c */ /* 0x000fe60000001804 */
[----:B------:R-:W4:Y:S04]  /*b5d00*/  LDL.LU.64 R8, [R1+0x1590] ;  /* 0x0015900001087983 */ /* 0x000f280000300a00 */
[----:B------:R-:W4:Y:S04]  /*b5d10*/  LDL.LU.64 R10, [R1+0x1598] ;  /* 0x00159800010a7983 */ /* 0x000f280000300a00 */
[----:B------:R-:W-:Y:S04]  /*b5d20*/  STL.64 [R1+0xd60], R44 ;  /* 0x000d602c01007387 */ /* 0x000fe80000100a00 */
[----:B------:R-:W-:Y:S04]  /*b5d30*/  STL.64 [R1+0xd68], R46 ;  /* 0x000d682e01007387 */ /* 0x000fe80000100a00 */
[----:B------:R-:W4:Y:S04]  /*b5d40*/  LDL.LU.64 R4, [R1+0x1760] ;  /* 0x0017600001047983 */ /* 0x000f280000300a00 */
[----:B------:R-:W4:Y:S01]  /*b5d50*/  LDL.LU.64 R6, [R1+0x1768] ;  /* 0x0017680001067983 */ /* 0x000f220000300a00 */
[----:B------:R-:W-:-:S03]  /*b5d60*/  IMAD R34, R54, 0x100, R53 ;  /* 0x0000010036227824 */ /* 0x000fc600078e0235 */
[----:B------:R-:W-:Y:S01]  /*b5d70*/  STL.64 [R1+0xd50], R36 ;  /* 0x000d502401007387 */ /* 0x000fe20000100a00 */
[----:B------:R-:W-:-:S03]  /*b5d80*/  IMAD R35, R56, 0x100, R55 ;  /* 0x0000010038237824 */ /* 0x000fc600078e0237 */
[----:B------:R0:W-:Y:S02]  /*b5d90*/  STL.64 [R1+0xd58], R38 ;  /* 0x000d582601007387 */ /* 0x0001e40000100a00 */
[----:B0-----:R-:W-:Y:S02]  /*b5da0*/  IMAD R38, R58, 0x100, R57 ;  /* 0x000001003a267824 */ /* 0x001fe400078e0239 */
[----:B------:R-:W-:Y:S01]  /*b5db0*/  IMAD R39, R0, 0x100, R59 ;  /* 0x0000010000277824 */ /* 0x000fe200078e023b */
[----:B------:R-:W-:Y:S02]  /*b5dc0*/  F2FP.F16.E4M3.UNPACK_B R36, R34 ;  /* 0x00000022ff24723e */ /* 0x000fe400020006ff */
[----:B------:R-:W-:Y:S02]  /*b5dd0*/  F2FP.F16.E4M3.UNPACK_B R37, R35 ;  /* 0x00000023ff25723e */ /* 0x000fe400020006ff */
[----:B------:R-:W-:Y:S02]  /*b5de0*/  F2FP.F16.E4M3.UNPACK_B R38, R38 ;  /* 0x00000026ff26723e */ /* 0x000fe400020006ff */
[----:B------:R-:W-:-:S07]  /*b5df0*/  F2FP.F16.E4M3.UNPACK_B R39, R39 ;  /* 0x00000027ff27723e */ /* 0x000fce00020006ff */
[C---:B---3--:R-:W-:Y:S08]  /*b5e00*/  HMMA.16816.F32 R40, R36.reuse, R32, R40 ;  /* 0x000000202428723c */ /* 0x048ff00000001828 */
[C---:B------:R-:W-:Y:S08]  /*b5e10*/  HMMA.16816.F32 R28, R36.reuse, R26, R28 ;  /* 0x0000001a241c723c */ /* 0x040ff0000000181c */
[C---:B--2---:R-:W-:Y:S08]  /*b5e20*/  HMMA.16816.F32 R20, R36.reuse, R24, R20 ;  /* 0x000000182414723c */ /* 0x044ff00000001814 */
[C---:B----4-:R-:W-:Y:S01]  /*b5e30*/  HMMA.16816.F32 R8, R36.reuse, R18, R8 ;  /* 0x000000122408723c */ /* 0x050fe20000001808 */
[----:B------:R-:W-:Y:S04]  /*b5e40*/  STL.64 [R1+0xd70], R40 ;  /* 0x000d702801007387 */ /* 0x000fe80000100a00 */
[----:B------:R-:W-:Y:S04]  /*b5e50*/  STL.64 [R1+0xd78], R42 ;  /* 0x000d782a01007387 */ /* 0x000fe80000100a00 */
[----:B------:R-:W-:Y:S01]  /*b5e60*/  STL.64 [R1+0xb410], R26 ;  /* 0x00b4101a01007387 */ /* 0x000fe20000100a00 */
[C---:B------:R-:W-:Y:S03]  /*b5e70*/  HMMA.16816.F32 R4, R36.reuse, R16, R4 ;  /* 0x000000102404723c */ /* 0x040fe60000001804 */
[----:B------:R-:W-:Y:S04]  /*b5e80*/  STL.64 [R1+0xd80], R28 ;  /* 0x000d801c01007387 */ /* 0x000fe80000100a00 */
[----:B------:R-:W-:Y:S04]  /*b5e90*/  STL.64 [R1+0xd88], R30 ;  /* 0x000d881e01007387 */ /* 0x000fe80000100a00 */
[----:B------:R0:W-:Y:S04]  /*b5ea0*/  STL.64 [R1+0xb408], R24 ;  /* 0x00b4081801007387 */ /* 0x0001e80000100a00 */
[----:B------:R1:W-:Y:S04]  /*b5eb0*/  STL.64 [R1+0xd90], R20 ;  /* 0x000d901401007387 */ /* 0x0003e80000100a00 */
[----:B------:R2:W-:Y:S04]  /*b5ec0*/  STL.64 [R1+0xd98], R22 ;  /* 0x000d981601007387 */ /* 0x0005e80000100a00 */
[----:B0-----:R-:W3:Y:S04]  /*b5ed0*/  LDL.LU.64 R24, [R1+0x1750] ;  /* 0x0017500001187983 */ /* 0x001ee80000300a00 */
[----:B------:R-:W3:Y:S04]  /*b5ee0*/  LDL.LU.64 R26, [R1+0x1758] ;  /* 0x00175800011a7983 */ /* 0x000ee80000300a00 */
[----:B------:R-:W-:Y:S04]  /*b5ef0*/  STL.64 [R1+0xda0], R8 ;  /* 0x000da00801007387 */ /* 0x000fe80000100a00 */
[----:B------:R-:W-:Y:S04]  /*b5f00*/  STL.64 [R1+0xda8], R10 ;  /* 0x000da80a01007387 */ /* 0x000fe80000100a00 */
[----:B-1----:R-:W4:Y:S04]  /*b5f10*/  LDL.LU.64 R20, [R1+0x1740] ;  /* 0x0017400001147983 */ /* 0x002f280000300a00 */
[----:B--2---:R-:W4:Y:S04]  /*b5f20*/  LDL.LU.64 R22, [R1+0x1748] ;  /* 0x0017480001167983 */ /* 0x004f280000300a00 */
[----:B------:R0:W-:Y:S04]  /*b5f30*/  STL.64 [R1+0xdb0], R4 ;  /* 0x000db00401007387 */ /* 0x0001e80000100a00 */
[----:B------:R1:W-:Y:S04]  /*b5f40*/  STL.64 [R1+0xdb8], R6 ;  /* 0x000db80601007387 */ /* 0x0003e80000100a00 */
[----:B------:R-:W2:Y:S01]  /*b5f50*/  LDL.LU R34, [R1+0x1a44] ;  /* 0x001a440001227983 */ /* 0x000ea20000300800 */
[C---:B---3--:R-:W-:Y:S03]  /*b5f60*/  HMMA.16816.F32 R24, R36.reuse, R14, R24 ;  /* 0x0000000e2418723c */ /* 0x048fe60000001818 */
[----:B--2---:R-:W-:Y:S04]  /*b5f70*/  STL [R1+0xb420], R34 ;  /* 0x00b4202201007387 */ /* 0x004fe80000100800 */
[----:B------:R2:W-:Y:S04]  /*b5f80*/  STL.64 [R1+0xb418], R32 ;  /* 0x00b4182001007387 */ /* 0x0005e80000100a00 */
[----:B------:R-:W3:Y:S04]  /*b5f90*/  LDL.LU R61, [R1+0x1a40] ;  /* 0x001a4000013d7983 */ /* 0x000ee80000300800 */
[----:B------:R-:W3:Y:S04]  /*b5fa0*/  LDL.LU R60, [R1+0x1a4c] ;  /* 0x001a4c00013c7983 */ /* 0x000ee80000300800 */
[----:B0-----:R-:W3:Y:S04]  /*b5fb0*/  LDL.LU R4, [R1+0x1a48] ;  /* 0x001a480001047983 */ /* 0x001ee80000300800 */
[----:B------:R-:W3:Y:S04]  /*b5fc0*/  LDL.LU R5, [R1+0x1a54] ;  /* 0x001a540001057983 */ /* 0x000ee80000300800 */
[----:B-1----:R-:W3:Y:S04]  /*b5fd0*/  LDL.LU R6, [R1+0x1a50] ;  /* 0x001a500001067983 */ /* 0x002ee80000300800 */
[----:B------:R-:W3:Y:S04]  /*b5fe0*/  LDL.LU R31, [R1+0x1a5c] ;  /* 0x001a5c00011f7983 */ /* 0x000ee80000300800 */
[----:B------:R-:W3:Y:S04]  /*b5ff0*/  LDL.LU R0, [R1+0x1a58] ;  /* 0x001a580001007983 */ /* 0x000ee80000300800 */
[----:B------:R-:W-:Y:S04]  /*b6000*/  STL.64 [R1+0xb400], R18 ;  /* 0x00b4001201007387 */ /* 0x000fe80000100a00 */
[----:B------:R4:W-:Y:S04]  /*b6010*/  STL.64 [R1+0xb3f8], R16 ;  /* 0x00b3f81001007387 */ /* 0x0009e80000100a00 */
[----:B------:R-:W3:Y:S04]  /*b6020*/  LDL.LU R7, [R1+0x1a64] ;  /* 0x001a640001077983 */ /* 0x000ee80000300800 */
[----:B------:R-:W3:Y:S04]  /*b6030*/  LDL.LU R8, [R1+0x1a60] ;  /* 0x001a600001087983 */ /* 0x000ee80000300800 */
[----:B------:R-:W3:Y:S04]  /*b6040*/  LDL.LU R9, [R1+0x1a6c] ;  /* 0x001a6c0001097983 */ /* 0x000ee80000300800 */
[----:B------:R-:W3:Y:S04]  /*b6050*/  LDL.LU R10, [R1+0x1a68] ;  /* 0x001a6800010a7983 */ /* 0x000ee80000300800 */
[----:B------:R-:W3:Y:S04]  /*b6060*/  LDL.LU R11, [R1+0x1a74] ;  /* 0x001a7400010b7983 */ /* 0x000ee80000300800 */
[----:B------:R-:W3:Y:S04]  /*b6070*/  LDL.LU R28, [R1+0x1a70] ;  /* 0x001a7000011c7983 */ /* 0x000ee80000300800 */
[----:B------:R-:W3:Y:S04]  /*b6080*/  LDL.LU R29, [R1+0x1a7c] ;  /* 0x001a7c00011d7983 */ /* 0x000ee80000300800 */
[----:B------:R-:W3:Y:S04]  /*b6090*/  LDL.LU R30, [R1+0x1a78] ;  /* 0x001a7800011e7983 */ /* 0x000ee80000300800 */
[----:B--2---:R-:W2:Y:S04]  /*b60a0*/  LDL.LU.64 R32, [R1+0x1580] ;  /* 0x0015800001207983 */ /* 0x004ea80000300a00 */
[----:B------:R0:W-:Y:S04]  /*b60b0*/  STL.64 [R1+0xdc0], R24 ;  /* 0x000dc01801007387 */ /* 0x0001e80000100a00 */
[----:B------:R1:W-:Y:S04]  /*b60c0*/  STL.64 [R1+0xdc8], R26 ;  /* 0x000dc81a01007387 */ /* 0x0003e80000100a00 */
[----:B------:R-:W2:Y:S01]  /*b60d0*/  LDL.LU.64 R34, [R1+0x1588] ;  /* 0x0015880001227983 */ /* 0x000ea20000300a00 */
[----:B----4-:R-:W-:-:S15]  /*b60e0*/  HMMA.16816.F32 R16, R36, R12, R20 ;  /* 0x0000000c2410723c */ /* 0x010fde0000001814 */
[----:B------:R-:W-:-:S04]  /*b60f0*/  NOP ;  /* 0x0000000000007918 */ /* 0x000fc80000000000 */
[----:B------:R4:W-:Y:S04]  /*b6100*/  STL.64 [R1+0xde0], R16 ;  /* 0x000de01001007387 */ /* 0x0009e80000100a00 */
[----:B------:R4:W-:Y:S04]  /*b6110*/  STL.64 [R1+0xde8], R18 ;  /* 0x000de81201007387 */ /* 0x0009e80000100a00 */
[----:B0-----:R-:W3:Y:S04]  /*b6120*/  LDL.LU.64 R24, [R1+0x1730] ;  /* 0x0017300001187983 */ /* 0x001ee80000300a00 */
[----:B-1----:R-:W3:Y:S04]  /*b6130*/  LDL.LU.64 R26, [R1+0x1738] ;  /* 0x00173800011a7983 */ /* 0x002ee80000300a00 */
[----:B----4-:R-:W4:Y:S04]  /*b6140*/  LDL.LU.64 R16, [R1+0x1720] ;  /* 0x0017200001107983 */ /* 0x010f280000300a00 */
        /* <DEDUP_REMOVED lines=14> */
[----:B------:R-:W2:Y:S04]  /*b6230*/  LDL.LU R34, [R1+0xb420] ;  /* 0x00b4200001227983 */ /* 0x000ea80000300800 */
[----:B------:R-:W4:Y:S01]  /*b6240*/  LDL.LU.64 R32, [R1+0xb418] ;  /* 0x00b4180001207983 */ /* 0x000f220000300a00 */
[----:B---3--:R-:W-:-:S11]  /*b6250*/  IMAD R35, R4, 0x100, R60 ;  /* 0x0000010004237824 */ /* 0x008fd600078e023c */
[----:B------:R-:W-:Y:S04]  /*b6260*/  STL.64 [R1+0xdd0], R36 ;  /* 0x000dd02401007387 */ /* 0x000fe80000100a00 */
[----:B------:R0:W-:Y:S02]  /*b6270*/  STL.64 [R1+0xdd8], R38 ;  /* 0x000dd82601007387 */ /* 0x0001e40000100a00 */
[----:B0-----:R-:W-:Y:S02]  /*b6280*/  IMAD R38, R6, 0x100, R5 ;  /* 0x0000010006267824 */ /* 0x001fe400078e0205 */
[----:B------:R-:W-:Y:S01]  /*b6290*/  IMAD R39, R0, 0x100, R31 ;  /* 0x0000010000277824 */ /* 0x000fe200078e021f */
[----:B------:R-:W-:Y:S02]  /*b62a0*/  F2FP.F16.E4M3.UNPACK_B R37, R35 ;  /* 0x00000023ff25723e */ /* 0x000fe400020006ff */
[----:B------:R-:W-:-:S02]  /*b62b0*/  F2FP.F16.E4M3.UNPACK_B R38, R38 ;  /* 0x00000026ff26723e */ /* 0x000fc400020006ff */
[----:B------:R-:W-:Y:S01]  /*b62c0*/  F2FP.F16.E4M3.UNPACK_B R39, R39 ;  /* 0x00000027ff27723e */ /* 0x000fe200020006ff */
[----:B--2---:R-:W-:-:S05]  /*b62d0*/  IMAD R34, R61, 0x100, R34 ;  /* 0x000001003d227824 */ /* 0x004fca00078e0222 */
[----:B------:R-:W-:-:S07]  /*b62e0*/  F2FP.F16.E4M3.UNPACK_B R36, R34 ;  /* 0x00000022ff24723e */ /* 0x000fce00020006ff */
[----:B----4-:R-:W-:-:S15]  /*b62f0*/  HMMA.16816.F32 R24, R36, R32, R24 ;  /* 0x000000202418723c */ /* 0x010fde0000001818 */
[----:B------:R-:W-:-:S04]  /*b6300*/  NOP ;  /* 0x0000000000007918 */ /* 0x000fc80000000000 */
[----:B------:R-:W-:Y:S04]  /*b6310*/  STL.64 [R1+0xdf0], R24 ;  /* 0x000df01801007387 */ /* 0x000fe80000100a00 */
[----:B------:R0:W-:Y:S04]  /*b6320*/  STL.64 [R1+0xdf8], R26 ;  /* 0x000df81a01007387 */ /* 0x0001e80000100a00 */
[----:B0-----:R-:W2:Y:S04]  /*b6330*/  LDL.LU.64 R26, [R1+0xb410] ;  /* 0x00b41000011a7983 */ /* 0x001ea80000300a00 */
[----:B------:R-:W3:Y:S01]  /*b6340*/  LDL.LU.64 R24, [R1+0xb408] ;  /* 0x00b4080001187983 */ /* 0x000ee20000300a00 */
[----:B--2---:R-:W-:-:S15]  /*b6350*/  HMMA.16816.F32 R16, R36, R26, R16 ;  /* 0x0000001a2410723c */ /* 0x004fde0000001810 */
[----:B------:R-:W-:-:S04]  /*b6360*/  NOP ;  /* 0x0000000000007918 */ /* 0x000fc80000000000 */
[----:B------:R-:W-:Y:S04]  /*b6370*/  STL.64 [R1+0xe00], R16 ;  /* 0x000e001001007387 */ /* 0x000fe80000100a00 */
[----:B------:R0:W-:Y:S04]  /*b6380*/  STL.64 [R1+0xe08], R18 ;  /* 0x000e081201007387 */ /* 0x0001e80000100a00 */
[----:B0-----:R-:W2:Y:S04]  /*b6390*/  LDL.LU.64 R18, [R1+0xb400] ;  /* 0x00b4000001127983 */ /* 0x001ea80000300a00 */
[----:B------:R-:W4:Y:S01]  /*b63a0*/  LDL.LU.64 R16, [R1+0xb3f8] ;  /* 0x00b3f80001107983 */ /* 0x000f220000300a00 */
[C---:B---3--:R-:W-:Y:S08]  /*b63b0*/  HMMA.16816.F32 R56, R36.reuse, R24, R56 ;  /* 0x000000182438723c */ /* 0x048ff00000001838 */
[C---:B------:R-:W-:Y:S08]  /*b63c0*/  HMMA.16816.F32 R44, R36.reuse, R14, R44 ;  /* 0x0000000e242c723c */ /* 0x040ff0000000182c */
[C---:B------:R-:W-:Y:S08]  /*b63d0*/  HMMA.16816.F32 R40, R36.reuse, R12, R40 ;  /* 0x0000000c2428723c */ /* 0x040ff00000001828 */
[C---:B------:R-:W-:Y:S01]  /*b63e0*/  HMMA.16816.F32 R20, R36.reuse, R2, R20 ;  /* 0x000000022414723c */ /* 0x040fe20000001814 */
[----:B------:R-:W-:Y:S04]  /*b63f0*/  STL.64 [R1+0xe10], R56 ;  /* 0x000e103801007387 */ /* 0x000fe80000100a00 */
[----:B------:R-:W-:Y:S03]  /*b6400*/  STL.64 [R1+0xe18], R58 ;  /* 0x000e183a01007387 */ /* 0x000fe60000100a00 */
[C---:B--2---:R-:W-:Y:S08]  /*b6410*/  HMMA.16816.F32 R52, R36.reuse, R18, R52 ;  /* 0x000000122434723c */ /* 0x044ff00000001834 */
[----:B----4-:R-:W-:Y:S11]  /*b6420*/  HMMA.16816.F32 R48, R36, R16, R48 ;  /* 0x000000102430723c */ /* 0x010ff60000001830 */
        /* <DEDUP_REMOVED lines=14> */
[----:B-1----:R-:W3:Y:S04]  /*b6510*/  LDL.LU.64 R20, [R1+0x16a0] ;  /* 0x0016a00001147983 */ /* 0x002ee80000300a00 */
[----:B----4-:R-:W4:Y:S01]  /*b6520*/  LDL.LU.64 R22, [R1+0x16a8] ;  /* 0x0016a80001167983 */ /* 0x010f220000300a00 */
[----:B------:R-:W-:-:S02]  /*b6530*/  IMAD R34, R8, 0x100, R7 ;  /* 0x0000010008227824 */ /* 0x000fc400078e0207 */
[----:B------:R-:W-:Y:S01]  /*b6540*/  IMAD R35, R10, 0x100, R9 ;  /* 0x000001000a237824 */ /* 0x000fe200078e0209 */
[----:B------:R-:W4:Y:S01]  /*b6550*/  LDL.LU R31, [R1+0x1a84] ;  /* 0x001a8400011f7983 */ /* 0x000f220000300800 */
[----:B------:R-:W-:Y:S02]  /*b6560*/  IMAD R38, R28, 0x100, R11 ;  /* 0x000001001c267824 */ /* 0x000fe400078e020b */
[----:B------:R-:W-:Y:S01]  /*b6570*/  IMAD R39, R30, 0x100, R29 ;  /* 0x000001001e277824 */ /* 0x000fe200078e021d */
[----:B------:R-:W4:Y:S01]  /*b6580*/  LDL.LU R0, [R1+0x1a80] ;  /* 0x001a800001007983 */ /* 0x000f220000300800 */
[----:B------:R-:W-:Y:S02]  /*b6590*/  F2FP.F16.E4M3.UNPACK_B R36, R34 ;  /* 0x00000022ff24723e */ /* 0x000fe400020006ff */
[----:B------:R-:W-:Y:S01]  /*b65a0*/  F2FP.F16.E4M3.UNPACK_B R37, R35 ;  /* 0x00000023ff25723e */ /* 0x000fe200020006ff */
[----:B------:R-:W4:Y:S01]  /*b65b0*/  LDL.LU.64 R8, [R1+0x1690] ;  /* 0x0016900001087983 */ /* 0x000f220000300a00 */
[----:B------:R-:W-:-:S02]  /*b65c0*/  F2FP.F16.E4M3.UNPACK_B R38, R38 ;  /* 0x00000026ff26723e */ /* 0x000fc400020006ff */
[----:B------:R-:W-:Y:S01]  /*b65d0*/  F2FP.F16.E4M3.UNPACK_B R39, R39 ;  /* 0x00000027ff27723e */ /* 0x000fe200020006ff */
[----:B------:R-:W4:Y:S04]  /*b65e0*/  LDL.LU.64 R10, [R1+0x1698] ;  /* 0x00169800010a7983 */ /* 0x000f280000300a00 */
[----:B------:R-:W4:Y:S04]  /*b65f0*/  LDL.LU.64 R4, [R1+0x1860] ;  /* 0x0018600001047983 */ /* 0x000f280000300a00 */
[----:B------:R-:W4:Y:S01]  /*b6600*/  LDL.LU.64 R6, [R1+0x1868] ;  /* 0x0018680001067983 */ /* 0x000f220000300a00 */
[C---:B--2---:R-:W-:Y:S08]  /*b6610*/  HMMA.16816.F32 R44, R36.reuse, R32, R44 ;  /* 0x00000020242c723c */ /* 0x044ff0000000182c */
[C---:B---3--:R-:W-:Y:S11]  /*b6620*/  HMMA.16816.F32 R40, R36.reuse, R26, R40 ;  /* 0x0000001a2428723c */ /* 0x048ff60000001828 */
[----:B------:R0:W-:Y:S04]  /*b6630*/  STL.64 [R1+0xe70], R44 ;  /* 0x000e702c01007387 */ /* 0x0001e80000100a00 */
[----:B------:R1:W-:Y:S01]  /*b6640*/  STL.64 [R1+0xe78], R46 ;  /* 0x000e782e01007387 */ /* 0x0003e20000100a00 */
[C---:B----4-:R-:W-:Y:S03]  /*b6650*/  HMMA.16816.F32 R20, R36.reuse, R24, R20 ;  /* 0x000000182414723c */ /* 0x050fe60000001814 */
[----:B0-----:R-:W2:Y:S04]  /*b6660*/  LDL.LU.64 R44, [R1+0x1850] ;  /* 0x00185000012c7983 */ /* 0x001ea80000300a00 */
[----:B------:R-:W-:Y:S04]  /*b6670*/  STL.64 [R1+0xe80], R40 ;  /* 0x000e802801007387 */ /* 0x000fe80000100a00 */
[----:B------:R-:W-:Y:S04]  /*b6680*/  STL.64 [R1+0xe88], R42 ;  /* 0x000e882a01007387 */ /* 0x000fe80000100a00 */
[----:B-1----:R-:W2:Y:S04]  /*b6690*/  LDL.LU.64 R46, [R1+0x1858] ;  /* 0x00185800012e7983 */ /* 0x002ea80000300a00 */
[----:B------:R0:W-:Y:S04]  /*b66a0*/  STL.64 [R1+0xe90], R20 ;  /* 0x000e901401007387 */ /* 0x0001e80000100a00 */
[----:B------:R1:W-:Y:S04]  /*b66b0*/  STL.64 [R1+0xe98], R22 ;  /* 0x000e981601007387 */ /* 0x0003e80000100a00 */
[----:B0-----:R-:W3:Y:S04]  /*b66c0*/  LDL.LU.64 R20, [R1+0x1840] ;  /* 0x0018400001147983 */ /* 0x001ee80000300a00 */
[----:B-1----:R-:W3:Y:S04]  /*b66d0*/  LDL.LU.64 R22, [R1+0x1848] ;  /* 0x0018480001167983 */ /* 0x002ee80000300a00 */
[----:B------:R-:W4:Y:S04]  /*b66e0*/  LDL.LU.64 R40, [R1+0x1680] ;  /* 0x0016800001287983 */ /* 0x000f280000300a00 */
[----:B------:R-:W4:Y:S04]  /*b66f0*/  LDL.LU.64 R42, [R1+0x1688] ;  /* 0x00168800012a7983 */ /* 0x000f280000300a00 */
[----:B------:R-:W-:Y:S04]  /*b6700*/  STL.64 [R1+0xb3f0], R26 ;  /* 0x00b3f01a01007387 */ /* 0x000fe80000100a00 */
[----:B------:R0:W-:Y:S04]  /*b6710*/  STL.64 [R1+0xb3e8], R24 ;  /* 0x00b3e81801007387 */ /* 0x0001e80000100a00 */
[----:B------:R-:W4:Y:S01]  /*b6720*/  LDL.LU R60, [R1+0x1a8c] ;  /* 0x001a8c00013c7983 */ /* 0x000f220000300800 */
[C---:B0-----:R-:W-:Y:S08]  /*b6730*/  HMMA.16816.F32 R24, R36.reuse, R18, R8 ;  /* 0x000000122418723c */ /* 0x041ff00000001808 */
[C---:B------:R-:W-:Y:S11]  /*b6740*/  HMMA.16816.F32 R8, R36.reuse, R16, R4 ;  /* 0x000000102408723c */ /* 0x040ff60000001804 */
[----:B------:R-:W-:Y:S04]  /*b6750*/  STL.64 [R1+0xea0], R24 ;  /* 0x000ea01801007387 */ /* 0x000fe80000100a00 */
[----:B------:R-:W-:Y:S04]  /*b6760*/  STL.64 [R1+0xea8], R26 ;  /* 0x000ea81a01007387 */ /* 0x000fe80000100a00 */
[----:B------:R-:W4:Y:S04]  /*b6770*/  LDL.LU R4, [R1+0x1a88] ;  /* 0x001a880001047983 */ /* 0x000f280000300800 */
[----:B------:R0:W-:Y:S04]  /*b6780*/  STL.64 [R1+0xeb0], R8 ;  /* 0x000eb00801007387 */ /* 0x0001e80000100a00 */
[----:B------:R1:W-:Y:S04]  /*b6790*/  STL.64 [R1+0xeb8], R10 ;  /* 0x000eb80a01007387 */ /* 0x0003e80000100a00 */
[----:B------:R-:W4:Y:S04]  /*b67a0*/  LDL.LU R5, [R1+0x1b38] ;  /* 0x001b380001057983 */ /* 0x000f280000300800 */
[----:B------:R-:W4:Y:S04]  /*b67b0*/  LDL.LU R6, [R1+0x1b34] ;  /* 0x001b340001067983 */ /* 0x000f280000300800 */
[----:B0-----:R-:W4:Y:S04]  /*b67c0*/  LDL.LU R8, [R1+0x1b40] ;  /* 0x001b400001087983 */ /* 0x001f280000300800 */
[----:B------:R-:W4:Y:S04]  /*b67d0*/  LDL.LU R9, [R1+0x1b3c] ;  /* 0x001b3c0001097983 */ /* 0x000f280000300800 */
[----:B------:R-:W-:Y:S04]  /*b67e0*/  STL.64 [R1+0xb3e0], R18 ;  /* 0x00b3e01201007387 */ /* 0x000fe80000100a00 */
[----:B------:R2:W-:Y:S04]  /*b67f0*/  STL.64 [R1+0xb3d8], R16 ;  /* 0x00b3d81001007387 */ /* 0x0005e80000100a00 */
[----:B-1----:R-:W4:Y:S04]  /*b6800*/  LDL.LU R10, [R1+0x1b48] ;  /* 0x001b4800010a7983 */ /* 0x002f280000300800 */
[----:B------:R-:W4:Y:S01]  /*b6810*/  LDL.LU R11, [R1+0x1b44] ;  /* 0x001b4400010b7983 */ /* 0x000f220000300800 */
[----:B--2---:R-:W-:-:S15]  /*b6820*/  HMMA.16816.F32 R16, R36, R14, R44 ;  /* 0x0000000e2410723c */ /* 0x004fde000000182c */
[----:B------:R-:W-:-:S04]  /*b6830*/  NOP ;  /* 0x0000000000007918 */ /* 0x000fc80000000000 */
[----:B------:R-:W-:Y:S04]  /*b6840*/  STL.64 [R1+0xec0], R16 ;  /* 0x000ec01001007387 */ /* 0x000fe80000100a00 */
[----:B------:R3:W-:Y:S02]  /*b6850*/  STL.64 [R1+0xec8], R18 ;  /* 0x000ec81201007387 */ /* 0x0007e40000100a00 */
[----:B---3--:R-:W-:Y:S02]  /*b6860*/  HMMA.16816.F32 R16, R36, R12, R20 ;  /* 0x0000000c2410723c */ /* 0x008fe40000001814 */
[----:B------:R-:W2:Y:S04]  /*b6870*/  LDL.LU R20, [R1+0x1b50] ;  /* 0x001b500001147983 */ /* 0x000ea80000300800 */
[----:B------:R-:W2:-:S13]  /*b6880*/  LDL.LU R21, [R1+0x1b4c] ;  /* 0x001b4c0001157983 */ /* 0x000e9a0000300800 */
[----:B------:R-:W-:Y:S04]  /*b6890*/  STL.64 [R1+0xee0], R16 ;  /* 0x000ee01001007387 */ /* 0x000fe80000100a00 */
[----:B------:R4:W-:Y:S04]  /*b68a0*/  STL.64 [R1+0xee8], R18 ;  /* 0x000ee81201007387 */ /* 0x0009e80000100a00 */
[----:B------:R-:W3:Y:S01]  /*b68b0*/  LDL.LU.64 R24, [R1+0x1830] ;  /* 0x0018300001187983 */ /* 0x000ee20000300a00 */
[----:B----4-:R-:W-:-:S15]  /*b68c0*/  HMMA.16816.F32 R16, R36, R2, R40 ;  /* 0x000000022410723c */ /* 0x010fde0000001828 */
[----:B------:R-:W-:-:S04]  /*b68d0*/  NOP ;  /* 0x0000000000007918 */ /* 0x000fc80000000000 */
[----:B------:R0:W-:Y:S04]  /*b68e0*/  STL.64 [R1+0xed0], R16 ;  /* 0x000ed01001007387 */ /* 0x0001e80000100a00 */
[----:B------:R1:W-:Y:S04]  /*b68f0*/  STL.64 [R1+0xed8], R18 ;  /* 0x000ed81201007387 */ /* 0x0003e80000100a00 */
[----:B------:R-:W3:Y:S01]  /*b6900*/  LDL.LU.64 R26, [R1+0x1838] ;  /* 0x00183800011a7983 */ /* 0x000ee20000300a00 */
[----:B------:R-:W-:Y:S02]  /*b6910*/  IMAD R34, R0, 0x100, R31 ;  /* 0x0000010000227824 */ /* 0x000fe400078e021f */
[----:B------:R-:W-:Y:S01]  /*b6920*/  IMAD R35, R4, 0x100, R60 ;  /* 0x0000010004237824 */ /* 0x000fe200078e023c */
[----:B0-----:R-:W4:Y:S01]  /*b6930*/  LDL.LU.64 R16, [R1+0x1820] ;  /* 0x0018200001107983 */ /* 0x001f220000300a00 */
[----:B------:R-:W-:-:S02]  /*b6940*/  IMAD R38, R6, 0x100, R5 ;  /* 0x0000010006267824 */ /* 0x000fc400078e0205 */
[----:B------:R-:W-:Y:S01]  /*b6950*/  IMAD R39, R9, 0x100, R8 ;  /* 0x0000010009277824 */ /* 0x000fe200078e0208 */
[----:B------:R-:W-:Y:S01]  /*b6960*/  F2FP.F16.E4M3.UNPACK_B R36, R34 ;  /* 0x00000022ff24723e */ /* 0x000fe200020006ff */
[----:B-1----:R-:W4:Y:S01]  /*b6970*/  LDL.LU.64 R18, [R1+0x1828] ;  /* 0x0018280001127983 */ /* 0x002f220000300a00 */
        /* <DEDUP_REMOVED lines=18> */
[----:B------:R-:W2:Y:S01]  /*b6aa0*/  LDL.LU R0, [R1+0x1b5c] ;  /* 0x001b5c0001007983 */ /* 0x000ea20000300800 */
[----:B---3--:R-:W-:-:S15]  /*b6ab0*/  HMMA.16816.F32 R24, R36, R32, R24 ;  /* 0x000000202418723c */ /* 0x008fde0000001818 */
        /* <DEDUP_REMOVED lines=9> */
[----:B0-----:R-:W3:Y:S04]  /*b6b50*/  LDL.LU.64 R18, [R1+0xb3e0] ;  /* 0x00b3e00001127983 */ /* 0x001ee80000300a00 */
[----:B------:R-:W4:Y:S01]  /*b6b60*/  LDL.LU.64 R16, [R1+0xb3d8] ;  /* 0x00b3d80001107983 */ /* 0x000f220000300a00 */
[C---:B--2---:R-:W-:Y:S08]  /*b6b70*/  HMMA.16816.F32 R56, R36.reuse, R24, R56 ;  /* 0x000000182438723c */ /* 0x044ff00000001838 */
[C---:B------:R-:W-:Y:S08]  /*b6b80*/  HMMA.16816.F32 R44, R36.reuse, R14, R44 ;  /* 0x0000000e242c723c */ /* 0x040ff0000000182c */
[C---:B------:R-:W-:Y:S08]  /*b6b90*/  HMMA.16816.F32 R40, R36.reuse, R12, R40 ;  /* 0x0000000c2428723c */ /* 0x040ff00000001828 */
[----:B------:R-:W-:Y:S01]  /*b6ba0*/  HMMA.16816.F32 R28, R36, R2, R28 ;  /* 0x00000002241c723c */ /* 0x000fe2000000181c */
[----:B------:R-:W-:Y:S04]  /*b6bb0*/  STL.64 [R1+0xf30], R56 ;  /* 0x000f303801007387 */ /* 0x000fe80000100a00 */
[----:B------:R-:W-:Y:S01]  /*b6bc0*/  STL.64 [R1+0xf38], R58 ;  /* 0x000f383a01007387 */ /* 0x000fe20000100a00 */
[----:B------:R-:W-:-:S02]  /*b6bd0*/  IMAD R34, R11, 0x100, R10 ;  /* 0x000001000b227824 */ /* 0x000fc400078e020a */
[C---:B---3--:R-:W-:Y:S08]  /*b6be0*/  HMMA.16816.F32 R52, R36.reuse, R18, R52 ;  /* 0x000000122434723c */ /* 0x048ff00000001834 */
        /* <DEDUP_REMOVED lines=16> */
[----:B----4-:R-:W4:Y:S04]  /*b6cf0*/  LDL.LU.64 R30, [R1+0x17a8] ;  /* 0x0017a800011e7983 */ /* 0x010f280000300a00 */
[----:B------:R-:W4:Y:S04]  /*b6d00*/  LDL.LU.64 R8, [R1+0x1960] ;  /* 0x0019600001087983 */ /* 0x000f280000300a00 */
[----:B------:R-:W4:Y:S01]  /*b6d10*/  LDL.LU.64 R10, [R1+0x1968] ;  /* 0x00196800010a7983 */ /* 0x000f220000300a00 */
[----:B------:R-:W-:-:S02]  /*b6d20*/  IMAD R35, R21, 0x100, R20 ;  /* 0x0000010015237824 */ /* 0x000fc400078e0214 */
[----:B------:R-:W-:Y:S01]  /*b6d30*/  IMAD R38, R22, 0x100, R7 ;  /* 0x0000010016267824 */ /* 0x000fe200078e0207 */
[----:B------:R-:W-:Y:S01]  /*b6d40*/  F2FP.F16.E4M3.UNPACK_B R36, R34 ;  /* 0x00000022ff24723e */ /* 0x000fe200020006ff */
[----:B------:R-:W-:Y:S01]  /*b6d50*/  IMAD R39, R0, 0x100, R23 ;  /* 0x0000010000277824 */ /* 0x000fe200078e0217 */
[----:B------:R-:W-:Y:S01]  /*b6d60*/  F2FP.F16.E4M3.UNPACK_B R37, R35 ;  /* 0x00000023ff25723e */ /* 0x000fe200020006ff */
[----:B------:R-:W4:Y:S01]  /*b6d70*/  LDL.LU R5, [R1+0x1b68] ;  /* 0x001b680001057983 */ /* 0x000f220000300800 */
[----:B------:R-:W-:Y:S02]  /*b6d80*/  F2FP.F16.E4M3.UNPACK_B R38, R38 ;  /* 0x00000026ff26723e */ /* 0x000fe400020006ff */
[----:B------:R-:W-:Y:S01]  /*b6d90*/  F2FP.F16.E4M3.UNPACK_B R39, R39 ;  /* 0x00000027ff27723e */ /* 0x000fe200020006ff */
[----:B------:R-:W4:Y:S04]  /*b6da0*/  LDL.LU R6, [R1+0x1b64] ;  /* 0x001b640001067983 */ /* 0x000f280000300800 */
[----:B------:R-:W4:Y:S04]  /*b6db0*/  LDL.LU R20, [R1+0x1b70] ;  /* 0x001b700001147983 */ /* 0x000f280000300800 */
[----:B------:R-:W4:Y:S01]  /*b6dc0*/  LDL.LU R21, [R1+0x1b6c] ;  /* 0x001b6c0001157983 */ /* 0x000f220000300800 */
[C---:B--2---:R-:W-:Y:S08]  /*b6dd0*/  HMMA.16816.F32 R44, R36.reuse, R32, R44 ;  /* 0x00000020242c723c */ /* 0x044ff0000000182c */
[C---:B---3--:R-:W-:Y:S08]  /*b6de0*/  HMMA.16816.F32 R40, R36.reuse, R26, R40 ;  /* 0x0000001a2428723c */ /* 0x048ff00000001828 */
[C---:B----4-:R-:W-:Y:S08]  /*b6df0*/  HMMA.16816.F32 R28, R36.reuse, R24, R28 ;  /* 0x00000018241c723c */ /* 0x050ff0000000181c */
[C---:B------:R-:W-:Y:S01]  /*b6e00*/  HMMA.16816.F32 R8, R36.reuse, R18, R8 ;  /* 0x000000122408723c */ /* 0x040fe20000001808 */
[----:B------:R0:W-:Y:S04]  /*b6e10*/  STL.64 [R1+0xf90], R44 ;  /* 0x000f902c01007387 */ /* 0x0001e80000100a00 */
[----:B------:R1:W-:Y:S04]  /*b6e20*/  STL.64 [R1+0xf98], R46 ;  /* 0x000f982e01007387 */ /* 0x0003e80000100a00 */
[----:B------:R-:W-:Y:S04]  /*b6e30*/  STL.64 [R1+0xb3d0], R26 ;  /* 0x00b3d01a01007387 */ /* 0x000fe80000100a00 */
[----:B------:R2:W-:Y:S04]  /*b6e40*/  STL.64 [R1+0xfa0], R40 ;  /* 0x000fa02801007387 */ /* 0x0005e80000100a00 */
[----:B------:R3:W-:Y:S04]  /*b6e50*/  STL.64 [R1+0xfa8], R42 ;  /* 0x000fa82a01007387 */ /* 0x0007e80000100a00 */
[----:B------:R4:W-:Y:S04]  /*b6e60*/  STL.64 [R1+0xb3c8], R24 ;  /* 0x00b3c81801007387 */ /* 0x0009e80000100a00 */
[----:B------:R-:W-:Y:S04]  /*b6e70*/  STL.64 [R1+0xfb0], R28 ;  /* 0x000fb01c01007387 */ /* 0x000fe80000100a00 */
[----:B------:R-:W-:Y:S04]  /*b6e80*/  STL.64 [R1+0xfb8], R30 ;  /* 0x000fb81e01007387 */ /* 0x000fe80000100a00 */
[----:B------:R-:W4:Y:S04]  /*b6e90*/  LDL.LU.64 R48, [R1+0x1950] ;  /* 0x0019500001307983 */ /* 0x000f280000300a00 */
[----:B------:R-:W4:Y:S04]  /*b6ea0*/  LDL.LU.64 R50, [R1+0x1958] ;  /* 0x0019580001327983 */ /* 0x000f280000300a00 */
[----:B------:R1:W-:Y:S04]  /*b6eb0*/  STL.64 [R1+0xfc0], R8 ;  /* 0x000fc00801007387 */ /* 0x0003e80000100a00 */
[----:B------:R2:W-:Y:S04]  /*b6ec0*/  STL.64 [R1+0xfc8], R10 ;  /* 0x000fc80a01007387 */ /* 0x0005e80000100a00 */
[----:B0-----:R-:W4:Y:S04]  /*b6ed0*/  LDL.LU.64 R44, [R1+0x1940] ;  /* 0x00194000012c7983 */ /* 0x001f280000300a00 */
[----:B-1----:R-:W4:Y:S04]  /*b6ee0*/  LDL.LU.64 R46, [R1+0x1948] ;  /* 0x00194800012e7983 */ /* 0x002f280000300a00 */
[----:B--2---:R-:W2:Y:S04]  /*b6ef0*/  LDL.LU.64 R40, [R1+0x1930] ;  /* 0x0019300001287983 */ /* 0x004ea80000300a00 */
[----:B---3--:R-:W2:Y:S04]  /*b6f00*/  LDL.LU.64 R42, [R1+0x1938] ;  /* 0x00193800012a7983 */ /* 0x008ea80000300a00 */
[----:B----4-:R-:W3:Y:S04]  /*b6f10*/  LDL.LU.64 R24, [R1+0x1790] ;  /* 0x0017900001187983 */ /* 0x010ee80000300a00 */
[----:B------:R-:W3:Y:S04]  /*b6f20*/  LDL.LU.64 R26, [R1+0x1798] ;  /* 0x00179800011a7983 */ /* 0x000ee80000300a00 */
[----:B------:R-:W4:Y:S04]  /*b6f30*/  LDL.LU R7, [R1+0x1b78] ;  /* 0x001b780001077983 */ /* 0x000f280000300800 */
[----:B------:R-:W4:Y:S04]  /*b6f40*/  LDL.LU R8, [R1+0x1b74] ;  /* 0x001b740001087983 */ /* 0x000f280000300800 */
[----:B------:R-:W4:Y:S04]  /*b6f50*/  LDL.LU R9, [R1+0x1b80] ;  /* 0x001b800001097983 */ /* 0x000f280000300800 */
[----:B------:R-:W4:Y:S04]  /*b6f60*/  LDL.LU R0, [R1+0x1b7c] ;  /* 0x001b7c0001007983 */ /* 0x000f280000300800 */
[----:B------:R-:W4:Y:S04]  /*b6f70*/  LDL.LU R22, [R1+0x1b88] ;  /* 0x001b880001167983 */ /* 0x000f280000300800 */
[----:B------:R-:W4:Y:S01]  /*b6f80*/  LDL.LU R23, [R1+0x1b84] ;  /* 0x001b840001177983 */ /* 0x000f220000300800 */
[C---:B------:R-:W-:Y:S08]  /*b6f90*/  HMMA.16816.F32 R48, R36.reuse, R16, R48 ;  /* 0x000000102430723c */ /* 0x040ff00000001830 */
[C---:B------:R-:W-:Y:S08]  /*b6fa0*/  HMMA.16816.F32 R44, R36.reuse, R14, R44 ;  /* 0x0000000e242c723c */ /* 0x040ff0000000182c */
[C---:B--2---:R-:W-:Y:S08]  /*b6fb0*/  HMMA.16816.F32 R40, R36.reuse, R12, R40 ;  /* 0x0000000c2428723c */ /* 0x044ff00000001828 */
[----:B---3--:R-:W-:Y:S01]  /*b6fc0*/  HMMA.16816.F32 R24, R36, R2, R24 ;  /* 0x000000022418723c */ /* 0x008fe20000001818 */
[----:B----4-:R-:W-:Y:S04]  /*b6fd0*/  STL.64 [R1+0xb3c0], R22 ;  /* 0x00b3c01601007387 */ /* 0x010fe80000100a00 */
[----:B------:R-:W2:Y:S04]  /*b6fe0*/  LDL.LU R10, [R1+0x1b90] ;  /* 0x001b9000010a7983 */ /* 0x000ea80000300800 */
[----:B------:R-:W2:Y:S04]  /*b6ff0*/  LDL.LU R11, [R1+0x1b8c] ;  /* 0x001b8c00010b7983 */ /* 0x000ea80000300800 */
[----:B------:R-:W3:Y:S04]  /*b7000*/  LDL.LU R28, [R1+0x1b98] ;  /* 0x001b9800011c7983 */ /* 0x000ee80000300800 */
[----:B------:R-:W3:Y:S04]  /*b7010*/  LDL.LU R29, [R1+0x1b94] ;  /* 0x001b9400011d7983 */ /* 0x000ee80000300800 */
[----:B------:R-:W4:Y:S04]  /*b7020*/  LDL.LU R30, [R1+0x1ba0] ;  /* 0x001ba000011e7983 */ /* 0x000f280000300800 */
[----:B------:R-:W4:Y:S04]  /*b7030*/  LDL.LU R31, [R1+0x1b9c] ;  /* 0x001b9c00011f7983 */ /* 0x000f280000300800 */
        /* <DEDUP_REMOVED lines=9> */
[----:B-1----:R-:W2:Y:S01]  /*b70d0*/  LDL.LU.64 R26, [R1+0x1928] ;  /* 0x00192800011a7983 */ /* 0x002ea20000300a00 */
[----:B------:R-:W-:-:S02]  /*b70e0*/  IMAD R34, R6, 0x100, R5 ;  /* 0x0000010006227824 */ /* 0x000fc400078e0205 */
[----:B------:R-:W-:Y:S02]  /*b70f0*/  IMAD R35, R21, 0x100, R20 ;  /* 0x0000010015237824 */ /* 0x000fe400078e0214 */
[----:B------:R-:W-:Y:S02]  /*b7100*/  IMAD R38, R8, 0x100, R7 ;  /* 0x0000010008267824 */ /* 0x000fe400078e0207 */
[----:B------:R-:W-:Y:S01]  /*b7110*/  IMAD R39, R0, 0x100, R9 ;  /* 0x0000010000277824 */ /* 0x000fe200078e0209 */
[----:B------:R-:W-:Y:S01]  /*b7120*/  F2FP.F16.E4M3.UNPACK_B R36, R34 ;  /* 0x00000022ff24723e */ /* 0x000fe200020006ff */
[----:B------:R-:W3:Y:S01]  /*b7130*/  LDL.LU.64 R20, [R1+0x1910] ;  /* 0x0019100001147983 */ /* 0x000ee20000300a00 */
[----:B------:R-:W-:Y:S02]  /*b7140*/  F2FP.F16.E4M3.UNPACK_B R37, R35 ;  /* 0x00000023ff25723e */ /* 0x000fe400020006ff */
[----:B------:R-:W-:Y:S01]  /*b7150*/  F2FP.F16.E4M3.UNPACK_B R38, R38 ;  /* 0x00000026ff26723e */ /* 0x000fe200020006ff */
[----:B------:R-:W3:Y:S01]  /*b7160*/  LDL.LU.64 R22, [R1+0x1918] ;  /* 0x0019180001167983 */ /* 0x000ee20000300a00 */
[----:B------:R-:W-:-:S03]  /*b7170*/  F2FP.F16.E4M3.UNPACK_B R39, R39 ;  /* 0x00000027ff27723e */ /* 0x000fc600020006ff */
[----:B------:R-:W3:Y:S04]  /*b7180*/  LDL.LU.64 R56, [R1+0x1900] ;  /* 0x0019000001387983 */ /* 0x000ee80000300a00 */
[----:B------:R-:W3:Y:S04]  /*b7190*/  LDL.LU.64 R58, [R1+0x1908] ;  /* 0x00190800013a7983 */ /* 0x000ee80000300a00 */
[----:B------:R-:W3:Y:S04]  /*b71a0*/  LDL.LU.64 R52, [R1+0x18f0] ;  /* 0x0018f00001347983 */ /* 0x000ee80000300a00 */
[----:B------:R-:W3:Y:S04]  /*b71b0*/  LDL.LU.64 R54, [R1+0x18f8] ;  /* 0x0018f80001367983 */ /* 0x000ee80000300a00 */
        /* <DEDUP_REMOVED lines=8> */
[----:B--2---:R-:W-:-:S15]  /*b7240*/  HMMA.16816.F32 R24, R36, R32, R24 ;  /* 0x000000202418723c */ /* 0x004fde0000001818 */
[----:B------:R-:W-:-:S04]  /*b7250*/  NOP ;  /* 0x0000000000007918 */ /* 0x000fc80000000000 */
[----:B------:R-:W-:Y:S04]  /*b7260*/  STL.64 [R1+0x1010], R24 ;  /* 0x0010101801007387 */ /* 0x000fe80000100a00 */
[----:B------:R0:W-:Y:S04]  /*b7270*/  STL.64 [R1+0x1018], R26 ;  /* 0x0010181a01007387 */ /* 0x0001e80000100a00 */
[----:B0-----:R-:W2:Y:S04]  /*b7280*/  LDL.LU.64 R26, [R1+0xb3d0] ;  /* 0x00b3d000011a7983 */ /* 0x001ea80000300a00 */
[----:B------:R-:W2:Y:S01]  /*b7290*/  LDL.LU.64 R24, [R1+0xb3c8] ;  /* 0x00b3c80001187983 */ /* 0x000ea20000300a00 */
[C---:B---3--:R-:W-:Y:S08]  /*b72a0*/  HMMA.16816.F32 R48, R36.reuse, R16, R48 ;  /* 0x000000102430723c */ /* 0x048ff00000001830 */
[C---:B----4-:R-:W-:Y:S08]  /*b72b0*/  HMMA.16816.F32 R44, R36.reuse, R14, R44 ;  /* 0x0000000e242c723c */ /* 0x050ff0000000182c */
[----:B------:R-:W-:-:S15]  /*b72c0*/  HMMA.16816.F32 R4, R36, R2, R4 ;  /* 0x000000022404723c */ /* 0x000fde0000001804 */
[----:B------:R-:W-:-:S04]  /*b72d0*/  NOP ;  /* 0x0000000000007918 */ /* 0x000fc80000000000 */
[----:B------:R-:W-:Y:S01]  /*b72e0*/  IMAD.MOV.U32 R0, RZ, RZ, R7 ;  /* 0x000000ffff007224 */ /* 0x000fe200078e0007 */
[C---:B--2---:R-:W-:Y:S08]  /*b72f0*/  HMMA.16816.F32 R20, R36.reuse, R26, R20 ;  /* 0x0000001a2414723c */ /* 0x044ff00000001814 */
[C---:B------:R-:W-:Y:S11]  /*b7300*/  HMMA.16816.F32 R56, R36.reuse, R24, R56 ;  /* 0x000000182438723c */ /* 0x040ff60000001838 */
[----:B------:R-:W-:Y:S04]  /*b7310*/  STL.64 [R1+0x1020], R20 ;  /* 0x0010201401007387 */ /* 0x000fe80000100a00 */
[----:B------:R0:W-:Y:S04]  /*b7320*/  STL.64 [R1+0x1028], R22 ;  /* 0x0010281601007387 */ /* 0x0001e80000100a00 */
[----:B0-----:R-:W2:Y:S04]  /*b7330*/  LDL.LU.64 R22, [R1+0xb3c0] ;  /* 0x00b3c00001167983 */ /* 0x001ea80000300a00 */
[----:B------:R-:W-:Y:S04]  /*b7340*/  STL.64 [R1+0xb3b8], R26 ;  /* 0x00b3b81a01007387 */ /* 0x000fe80000100a00 */
[----:B------:R0:W-:Y:S02]  /*b7350*/  STL.64 [R1+0xb3b0], R24 ;  /* 0x00b3b01801007387 */ /* 0x0001e40000100a00 */
[----:B0-----:R-:W-:Y:S02]  /*b7360*/  HMMA.16816.F32 R24, R36, R18, R52 ;  /* 0x000000122418723c */ /* 0x001fe40000001834 */
[----:B------:R-:W-:Y:S04]  /*b7370*/  STL.64 [R1+0x1030], R56 ;  /* 0x0010303801007387 */ /* 0x000fe80000100a00 */
[----:B------:R-:W-:-:S13]  /*b7380*/  STL.64 [R1+0x1038], R58 ;  /* 0x0010383a01007387 */ /* 0x000fda0000100a00 */
[----:B------:R-:W-:Y:S04]  /*b7390*/  STL.64 [R1+0x1040], R24 ;  /* 0x0010401801007387 */ /* 0x000fe80000100a00 */
[----:B------:R0:W-:Y:S02]  /*b73a0*/  STL.64 [R1+0x1048], R26 ;  /* 0x0010481a01007387 */ /* 0x0001e40000100a00 */
[----:B0-----:R-:W-:Y:S02]  /*b73b0*/  HMMA.16816.F32 R24, R36, R12, R40 ;  /* 0x0000000c2418723c */ /* 0x001fe40000001828 */
[----:B------:R-:W-:Y:S04]  /*b73c0*/  STL.64 [R1+0x1060], R48 ;  /* 0x0010603001007387 */ /* 0x000fe80000100a00 */
[----:B------:R-:W-:Y:S04]  /*b73d0*/  STL.64 [R1+0x1068], R50 ;  /* 0x0010683201007387 */ /* 0x000fe80000100a00 */
[----:B------:R-:W3:Y:S04]  /*b73e0*/  LDL.LU R8, [R1+0x1ba8] ;  /* 0x001ba80001087983 */ /* 0x000ee80000300800 */
[----:B------:R-:W-:Y:S04]  /*b73f0*/  STL.64 [R1+0x1080], R44 ;  /* 0x0010802c01007387 */ /* 0x000fe80000100a00 */
[----:B------:R-:W-:Y:S04]  /*b7400*/  STL.64 [R1+0x1088], R46 ;  /* 0x0010882e01007387 */ /* 0x000fe80000100a00 */
[----:B------:R-:W3:Y:S04]  /*b7410*/  LDL.LU R9, [R1+0x1ba4] ;  /* 0x001ba40001097983 */ /* 0x000ee80000300800 */
[----:B------:R0:W-:Y:S04]  /*b7420*/  STL.64 [R1+0x10a0], R24 ;  /* 0x0010a01801007387 */ /* 0x0001e80000100a00 */
[----:B------:R1:W-:Y:S04]  /*b7430*/  STL.64 [R1+0x10a8], R26 ;  /* 0x0010a81a01007387 */ /* 0x0003e80000100a00 */
[----:B------:R4:W-:Y:S04]  /*b7440*/  STL.64 [R1+0x1090], R4 ;  /* 0x0010900401007387 */ /* 0x0009e80000100a00 */
[----:B------:R1:W-:Y:S04]  /*b7450*/  STL [R1+0x1098], R6 ;  /* 0x0010980601007387 */ /* 0x0003e80000100800 */
[----:B------:R-:W-:Y:S04]  /*b7460*/  STL [R1+0xacd0], R0 ;  /* 0x00acd00001007387 */ /* 0x000fe80000100800 */
[----:B0-----:R-:W3:Y:S04]  /*b7470*/  LDL.LU.64 R24, [R1+0x18b0] ;  /* 0x0018b00001187983 */ /* 0x001ee80000300a00 */
[----:B-1----:R-:W3:Y:S01]  /*b7480*/  LDL.LU.64 R26, [R1+0x18b8] ;  /* 0x0018b800011a7983 */ /* 0x002ee20000300a00 */
[----:B------:R-:W-:-:S02]  /*b7490*/  IMAD R35, R11, 0x100, R10 ;  /* 0x000001000b237824 */ /* 0x000fc400078e020a */
[----:B------:R-:W-:Y:S01]  /*b74a0*/  IMAD R38, R29, 0x100, R28 ;  /* 0x000001001d267824 */ /* 0x000fe200078e021c */
[----:B------:R-:W3:Y:S01]  /*b74b0*/  LDL.LU.64 R56, [R1+0x18a0] ;  /* 0x0018a00001387983 */ /* 0x000ee20000300a00 */
[----:B------:R-:W-:Y:S01]  /*b74c0*/  IMAD R39, R31, 0x100, R30 ;  /* 0x000001001f277824 */ /* 0x000fe200078e021e */
        /* <DEDUP_REMOVED lines=12> */
[----:B------:R-:W3:Y:S01]  /*b7590*/  LDL.LU.64 R20, [R1+0x1970] ;  /* 0x0019700001147983 */ /* 0x000ee20000300a00 */
[----:B--2---:R-:W-:-:S03]  /*b75a0*/  IMAD R34, R23, 0x100, R22 ;  /* 0x0000010017227824 */ /* 0x004fc600078e0216 */
[----:B------:R-:W2:Y:S02]  /*b75b0*/  LDL.LU.64 R22, [R1+0x1978] ;  /* 0x0019780001167983 */ /* 0x000ea40000300a00 */
[----:B------:R-:W-:Y:S02]  /*b75c0*/  F2FP.F16.E4M3.UNPACK_B R36, R34 ;  /* 0x00000022ff24723e */ /* 0x000fe400020006ff */
[----:B----4-:R-:W4:Y:S04]  /*b75d0*/  LDL.LU.64 R4, [R1+0x1880] ;  /* 0x0018800001047983 */ /* 0x010f280000300a00 */
[----:B------:R-:W4:Y:S04]  /*b75e0*/  LDL.LU.64 R6, [R1+0x1888] ;  /* 0x0018880001067983 */ /* 0x000f280000300a00 */
[----:B------:R-:W4:Y:S04]  /*b75f0*/  LDL.LU R10, [R1+0x1bb0] ;  /* 0x001bb000010a7983 */ /* 0x000f280000300800 */
[----:B------:R-:W4:Y:S04]  /*b7600*/  LDL.LU R11, [R1+0x1bac] ;  /* 0x001bac00010b7983 */ /* 0x000f280000300800 */
[----:B------:R-:W4:Y:S04]  /*b7610*/  LDL.LU R28, [R1+0x1bb8] ;  /* 0x001bb800011c7983 */ /* 0x000f280000300800 */
[----:B------:R-:W4:Y:S04]  /*b7620*/  LDL.LU R29, [R1+0x1bb4] ;  /* 0x001bb400011d7983 */ /* 0x000f280000300800 */
[----:B------:R-:W4:Y:S04]  /*b7630*/  LDL.LU R30, [R1+0x1bc0] ;  /* 0x001bc000011e7983 */ /* 0x000f280000300800 */
[----:B------:R-:W4:Y:S01]  /*b7640*/  LDL.LU R31, [R1+0x1bbc] ;  /* 0x001bbc00011f7983 */ /* 0x000f220000300800 */
[----:B---3--:R-:W-:-:S15]  /*b7650*/  HMMA.16816.F32 R24, R36, R32, R24 ;  /* 0x000000202418723c */ /* 0x008fde0000001818 */
[----:B------:R-:W-:-:S04]  /*b7660*/  NOP ;  /* 0x0000000000007918 */ /* 0x000fc80000000000 */
[----:B------:R-:W-:Y:S04]  /*b7670*/  STL.64 [R1+0x10b0], R24 ;  /* 0x0010b01801007387 */ /* 0x000fe80000100a00 */
[----:B------:R0:W-:Y:S04]  /*b7680*/  STL.64 [R1+0x10b8], R26 ;  /* 0x0010b81a01007387 */ /* 0x0001e80000100a00 */
[----:B0-----:R-:W3:Y:S04]  /*b7690*/  LDL.LU.64 R26, [R1+0xb3b8] ;  /* 0x00b3b800011a7983 */ /* 0x001ee80000300a00 */
[----:B------:R-:W3:Y:S01]  /*b76a0*/  LDL.LU.64 R24, [R1+0xb3b0] ;  /* 0x00b3b00001187983 */ /* 0x000ee20000300a00 */
[C---:B------:R-:W-:Y:S08]  /*b76b0*/  HMMA.16816.F32 R44, R36.reuse, R16, R44 ;  /* 0x00000010242c723c */ /* 0x040ff0000000182c */
[C---:B------:R-:W-:Y:S08]  /*b76c0*/  HMMA.16816.F32 R48, R36.reuse, R18, R48 ;  /* 0x000000122430723c */ /* 0x040ff00000001830 */
[----:B------:R-:W-:Y:S01]  /*b76d0*/  HMMA.16816.F32 R40, R36, R14, R40 ;  /* 0x0000000e2428723c */ /* 0x000fe20000001828 */
[----:B------:R-:W-:-:S07]  /*b76e0*/  IMAD R34, R9, 0x100, R8 ;  /* 0x0000010009227824 */ /* 0x000fce00078e0208 */
[C---:B--2---:R-:W-:Y:S08]  /*b76f0*/  HMMA.16816.F32 R20, R36.reuse, R12, R20 ;  /* 0x0000000c2414723c */ /* 0x044ff00000001814 */
[----:B----4-:R-:W-:Y:S01]  /*b7700*/  HMMA.16816.F32 R4, R36, R2, R4 ;  /* 0x000000022404723c */ /* 0x010fe20000001804 */
[----:B------:R-:W-:-:S07]  /*b7710*/  IMAD R35, R11, 0x100, R10 ;  /* 0x000001000b237824 */ /* 0x000fce00078e020a */
[C---:B---3--:R-:W-:Y:S08]  /*b7720*/  HMMA.16816.F32 R56, R36.reuse, R26, R56 ;  /* 0x0000001a2438723c */ /* 0x048ff00000001838 */
[----:B------:R-:W-:Y:S11]  /*b7730*/  HMMA.16816.F32 R52, R36, R24, R52 ;  /* 0x000000182434723c */ /* 0x000ff60000001834 */
[----:B------:R-:W-:Y:S01]  /*b7740*/  IMAD.MOV.U32 R0, RZ, RZ, R57 ;  /* 0x000000ffff007224 */ /* 0x000fe200078e0039 */
[----:B------:R-:W-:Y:S04]  /*b7750*/  STL [R1+0x10c0], R56 ;  /* 0x0010c03801007387 */ /* 0x000fe80000100800 */
[----:B------:R-:W-:Y:S04]  /*b7760*/  STL.64 [R1+0x10c8], R58 ;  /* 0x0010c83a01007387 */ /* 0x000fe80000100a00 */
[----:B------:R0:W-:Y:S04]  /*b7770*/  STL [R1+0xacd4], R0 ;  /* 0x00acd40001007387 */ /* 0x0001e80000100800 */
[----:B------:R-:W-:Y:S04]  /*b7780*/  STL.64 [R1+0x10d0], R52 ;  /* 0x0010d03401007387 */ /* 0x000fe80000100a00 */
[----:B------:R-:W-:Y:S01]  /*b7790*/  STL.64 [R1+0x10d8], R54 ;  /* 0x0010d83601007387 */ /* 0x000fe20000100a00 */
[----:B0-----:R-:W-:-:S03]  /*b77a0*/  IMAD.MOV.U32 R0, RZ, RZ, R47 ;  /* 0x000000ffff007224 */ /* 0x001fc600078e002f */
[----:B------:R-:W-:Y:S04]  /*b77b0*/  STL.64 [R1+0x10f0], R44 ;  /* 0x0010f02c01007387 */ /* 0x000fe80000100a00 */
[----:B------:R-:W-:Y:S04]  /*b77c0*/  STL.64 [R1+0x10e0], R48 ;  /* 0x0010e03001007387 */ /* 0x000fe80000100a00 */
[----:B------:R-:W-:Y:S04]  /*b77d0*/  STL.64 [R1+0x10e8], R50 ;  /* 0x0010e83201007387 */ /* 0x000fe80000100a00 */
[----:B------:R-:W-:Y:S04]  /*b77e0*/  STL [R1+0x10f8], R46 ;  /* 0x0010f82e01007387 */ /* 0x000fe80000100800 */
[----:B------:R0:W-:Y:S04]  /*b77f0*/  STL [R1+0xacd8], R0 ;  /* 0x00acd80001007387 */ /* 0x0001e80000100800 */
[----:B------:R-:W-:Y:S04]  /*b7800*/  STL.64 [R1+0x1120], R20 ;  /* 0x0011201401007387 */ /* 0x000fe80000100a00 */
[----:B------:R1:W-:Y:S01]  /*b7810*/  STL.64 [R1+0x1100], R40 ;  /* 0x0011002801007387 */ /* 0x0003e20000100a00 */
[----:B0-----:R-:W-:-:S03]  /*b7820*/  IMAD.MOV.U32 R0, RZ, RZ, R23 ;  /* 0x000000ffff007224 */ /* 0x001fc600078e0017 */
[----:B------:R0:W-:Y:S04]  /*b7830*/  STL.64 [R1+0x1108], R42 ;  /* 0x0011082a01007387 */ /* 0x0001e80000100a00 */
[----:B------:R-:W-:Y:S04]  /*b7840*/  STL [R1+0x1128], R22 ;  /* 0x0011281601007387 */ /* 0x000fe80000100800 */
[----:B------:R-:W-:Y:S04]  /*b7850*/  STL [R1+0xacdc], R0 ;  /* 0x00acdc0001007387 */ /* 0x000fe80000100800 */
[----:B-1----:R-:W2:Y:S04]  /*b7860*/  LDL.LU R40, [R1+0x1bc8] ;  /* 0x001bc80001287983 */ /* 0x002ea80000300800 */
[----:B------:R1:W-:Y:S04]  /*b7870*/  STL.64 [R1+0x1110], R4 ;  /* 0x0011100401007387 */ /* 0x0003e80000100a00 */
[----:B------:R3:W-:Y:S04]  /*b7880*/  STL.64 [R1+0x1118], R6 ;  /* 0x0011180601007387 */ /* 0x0007e80000100a00 */
[----:B------:R-:W2:Y:S04]  /*b7890*/  LDL.LU R41, [R1+0x1bc4] ;  /* 0x001bc40001297983 */ /* 0x000ea80000300800 */
[----:B0-----:R-:W4:Y:S04]  /*b78a0*/  LDL.LU R42, [R1+0x1bd0] ;  /* 0x001bd000012a7983 */ /* 0x001f280000300800 */
[----:B------:R-:W4:Y:S04]  /*b78b0*/  LDL.LU R43, [R1+0x1bcc] ;  /* 0x001bcc00012b7983 */ /* 0x000f280000300800 */
[----:B------:R-:W2:Y:S04]  /*b78c0*/  LDL.LU R44, [R1+0x1bd8] ;  /* 0x001bd800012c7983 */ /* 0x000ea80000300800 */
[----:B------:R-:W2:Y:S04]  /*b78d0*/  LDL.LU R45, [R1+0x1bd4] ;  /* 0x001bd400012d7983 */ /* 0x000ea80000300800 */
[----:B------:R-:W2:Y:S04]  /*b78e0*/  LDL.LU R46, [R1+0x1be0] ;  /* 0x001be000012e7983 */ /* 0x000ea80000300800 */
[----:B------:R-:W2:Y:S04]  /*b78f0*/  LDL.LU R47, [R1+0x1bdc] ;  /* 0x001bdc00012f7983 */ /* 0x000ea80000300800 */
[----:B-1----:R-:W2:Y:S04]  /*b7900*/  LDL.LU.64 R4, [R1+0x1870] ;  /* 0x0018700001047983 */ /* 0x002ea80000300a00 */
[----:B---3--:R-:W2:Y:S04]  /*b7910*/  LDL.LU.64 R6, [R1+0x1878] ;  /* 0x0018780001067983 */ /* 0x008ea80000300a00 */
[----:B------:R-:W3:Y:S04]  /*b7920*/  LDL.LU.64 R56, [R1+0x1770] ;  /* 0x0017700001387983 */ /* 0x000ee80000300a00 */
[----:B------:R-:W3:Y:S04]  /*b7930*/  LDL.LU.64 R58, [R1+0x1778] ;  /* 0x00177800013a7983 */ /* 0x000ee80000300a00 */
[----:B------:R-:W4:Y:S04]  /*b7940*/  LDL.LU.64 R20, [R1+0x1660] ;  /* 0x0016600001147983 */ /* 0x000f280000300a00 */
[----:B------:R-:W4:Y:S04]  /*b7950*/  LDL.LU.64 R22, [R1+0x1668] ;  /* 0x0016680001167983 */ /* 0x000f280000300a00 */
[----:B------:R-:W4:Y:S04]  /*b7960*/  LDL.LU.64 R8, [R1+0x1560] ;  /* 0x0015600001087983 */ /* 0x000f280000300a00 */
[----:B------:R-:W4:Y:S01]  /*b7970*/  LDL.LU.64 R10, [R1+0x1568] ;  /* 0x00156800010a7983 */ /* 0x000f220000300a00 */
[----:B------:R-:W-:-:S02]  /*b7980*/  IMAD R38, R29, 0x100, R28 ;  /* 0x000001001d267824 */ /* 0x000fc400078e021c */
[----:B------:R-:W-:Y:S01]  /*b7990*/  IMAD R39, R31, 0x100, R30 ;  /* 0x000001001f277824 */ /* 0x000fe200078e021e */
[----:B------:R-:W4:Y:S04]  /*b79a0*/  LDL.LU.64 R28, [R1+0xbd0] ;  /* 0x000bd000011c7983 */ /* 0x000f280000300a00 */
[----:B------:R-:W4:Y:S01]  /*b79b0*/  LDL.LU.64 R30, [R1+0xbd8] ;  /* 0x000bd800011e7983 */ /* 0x000f220000300a00 */
[----:B------:R-:W-:Y:S02]  /*b79c0*/  F2FP.F16.E4M3.UNPACK_B R36, R34 ;  /* 0x00000022ff24723e */ /* 0x000fe400020006ff */
[----:B------:R-:W-:Y:S01]  /*b79d0*/  F2FP.F16.E4M3.UNPACK_B R37, R35 ;  /* 0x00000023ff25723e */ /* 0x000fe200020006ff */
[----:B------:R-:W4:Y:S01]  /*b79e0*/  LDL.LU R48, [R1+0x1384] ;  /* 0x0013840001307983 */ /* 0x000f220000300800 */
[----:B------:R-:W-:-:S02]  /*b79f0*/  F2FP.F16.E4M3.UNPACK_B R38, R38 ;  /* 0x00000026ff26723e */ /* 0x000fc400020006ff */
[----:B------:R-:W-:Y:S01]  /*b7a00*/  F2FP.F16.E4M3.UNPACK_B R39, R39 ;  /* 0x00000027ff27723e */ /* 0x000fe200020006ff */
[----:B------:R-:W4:Y:S04]  /*b7a10*/  LDL.LU R49, [R1+0x1380] ;  /* 0x0013800001317983 */ /* 0x000f280000300800 */
[----:B------:R-:W4:Y:S04]  /*b7a20*/  LDL.LU R50, [R1+0x1364] ;  /* 0x0013640001327983 */ /* 0x000f280000300800 */
[----:B------:R-:W4:Y:S04]  /*b7a30*/  LDL.LU R51, [R1+0x1360] ;  /* 0x0013600001337983 */ /* 0x000f280000300800 */
[----:B------:R-:W4:Y:S04]  /*b7a40*/  LDL.LU R52, [R1+0x1370] ;  /* 0x0013700001347983 */ /* 0x000f280000300800 */
[----:B------:R-:W4:Y:S04]  /*b7a50*/  LDL.LU R53, [R1+0x1374] ;  /* 0x0013740001357983 */ /* 0x000f280000300800 */
[----:B------:R-:W4:Y:S01]  /*b7a60*/  LDL.LU R54, [R1+0x1390] ;  /* 0x0013900001367983 */ /* 0x000f220000300800 */
[C---:B--2---:R-:W-:Y:S03]  /*b7a70*/  HMMA.16816.F32 R32, R36.reuse, R32, R4 ;  /* 0x000000202420723c */ /* 0x044fe60000001804 */
[----:B------:R-:W2:Y:S04]  /*b7a80*/  LDL.LU.64 R6, [R1+0xb3a8] ;  /* 0x00b3a80001067983 */ /* 0x000ea80000300a00 */
[----:B------:R-:W2:Y:S01]  /*b7a90*/  LDL.LU.64 R4, [R1+0xb3a0] ;  /* 0x00b3a00001047983 */ /* 0x000ea20000300a00 */
[C---:B---3--:R-:W-:Y:S08]  /*b7aa0*/  HMMA.16816.F32 R56, R36.reuse, R26, R56 ;  /* 0x0000001a2438723c */ /* 0x048ff00000001838 */
[C---:B----4-:R-:W-:Y:S03]  /*b7ab0*/  HMMA.16816.F32 R24, R36.reuse, R24, R20 ;  /* 0x000000182418723c */ /* 0x050fe60000001814 */
[----:B------:R0:W-:Y:S05]  /*b7ac0*/  STL.64 [R1+0x1130], R32 ;  /* 0x0011302001007387 */ /* 0x0001ea0000100a00 */
[C---:B------:R-:W-:Y:S01]  /*b7ad0*/  HMMA.16816.F32 R8, R36.reuse, R18, R8 ;  /* 0x000000122408723c */ /* 0x040fe20000001808 */
[----:B------:R1:W-:Y:S04]  /*b7ae0*/  STL.64 [R1+0x1138], R34 ;  /* 0x0011382201007387 */ /* 0x0003e80000100a00 */
[----:B0-----:R-:W3:Y:S03]  /*b7af0*/  LDL.LU.64 R32, [R1+0x890] ;  /* 0x0008900001207983 */ /* 0x001ee60000300a00 */
[----:B------:R-:W-:Y:S01]  /*b7b00*/  HMMA.16816.F32 R16, R36, R16, R28 ;  /* 0x000000102410723c */ /* 0x000fe2000000181c */
[----:B-1----:R-:W3:Y:S04]  /*b7b10*/  LDL.LU.64 R34, [R1+0x898] ;  /* 0x0008980001227983 */ /* 0x002ee80000300a00 */
[----:B------:R-:W-:Y:S04]  /*b7b20*/  STL.64 [R1+0x1200], R56 ;  /* 0x0012003801007387 */ /* 0x000fe80000100a00 */
[----:B------:R0:W-:Y:S01]  /*b7b30*/  STL.64 [R1+0x1208], R58 ;  /* 0x0012083a01007387 */ /* 0x0001e20000100a00 */
[----:B------:R-:W-:-:S03]  /*b7b40*/  IMAD.MOV.U32 R0, RZ, RZ, R27 ;  /* 0x000000ffff007224 */ /* 0x000fc600078e001b */
[----:B0-----:R-:W4:Y:S04]  /*b7b50*/  LDL.LU.64 R58, [R1+0xb398] ;  /* 0x00b39800013a7983 */ /* 0x001f280000300a00 */
[----:B------:R-:W2:Y:S04]  /*b7b60*/  LDL.LU.64 R56, [R1+0xb390] ;  /* 0x00b3900001387983 */ /* 0x000ea80000300a00 */
[----:B------:R-:W2:Y:S04]  /*b7b70*/  LDL.LU R55, [R1+0x1394] ;  /* 0x0013940001377983 */ /* 0x000ea80000300800 */
[----:B------:R-:W2:Y:S04]  /*b7b80*/  LDL.LU.64 R22, [R1+0xb388] ;  /* 0x00b3880001167983 */ /* 0x000ea80000300a00 */
[----:B------:R-:W2:Y:S04]  /*b7b90*/  LDL.LU.64 R20, [R1+0xb380] ;  /* 0x00b3800001147983 */ /* 0x000ea80000300a00 */
[----:B------:R0:W-:Y:S04]  /*b7ba0*/  STL.64 [R1+0x11f0], R24 ;  /* 0x0011f01801007387 */ /* 0x0001e80000100a00 */
[----:B------:R1:W-:Y:S04]  /*b7bb0*/  STL [R1+0x11f8], R26 ;  /* 0x0011f81a01007387 */ /* 0x0003e80000100800 */
[----:B0-----:R-:W2:Y:S04]  /*b7bc0*/  LDL.LU.64 R24, [R1+0xb10] ;  /* 0x000b100001187983 */ /* 0x001ea80000300a00 */
[----:B-1----:R-:W2:Y:S04]  /*b7bd0*/  LDL.LU.64 R26, [R1+0xb18] ;  /* 0x000b1800011a7983 */ /* 0x002ea80000300a00 */
[----:B------:R0:W-:Y:S04]  /*b7be0*/  STL [R1+0xace0], R0 ;  /* 0x00ace00001007387 */ /* 0x0001e80000100800 */
[----:B------:R-:W-:Y:S04]  /*b7bf0*/  STL.64 [R1+0x11e0], R8 ;  /* 0x0011e00801007387 */ /* 0x000fe80000100a00 */
[----:B------:R1:W-:Y:S01]  /*b7c00*/  STL.64 [R1+0x11e8], R10 ;  /* 0x0011e80a01007387 */ /* 0x0003e20000100a00 */
[----:B0-----:R-:W-:-:S03]  /*b7c10*/  IMAD.MOV.U32 R0, RZ, RZ, R19 ;  /* 0x000000ffff007224 */ /* 0x001fc600078e0013 */
[----:B-1----:R-:W2:Y:S04]  /*b7c20*/  LDL.LU.64 R10, [R1+0xb378] ;  /* 0x00b37800010a7983 */ /* 0x002ea80000300a00 */
[----:B------:R-:W2:Y:S04]  /*b7c30*/  LDL.LU.64 R8, [R1+0xb370] ;  /* 0x00b3700001087983 */ /* 0x000ea80000300a00 */
[----:B------:R-:W2:Y:S04]  /*b7c40*/  LDL.LU.64 R30, [R1+0xb368] ;  /* 0x00b36800011e7983 */ /* 0x000ea80000300a00 */
[----:B------:R-:W2:Y:S04]  /*b7c50*/  LDL.LU.64 R28, [R1+0xb360] ;  /* 0x00b36000011c7983 */ /* 0x000ea80000300a00 */
[----:B------:R0:W-:Y:S04]  /*b7c60*/  STL.64 [R1+0x11d0], R16 ;  /* 0x0011d01001007387 */ /* 0x0001e80000100a00 */
[----:B------:R1:W-:Y:S04]  /*b7c70*/  STL [R1+0x11d8], R18 ;  /* 0x0011d81201007387 */ /* 0x0003e80000100800 */
[----:B0-----:R-:W2:Y:S04]  /*b7c80*/  LDL.LU.64 R16, [R1+0xba0] ;  /* 0x000ba00001107983 */ /* 0x001ea80000300a00 */
[----:B-1----:R-:W2:Y:S04]  /*b7c90*/  LDL.LU.64 R18, [R1+0xba8] ;  /* 0x000ba80001127983 */ /* 0x002ea80000300a00 */
[----:B------:R-:W-:Y:S01]  /*b7ca0*/  STL [R1+0xace4], R0 ;  /* 0x00ace40001007387 */ /* 0x000fe20000100800 */
[----:B--2---:R-:W-:-:S15]  /*b7cb0*/  HMMA.16816.F32 R16, R36, R14, R16 ;  /* 0x0000000e2410723c */ /* 0x004fde0000001810 */
[----:B------:R-:W-:-:S04]  /*b7cc0*/  NOP ;  /* 0x0000000000007918 */ /* 0x000fc80000000000 */
[----:B------:R-:W-:Y:S04]  /*b7cd0*/  STL.64 [R1+0x11c0], R16 ;  /* 0x0011c01001007387 */ /* 0x000fe80000100a00 */
[----:B------:R0:W-:Y:S02]  /*b7ce0*/  STL.64 [R1+0x11c8], R18 ;  /* 0x0011c81201007387 */ /* 0x0001e40000100a00 */
[----:B0-----:R-:W-:Y:S01]  /*b7cf0*/  HMMA.16816.F32 R16, R36, R12, R24 ;  /* 0x0000000c2410723c */ /* 0x001fe20000001818 */
[----:B------:R-:W-:Y:S02]  /*b7d00*/  IMAD R24, R41, 0x100, R40 ;  /* 0x0000010029187824 */ /* 0x000fe400078e0228 */
[----:B------:R-:W-:Y:S02]  /*b7d10*/  IMAD R25, R43, 0x100, R42 ;  /* 0x000001002b197824 */ /* 0x000fe400078e022a */
[----:B------:R-:W-:-:S02]  /*b7d20*/  IMAD R26, R45, 0x100, R44 ;  /* 0x000001002d1a7824 */ /* 0x000fc400078e022c */
[----:B------:R-:W-:Y:S01]  /*b7d30*/  IMAD R27, R47, 0x100, R46 ;  /* 0x000001002f1b7824 */ /* 0x000fe200078e022e */
[----:B---3--:R-:W-:Y:S01]  /*b7d40*/  HMMA.16816.F32 R12, R36, R2, R32 ;  /* 0x00000002240c723c */ /* 0x008fe20000001820 */
[----:B------:R-:W-:Y:S02]  /*b7d50*/  F2FP.F16.E4M3.UNPACK_B R24, R24 ;  /* 0x00000018ff18723e */ /* 0x000fe400020006ff */
[----:B------:R-:W-:Y:S02]  /*b7d60*/  F2FP.F16.E4M3.UNPACK_B R25, R25 ;  /* 0x00000019ff19723e */ /* 0x000fe400020006ff */
[----:B------:R-:W-:Y:S02]  /*b7d70*/  F2FP.F16.E4M3.UNPACK_B R26, R26 ;  /* 0x0000001aff1a723e */ /* 0x000fe400020006ff */
[----:B------:R-:W-:-:S04]  /*b7d80*/  F2FP.F16.E4M3.UNPACK_B R27, R27 ;  /* 0x0000001bff1b723e */ /* 0x000fc800020006ff */
[----:B------:R0:W-:Y:S02]  /*b7d90*/  STL.64 [R1+0x11b0], R16 ;  /* 0x0011b01001007387 */ /* 0x0001e40000100a00 */
[----:B0-----:R-:W-:Y:S02]  /*b7da0*/  F2FP.F16.E4M3.UNPACK_B R17, R48.H1 ;  /* 0x00000030ff11723e */ /* 0x001fe400030006ff */
[----:B------:R-:W-:-:S07]  /*b7db0*/  F2FP.F16.E4M3.UNPACK_B R16, R49.H1 ;  /* 0x00000031ff10723e */ /* 0x000fce00030006ff */
[----:B------:R-:W-:Y:S01]  /*b7dc0*/  HMMA.16816.F32 R28, R24, R16, R28 ;  /* 0x00000010181c723c */ /* 0x000fe2000000181c */
[----:B------:R-:W-:Y:S04]  /*b7dd0*/  STL.64 [R1+0x11b8], R18 ;  /* 0x0011b81201007387 */ /* 0x000fe80000100a00 */
[----:B------:R0:W-:Y:S04]  /*b7de0*/  STL.64 [R1+0x11a0], R12 ;  /* 0x0011a00c01007387 */ /* 0x0001e80000100a00 */
[----:B------:R1:W-:Y:S01]  /*b7df0*/  STL.64 [R1+0x11a8], R14 ;  /* 0x0011a80e01007387 */ /* 0x0003e20000100a00 */
[----:B0-----:R-:W-:-:S02]  /*b7e00*/  F2FP.F16.E4M3.UNPACK_B R12, R52.H1 ;  /* 0x00000034ff0c723e */ /* 0x001fc400030006ff */
[----:B-1----:R-:W-:Y:S02]  /*b7e10*/  F2FP.F16.E4M3.UNPACK_B R15, R50.H1 ;  /* 0x00000032ff0f723e */ /* 0x002fe400030006ff */
[----:B------:R-:W-:-:S05]  /*b7e20*/  F2FP.F16.E4M3.UNPACK_B R14, R51.H1 ;  /* 0x00000033ff0e723e */ /* 0x000fca00030006ff */
[----:B------:R-:W-:Y:S01]  /*b7e30*/  STL.64 [R1+0x1230], R28 ;  /* 0x0012301c01007387 */ /* 0x000fe20000100a00 */
[----:B------:R-:W-:-:S03]  /*b7e40*/  F2FP.F16.E4M3.UNPACK_B R13, R53.H1 ;  /* 0x00000035ff0d723e */ /* 0x000fc600030006ff */
[----:B------:R0:W-:Y:S04]  /*b7e50*/  STL.64 [R1+0x1238], R30 ;  /* 0x0012381e01007387 */ /* 0x0001e80000100a00 */
[C---:B------:R-:W-:Y:S08]  /*b7e60*/  HMMA.16816.F32 R20, R24.reuse, R12, R20 ;  /* 0x0000000c1814723c */ /* 0x040ff00000001814 */
[----:B0-----:R-:W-:Y:S01]  /*b7e70*/  HMMA.16816.F32 R28, R24, R14, R8 ;  /* 0x0000000e181c723c */ /* 0x001fe20000001808 */
[----:B------:R-:W-:Y:S01]  /*b7e80*/  F2FP.F16.E4M3.UNPACK_B R10, R54.H1 ;  /* 0x00000036ff0a723e */ /* 0x000fe200030006ff */
[----:B------:R-:W-:Y:S01]  /*b7e90*/  IMAD.MOV.U32 R52, RZ, RZ, R56 ;  /* 0x000000ffff347224 */ /* 0x000fe200078e0038 */
[----:B------:R-:W-:Y:S01]  /*b7ea0*/  F2FP.F16.E4M3.UNPACK_B R11, R55.H1 ;  /* 0x00000037ff0b723e */ /* 0x000fe200030006ff */
[----:B------:R-:W-:-:S02]  /*b7eb0*/  IMAD.MOV.U32 R54, RZ, RZ, R6 ;  /* 0x000000ffff367224 */ /* 0x000fc400078e0006 */
[----:B------:R-:W-:Y:S02]  /*b7ec0*/  IMAD.MOV.U32 R55, RZ, RZ, R5 ;  /* 0x000000ffff377224 */ /* 0x000fe400078e0005 */
[----:B------:R-:W-:-:S11]  /*b7ed0*/  IMAD.MOV.U32 R53, RZ, RZ, R7 ;  /* 0x000000ffff357224 */ /* 0x000fd600078e0007 */
[----:B------:R-:W-:Y:S04]  /*b7ee0*/  STL.64 [R1+0x1240], R28 ;  /* 0x0012401c01007387 */ /* 0x000fe80000100a00 */
[----:B------:R-:W-:Y:S04]  /*b7ef0*/  STL.64 [R1+0x1248], R30 ;  /* 0x0012481e01007387 */ /* 0x000fe80000100a00 */
[----:B------:R-:W-:Y:S04]  /*b7f00*/  STL.64 [R1+0xb310], R14 ;  /* 0x00b3100e01007387 */ /* 0x000fe80000100a00 */
[----:B------:R0:W-:Y:S04]  /*b7f10*/  STL.64 [R1+0xb308], R12 ;  /* 0x00b3080c01007387 */ /* 0x0001e80000100a00 */
[----:B------:R-:W-:Y:S04]  /*b7f20*/  STL.64 [R1+0x1260], R20 ;  /* 0x0012601401007387 */ /* 0x000fe80000100a00 */
[----:B------:R-:W-:Y:S04]  /*b7f30*/  STL.64 [R1+0x1268], R22 ;  /* 0x0012681601007387 */ /* 0x000fe80000100a00 */
[----:B------:R-:W2:Y:S04]  /*b7f40*/  LDL.LU R56, [R1+0xb358] ;  /* 0x00b3580001387983 */ /* 0x000ea80000300800 */
[----:B------:R-:W3:Y:S04]  /*b7f50*/  LDL.LU R7, [R1+0xb354] ;  /* 0x00b3540001077983 */ /* 0x000ee80000300800 */
[----:B------:R-:W2:Y:S04]  /*b7f60*/  LDL.LU R6, [R1+0xb350] ;  /* 0x00b3500001067983 */ /* 0x000ea80000300800 */
[----:B------:R-:W4:Y:S04]  /*b7f70*/  LDL.LU R5, [R1+0xb34c] ;  /* 0x00b34c0001057983 */ /* 0x000f280000300800 */
[----:B------:R-:W-:Y:S01]  /*b7f80*/  STL.64 [R1+0xb320], R54 ;  /* 0x00b3203601007387 */ /* 0x000fe20000100a00 */
[----:B------:R-:W-:-:S03]  /*b7f90*/  IMAD.MOV.U32 R47, RZ, RZ, R4 ;  /* 0x000000ffff2f7224 */ /* 0x000fc600078e0004 */
        /* <DEDUP_REMOVED lines=9> */
[----:B0-----:R-:W4:Y:S04]  /*b8030*/  LDL.LU R12, [R1+0x2e0] ;  /* 0x0002e000010c7983 */ /* 0x001f280000300800 */
[----:B------:R-:W4:Y:S04]  /*b8040*/  LDL.LU R13, [R1+0x2e4] ;  /* 0x0002e400010d7983 */ /* 0x000f280000300800 */
[----:B------:R-:W4:Y:S04]  /*b8050*/  LDL.LU R14, [R1+0x2e8] ;  /* 0x0002e800010e7983 */ /* 0x000f280000300800 */
[----:B------:R-:W4:Y:S04]  /*b8060*/  LDL.LU R15, [R1+0x2ec] ;  /* 0x0002ec00010f7983 */ /* 0x000f280000300800 */
[----:B------:R-:W4:Y:S04]  /*b8070*/  LDL.LU R8, [R1+0x13a0] ;  /* 0x0013a00001087983 */ /* 0x000f280000300800 */
[----:B-1----:R-:W4:Y:S04]  /*b8080*/  LDL.LU R52, [R1+0x60] ;  /* 0x0000600001347983 */ /* 0x002f280000300800 */
        /* <DEDUP_REMOVED lines=22> */
[----:B---3--:R-:W-:-:S02]  /*b81f0*/  IMAD.MOV.U32 R42, RZ, RZ, R7 ;  /* 0x000000ffff2a7224 */ /* 0x008fc400078e0007 */
[----:B--2---:R-:W-:Y:S02]  /*b8200*/  IMAD.MOV.U32 R41, RZ, RZ, R6 ;  /* 0x000000ffff297224 */ /* 0x004fe400078e0006 */
[----:B----4-:R-:W-:Y:S02]  /*b8210*/  IMAD.MOV.U32 R40, RZ, RZ, R5 ;  /* 0x000000ffff287224 */ /* 0x010fe400078e0005 */
[----:B------:R-:W-:Y:S02]  /*b8220*/  IMAD.MOV.U32 R39, RZ, RZ, R4 ;  /* 0x000000ffff277224 */ /* 0x000fe400078e0004 */
[----:B------:R-:W2:Y:S04]  /*b8230*/  LDL.LU R4, [R1+0xb344] ;  /* 0x00b3440001047983 */ /* 0x000ea80000300800 */
[----:B------:R-:W2:Y:S04]  /*b8240*/  LDL.LU R5, [R1+0xb340] ;  /* 0x00b3400001057983 */ /* 0x000ea80000300800 */
[----:B------:R-:W2:Y:S04]  /*b8250*/  LDL.LU R6, [R1+0xb33c] ;  /* 0x00b33c0001067983 */ /* 0x000ea80000300800 */
[----:B------:R-:W2:Y:S01]  /*b8260*/  LDL.LU R7, [R1+0xb338] ;  /* 0x00b3380001077983 */ /* 0x000ea20000300800 */
[----:B------:R-:W-:-:S02]  /*b8270*/  IMAD.MOV.U32 R43, RZ, RZ, R56 ;  /* 0x000000ffff2b7224 */ /* 0x000fc400078e0038 */
[----:B------:R-:W-:Y:S01]  /*b8280*/  IMAD.MOV.U32 R48, RZ, RZ, R57 ;  /* 0x000000ffff307224 */ /* 0x000fe200078e0039 */
[----:B------:R-:W3:Y:S01]  /*b8290*/  LDL.LU R56, [R1+0xb334] ;  /* 0x00b3340001387983 */ /* 0x000ee20000300800 */
[----:B------:R-:W-:Y:S02]  /*b82a0*/  IMAD.MOV.U32 R49, RZ, RZ, R58 ;  /* 0x000000ffff317224 */ /* 0x000fe400078e003a */
[----:B------:R-:W-:Y:S01]  /*b82b0*/  IMAD.MOV.U32 R50, RZ, RZ, R59 ;  /* 0x000000ffff327224 */ /* 0x000fe200078e003b */
[----:B------:R-:W3:Y:S04]  /*b82c0*/  LDL.LU R57, [R1+0xb330] ;  /* 0x00b3300001397983 */ /* 0x000ee80000300800 */
[----:B------:R-:W3:Y:S04]  /*b82d0*/  LDL.LU R58, [R1+0xb32c] ;  /* 0x00b32c00013a7983 */ /* 0x000ee80000300800 */
[----:B------:R-:W3:Y:S04]  /*b82e0*/  LDL.LU R59, [R1+0xb328] ;  /* 0x00b32800013b7983 */ /* 0x000ee80000300800 */
[----:B------:R-:W4:Y:S01]  /*b82f0*/  LDL.LU R51, [R1+0x28c] ;  /* 0x00028c0001337983 */ /* 0x000f220000300800 */
[----:B--2---:R-:W-:-:S15]  /*b8300*/  HMMA.16816.F32 R4, R24, R10, R4 ;  /* 0x0000000a1804723c */ /* 0x004fde0000001804 */
[----:B------:R-:W-:-:S04]  /*b8310*/  NOP ;  /* 0x0000000000007918 */ /* 0x000fc80000000000 */
[----:B------:R-:W-:Y:S04]  /*b8320*/  STL.64 [R1+0x1280], R4 ;  /* 0x0012800401007387 */ /* 0x000fe80000100a00 */
[----:B------:R0:W-:Y:S04]  /*b8330*/  STL.64 [R1+0x1288], R6 ;  /* 0x0012880601007387 */ /* 0x0001e80000100a00 */
[----:B0-----:R-:W2:Y:S04]  /*b8340*/  LDL.LU R6, [R1+0x13b0] ;  /* 0x0013b00001067983 */ /* 0x001ea80000300800 */
[----:B------:R-:W4:Y:S04]  /*b8350*/  LDL.LU R7, [R1+0x13b4] ;  /* 0x0013b40001077983 */ /* 0x000f280000300800 */
[----:B------:R-:W4:Y:S01]  /*b8360*/  LDL.LU R5, [R1+0x13c0] ;  /* 0x0013c00001057983 */ /* 0x000f220000300800 */
[----:B------:R-:W-:-:S02]  /*b8370*/  F2FP.F16.E4M3.UNPACK_B R8, R8.H1 ;  /* 0x00000008ff08723e */ /* 0x000fc400030006ff */
[----:B------:R-:W-:-:S07]  /*b8380*/  F2FP.F16.E4M3.UNPACK_B R9, R9.H1 ;  /* 0x00000009ff09723e */ /* 0x000fce00030006ff */
[----:B---3--:R-:W-:-:S15]  /*b8390*/  HMMA.16816.F32 R56, R24, R8, R56 ;  /* 0x000000081838723c */ /* 0x008fde0000001838 */
[----:B------:R-:W-:-:S04]  /*b83a0*/  NOP ;  /* 0x0000000000007918 */ /* 0x000fc80000000000 */
[----:B------:R0:W-:Y:S04]  /*b83b0*/  STL.64 [R1+0x1290], R56 ;  /* 0x0012903801007387 */ /* 0x0001e80000100a00 */
[----:B------:R1:W-:Y:S04]  /*b83c0*/  STL.64 [R1+0x1298], R58 ;  /* 0x0012983a01007387 */ /* 0x0003e80000100a00 */
[----:B0-----:R-:W3:Y:S04]  /*b83d0*/  LDL.LU R56, [R1+0x50] ;  /* 0x0000500001387983 */ /* 0x001ee80000300800 */
[----:B------:R-:W3:Y:S04]  /*b83e0*/  LDL.LU R57, [R1+0x54] ;  /* 0x0000540001397983 */ /* 0x000ee80000300800 */
[----:B-1----:R-:W3:Y:S04]  /*b83f0*/  LDL.LU R58, [R1+0x58] ;  /* 0x00005800013a7983 */ /* 0x002ee80000300800 */
[----:B------:R-:W3:Y:S01]  /*b8400*/  LDL.LU R59, [R1+0x5c] ;  /* 0x00005c00013b7983 */ /* 0x000ee20000300800 */
[----:B--2---:R-:W-:-:S02]  /*b8410*/  F2FP.F16.E4M3.UNPACK_B R6, R6.H1 ;  /* 0x00000006ff06723e */ /* 0x004fc400030006ff */
[----:B----4-:R-:W-:Y:S02]  /*b8420*/  F2FP.F16.E4M3.UNPACK_B R7, R7.H1 ;  /* 0x00000007ff07723e */ /* 0x010fe400030006ff */
[----:B------:R-:W-:Y:S02]  /*b8430*/  F2FP.F16.E4M3.UNPACK_B R4, R5.H1 ;  /* 0x00000005ff04723e */ /* 0x000fe400030006ff */
[----:B------:R-:W-:-:S03]  /*b8440*/  F2FP.F16.E4M3.UNPACK_B R5, R20.H1 ;  /* 0x00000014ff05723e */ /* 0x000fc600030006ff */
[C---:B------:R-:W-:Y:S08]  /*b8450*/  HMMA.16816.F32 R52, R24.reuse, R6, R52 ;  /* 0x000000061834723c */ /* 0x040ff00000001834 */
[----:B------:R-:W-:Y:S11]  /*b8460*/  HMMA.16816.F32 R12, R24, R4, R12 ;  /* 0x00000004180c723c */ /* 0x000ff6000000180c */
[----:B------:R-:W-:Y:S04]  /*b8470*/  STL.64 [R1+0x12c0], R52 ;  /* 0x0012c03401007387 */ /* 0x000fe80000100a00 */
[----:B------:R0:W-:Y:S04]  /*b8480*/  STL.64 [R1+0x12c8], R54 ;  /* 0x0012c83601007387 */ /* 0x0001e80000100a00 */
[----:B0-----:R-:W2:Y:S04]  /*b8490*/  LDL.LU.64 R54, [R1+0xb320] ;  /* 0x00b3200001367983 */ /* 0x001ea80000300a00 */
[----:B------:R-:W2:Y:S04]  /*b84a0*/  LDL.LU.64 R52, [R1+0xb318] ;  /* 0x00b3180001347983 */ /* 0x000ea80000300a00 */
[----:B------:R-:W-:Y:S04]  /*b84b0*/  STL.64 [R1+0x12d0], R12 ;  /* 0x0012d00c01007387 */ /* 0x000fe80000100a00 */
[----:B------:R0:W-:Y:S04]  /*b84c0*/  STL.64 [R1+0x12d8], R14 ;  /* 0x0012d80e01007387 */ /* 0x0001e80000100a00 */
[----:B0-----:R-:W4:Y:S04]  /*b84d0*/  LDL.LU.64 R14, [R1+0xb310] ;  /* 0x00b31000010e7983 */ /* 0x001f280000300a00 */
[----:B------:R-:W2:Y:S01]  /*b84e0*/  LDL.LU.64 R12, [R1+0xb308] ;  /* 0x00b30800010c7983 */ /* 0x000ea20000300a00 */
[----:B------:R-:W-:-:S02]  /*b84f0*/  F2FP.F16.E4M3.UNPACK_B R3, R3.H1 ;  /* 0x00000003ff03723e */ /* 0x000fc400030006ff */
[----:B------:R-:W-:Y:S01]  /*b8500*/  F2FP.F16.E4M3.UNPACK_B R2, R2.H1 ;  /* 0x00000002ff02723e */ /* 0x000fe200030006ff */
        /* <DEDUP_REMOVED lines=8> */
[----:B------:R-:W-:-:S07]  /*b8590*/  F2FP.F16.E4M3.UNPACK_B R23, R23 ;  /* 0x00000017ff17723e */ /* 0x000fce00020006ff */
[----:B------:R-:W-:Y:S02]  /*b85a0*/  HMMA.16816.F32 R56, R20, R16, R28 ;  /* 0x000000101438723c */ /* 0x000fe4000000181c */
[----:B------:R-:W-:Y:S04]  /*b85b0*/  STL.64 [R1+0x12a0], R24 ;  /* 0x0012a01801007387 */ /* 0x000fe80000100a00 */
[----:B------:R2:W-:-:S13]  /*b85c0*/  STL.64 [R1+0x12a8], R26 ;  /* 0x0012a81a01007387 */ /* 0x0005da0000100a00 */
[----:B------:R-:W-:Y:S04]  /*b85d0*/  STL.64 [R1+0x12b0], R56 ;  /* 0x0012b03801007387 */ /* 0x000fe80000100a00 */
[----:B------:R-:W-:Y:S01]  /*b85e0*/  STL.64 [R1+0x12b8], R58 ;  /* 0x0012b83a01007387 */ /* 0x000fe20000100a00 */
[C---:B----4-:R-:W-:Y:S08]  /*b85f0*/  HMMA.16816.F32 R28, R20.reuse, R14, R36 ;  /* 0x0000000e141c723c */ /* 0x050ff00000001824 */
[C---:B--2---:R-:W-:Y:S01]  /*b8600*/  HMMA.16816.F32 R24, R20.reuse, R12, R32 ;  /* 0x0000000c1418723c */ /* 0x044fe20000001820 */
[----:B------:R-:W-:Y:S10]  /*b8610*/  STL.64 [R1+0xb2f0], R14 ;  /* 0x00b2f00e01007387 */ /* 0x000ff40000100a00 */
[----:B------:R-:W-:Y:S04]  /*b8620*/  STL.64 [R1+0x1270], R28 ;  /* 0x0012701c01007387 */ /* 0x000fe80000100a00 */
[----:B------:R-:W-:Y:S04]  /*b8630*/  STL.64 [R1+0x1278], R30 ;  /* 0x0012781e01007387 */ /* 0x000fe80000100a00 */
[----:B------:R0:W-:Y:S04]  /*b8640*/  STL.64 [R1+0xb2e8], R12 ;  /* 0x00b2e80c01007387 */ /* 0x0001e80000100a00 */
[----:B------:R-:W-:Y:S04]  /*b8650*/  STL.64 [R1+0x1250], R24 ;  /* 0x0012501801007387 */ /* 0x000fe80000100a00 */
[----:B------:R1:W-:Y:S01]  /*b8660*/  STL.64 [R1+0x1258], R26 ;  /* 0x0012581a01007387 */ /* 0x0003e20000100a00 */
[C---:B0-----:R-:W-:Y:S08]  /*b8670*/  HMMA.16816.F32 R12, R20.reuse, R8, R44 ;  /* 0x00000008140c723c */ /* 0x041ff0000000182c */
[----:B-1----:R-:W-:Y:S01]  /*b8680*/  HMMA.16816.F32 R24, R20, R10, R40 ;  /* 0x0000000a1418723c */ /* 0x002fe20000001828 */
[----:B------:R-:W-:-:S15]  /*b8690*/  STL.64 [R1+0xb2d0], R10 ;  /* 0x00b2d00a01007387 */ /* 0x000fde0000100a00 */
[----:B------:R-:W-:-:S03]  /*b86a0*/  NOP ;  /* 0x0000000000007918 */ /* 0x000fc60000000000 */
        /* <DEDUP_REMOVED lines=11> */
[----:B------:R-:W-:Y:S04]  /*b8760*/  STL.64 [R1+0xb2d8], R4 ;  /* 0x00b2d80401007387 */ /* 0x000fe80000100a00 */
[----:B------:R0:W-:Y:S04]  /*b8770*/  STL.64 [R1+0x1180], R8 ;  /* 0x0011800801007387 */ /* 0x0001e80000100a00 */
[----:B------:R1:W-:Y:S04]  /*b8780*/  STL.64 [R1+0x1188], R10 ;  /* 0x0011880a01007387 */ /* 0x0003e80000100a00 */
[----:B------:R-:W2:Y:S04]  /*b8790*/  LDL.LU R32, [R1+0x30] ;  /* 0x0000300001207983 */ /* 0x000ea80000300800 */
[----:B------:R-:W2:Y:S04]  /*b87a0*/  LDL.LU R33, [R1+0x34] ;  /* 0x0000340001217983 */ /* 0x000ea80000300800 */
[----:B------:R-:W3:Y:S04]  /*b87b0*/  LDL.LU R34, [R1+0x38] ;  /* 0x0000380001227983 */ /* 0x000ee80000300800 */
[----:B------:R-:W3:Y:S04]  /*b87c0*/  LDL.LU R35, [R1+0x3c] ;  /* 0x00003c0001237983 */ /* 0x000ee80000300800 */
[----:B---3--:R-:W-:Y:S04]  /*b87d0*/  STL.64 [R1+0xb300], R34 ;  /* 0x00b3002201007387 */ /* 0x008fe80000100a00 */
[----:B--2---:R2:W-:Y:S04]  /*b87e0*/  STL.64 [R1+0xb2f8], R32 ;  /* 0x00b2f82001007387 */ /* 0x0045e80000100a00 */
[----:B------:R-:W3:Y:S04]  /*b87f0*/  LDL.LU R36, [R1+0x200] ;  /* 0x0002000001247983 */ /* 0x000ee80000300800 */
[----:B------:R-:W3:Y:S04]  /*b8800*/  LDL.LU R37, [R1+0x204] ;  /* 0x0002040001257983 */ /* 0x000ee80000300800 */
[----:B------:R-:W3:Y:S04]  /*b8810*/  LDL.LU R38, [R1+0x208] ;  /* 0x0002080001267983 */ /* 0x000ee80000300800 */
[----:B------:R-:W3:Y:S04]  /*b8820*/  LDL.LU R39, [R1+0x20c] ;  /* 0x00020c0001277983 */ /* 0x000ee80000300800 */
[----:B------:R-:W4:Y:S04]  /*b8830*/  LDL.LU R56, [R1+0x220] ;  /* 0x0002200001387983 */ /* 0x000f280000300800 */
[----:B------:R-:W4:Y:S04]  /*b8840*/  LDL.LU R57, [R1+0x224] ;  /* 0x0002240001397983 */ /* 0x000f280000300800 */
[----:B------:R-:W4:Y:S04]  /*b8850*/  LDL.LU R58, [R1+0x228] ;  /* 0x00022800013a7983 */ /* 0x000f280000300800 */
[----:B------:R-:W4:Y:S04]  /*b8860*/  LDL.LU R59, [R1+0x22c] ;  /* 0x00022c00013b7983 */ /* 0x000f280000300800 */
[----:B------:R-:W3:Y:S04]  /*b8870*/  LDL.LU R24, [R1+0x230] ;  /* 0x0002300001187983 */ /* 0x000ee80000300800 */
[----:B------:R-:W3:Y:S04]  /*b8880*/  LDL.LU R25, [R1+0x234] ;  /* 0x0002340001197983 */ /* 0x000ee80000300800 */
[----:B------:R-:W3:Y:S04]  /*b8890*/  LDL.LU R26, [R1+0x238] ;  /* 0x00023800011a7983 */ /* 0x000ee80000300800 */
[----:B------:R-:W3:Y:S04]  /*b88a0*/  LDL.LU R27, [R1+0x23c] ;  /* 0x00023c00011b7983 */ /* 0x000ee80000300800 */
[----:B0-----:R-:W3:Y:S04]  /*b88b0*/  LDL.LU R8, [R1+0x240] ;  /* 0x0002400001087983 */ /* 0x001ee80000300800 */
[----:B------:R-:W3:Y:S04]  /*b88c0*/  LDL.LU R9, [R1+0x244] ;  /* 0x0002440001097983 */ /* 0x000ee80000300800 */
[----:B-1----:R-:W3:Y:S04]  /*b88d0*/  LDL.LU R10, [R1+0x248] ;  /* 0x00024800010a7983 */ /* 0x002ee80000300800 */
[----:B------:R-:W3:Y:S04]  /*b88e0*/  LDL.LU R11, [R1+0x24c] ;  /* 0x00024c00010b7983 */ /* 0x000ee80000300800 */
[----:B--2---:R-:W2:Y:S04]  /*b88f0*/  LDL.LU R32, [R1+0x40] ;  /* 0x0000400001207983 */ /* 0x004ea80000300800 */
[----:B------:R-:W2:Y:S04]  /*b8900*/  LDL.LU R33, [R1+0x44] ;  /* 0x0000440001217983 */ /* 0x000ea80000300800 */
[----:B------:R-:W2:Y:S04]  /*b8910*/  LDL.LU R34, [R1+0x48] ;  /* 0x0000480001227983 */ /* 0x000ea80000300800 */
[----:B------:R-:W2:Y:S04]  /*b8920*/  LDL.LU R35, [R1+0x4c] ;  /* 0x00004c0001237983 */ /* 0x000ea80000300800 */
        /* <DEDUP_REMOVED lines=39> */
[----:B-1----:R-:W2:Y:S04]  /*b8ba0*/  LDL.LU R22, [R1+0x1c04] ;  /* 0x001c040001167983 */ /* 0x002ea80000300800 */
        /* <DEDUP_REMOVED lines=15> */
[C---:B--2---:R-:W-:Y:S08]  /*b8ca0*/  HMMA.16816.F32 R4, R20.reuse, R14, R4 ;  /* 0x0000000e1404723c */ /* 0x044ff00000001804 */
[C---:B---3--:R-:W-:Y:S11]  /*b8cb0*/  HMMA.16816.F32 R8, R20.reuse, R12, R8 ;  /* 0x0000000c1408723c */ /* 0x048ff60000001808 */
[----:B------:R-:W-:Y:S04]  /*b8cc0*/  STL.64 [R1+0x1150], R4 ;  /* 0x0011500401007387 */ /* 0x000fe80000100a00 */
[----:B------:R0:W-:Y:S04]  /*b8cd0*/  STL.64 [R1+0x1158], R6 ;  /* 0x0011580601007387 */ /* 0x0001e80000100a00 */
[----:B0-----:R-:W2:Y:S04]  /*b8ce0*/  LDL.LU.64 R6, [R1+0xb2e0] ;  /* 0x00b2e00001067983 */ /* 0x001ea80000300a00 */
[----:B------:R-:W3:Y:S04]  /*b8cf0*/  LDL.LU.64 R4, [R1+0xb2d8] ;  /* 0x00b2d80001047983 */ /* 0x000ee80000300a00 */
[----:B------:R-:W-:Y:S04]  /*b8d00*/  STL.64 [R1+0x1140], R8 ;  /* 0x0011400801007387 */ /* 0x000fe80000100a00 */
[----:B------:R0:W-:Y:S04]  /*b8d10*/  STL.64 [R1+0x1148], R10 ;  /* 0x0011480a01007387 */ /* 0x0001e80000100a00 */
[----:B0-----:R-:W4:Y:S04]  /*b8d20*/  LDL.LU.64 R10, [R1+0xb2d0] ;  /* 0x00b2d000010a7983 */ /* 0x001f280000300a00 */
[----:B------:R-:W2:Y:S01]  /*b8d30*/  LDL.LU.64 R8, [R1+0xb2c8] ;  /* 0x00b2c80001087983 */ /* 0x000ea20000300a00 */
[----:B----4-:R-:W-:-:S15]  /*b8d40*/  HMMA.16816.F32 R24, R20, R10, R24 ;  /* 0x0000000a1418723c */ /* 0x010fde0000001818 */
[----:B------:R-:W-:-:S04]  /*b8d50*/  NOP ;  /* 0x0000000000007918 */ /* 0x000fc80000000000 */
[----:B------:R-:W-:Y:S04]  /*b8d60*/  STL.64 [R1+0x1070], R24 ;  /* 0x0010701801007387 */ /* 0x000fe80000100a00 */
[----:B------:R2:W-:Y:S02]  /*b8d70*/  STL.64 [R1+0x1078], R26 ;  /* 0x0010781a01007387 */ /* 0x0005e40000100a00 */
[----:B--2---:R-:W-:Y:S02]  /*b8d80*/  HMMA.16816.F32 R24, R20, R8, R56 ;  /* 0x000000081418723c */ /* 0x004fe40000001838 */
[----:B------:R-:W-:Y:S04]  /*b8d90*/  STL.64 [R1+0xb2c0], R10 ;  /* 0x00b2c00a01007387 */ /* 0x000fe80000100a00 */
[----:B------:R-:W-:-:S13]  /*b8da0*/  STL.64 [R1+0xb2b8], R8 ;  /* 0x00b2b80801007387 */ /* 0x000fda0000100a00 */
[----:B------:R-:W-:Y:S04]  /*b8db0*/  STL.64 [R1+0x1050], R24 ;  /* 0x0010501801007387 */ /* 0x000fe80000100a00 */
[----:B------:R0:W-:Y:S02]  /*b8dc0*/  STL.64 [R1+0x1058], R26 ;  /* 0x0010581a01007387 */ /* 0x0001e40000100a00 */
[C---:B0-----:R-:W-:Y:S02]  /*b8dd0*/  HMMA.16816.F32 R24, R20.reuse, R6, R28 ;  /* 0x000000061418723c */ /* 0x041fe4000000181c */
[----:B------:R-:W-:Y:S06]  /*b8de0*/  STL.64 [R1+0xb2a0], R6 ;  /* 0x00b2a00601007387 */ /* 0x000fec0000100a00 */
[C---:B---3--:R-:W-:Y:S11]  /*b8df0*/  HMMA.16816.F32 R8, R20.reuse, R4, R36 ;  /* 0x000000041408723c */ /* 0x048ff60000001824 */
[----:B------:R-:W-:Y:S04]  /*b8e00*/  STL.64 [R1+0xf10], R24 ;  /* 0x000f101801007387 */ /* 0x000fe80000100a00 */
[----:B------:R-:W-:Y:S04]  /*b8e10*/  STL.64 [R1+0xf18], R26 ;  /* 0x000f181a01007387 */ /* 0x000fe80000100a00 */
[----:B------:R0:W-:Y:S02]  /*b8e20*/  STL.64 [R1+0xb298], R4 ;  /* 0x00b2980401007387 */ /* 0x0001e40000100a00 */
[----:B0-----:R-:W-:Y:S01]  /*b8e30*/  HMMA.16816.F32 R4, R20, R2, R32 ;  /* 0x000000021404723c */ /* 0x001fe20000001820 */
[----:B------:R-:W-:-:S02]  /*b8e40*/  IMAD R20, R41, 0x100, R40 ;  /* 0x0000010029147824 */ /* 0x000fc400078e0228 */
[----:B------:R-:W-:Y:S02]  /*b8e50*/  IMAD R21, R43, 0x100, R42 ;  /* 0x000001002b157824 */ /* 0x000fe400078e022a */
[----:B------:R-:W-:Y:S02]  /*b8e60*/  IMAD R22, R45, 0x100, R44 ;  /* 0x000001002d167824 */ /* 0x000fe400078e022c */
[----:B------:R-:W-:Y:S01]  /*b8e70*/  IMAD R23, R47, 0x100, R46 ;  /* 0x000001002f177824 */ /* 0x000fe200078e022e */
[----:B------:R-:W-:Y:S02]  /*b8e80*/  F2FP.F16.E4M3.UNPACK_B R20, R20 ;  /* 0x00000014ff14723e */ /* 0x000fe400020006ff */
[----:B------:R-:W-:Y:S02]  /*b8e90*/  F2FP.F16.E4M3.UNPACK_B R21, R21 ;  /* 0x00000015ff15723e */ /* 0x000fe400020006ff */
[----:B------:R-:W-:Y:S02]  /*b8ea0*/  F2FP.F16.E4M3.UNPACK_B R22, R22 ;  /* 0x00000016ff16723e */ /* 0x000fe400020006ff */
[----:B------:R-:W-:Y:S01]  /*b8eb0*/  F2FP.F16.E4M3.UNPACK_B R23, R23 ;  /* 0x00000017ff17723e */ /* 0x000fe200020006ff */
[----:B------:R-:W-:Y:S04]  /*b8ec0*/  STL.64 [R1+0xef0], R8 ;  /* 0x000ef00801007387 */ /* 0x000fe80000100a00 */
[----:B------:R0:W-:Y:S04]  /*b8ed0*/  STL.64 [R1+0xef8], R10 ;  /* 0x000ef80a01007387 */ /* 0x0001e80000100a00 */
[----:B------:R-:W-:Y:S04]  /*b8ee0*/  STL.64 [R1+0xcf0], R4 ;  /* 0x000cf00401007387 */ /* 0x000fe80000100a00 */
[----:B------:R1:W-:Y:S01]  /*b8ef0*/  STL.64 [R1+0xcf8], R6 ;  /* 0x000cf80601007387 */ /* 0x0003e20000100a00 */
[C---:B0-----:R-:W-:Y:S03]  /*b8f00*/  HMMA.16816.F32 R8, R20.reuse, R16, R48 ;  /* 0x000000101408723c */ /* 0x041fe60000001830 */
[----:B------:R-:W2:Y:S05]  /*b8f10*/  LDL.LU R44, [R1+0x10] ;  /* 0x00001000012c7983 */ /* 0x000eaa0000300800 */
[C---:B-1----:R-:W-:Y:S11]  /*b8f20*/  HMMA.16816.F32 R4, R20.reuse, R14, R52 ;  /* 0x0000000e1404723c */ /* 0x042ff60000001834 */
[----:B------:R-:W-:Y:S04]  /*b8f30*/  STL.64 [R1+0xce0], R8 ;  /* 0x000ce00801007387 */ /* 0x000fe80000100a00 */
[----:B------:R-:W-:Y:S04]  /*b8f40*/  STL.64 [R1+0xce8], R10 ;  /* 0x000ce80a01007387 */ /* 0x000fe80000100a00 */
[----:B------:R-:W-:Y:S04]  /*b8f50*/  STL.64 [R1+0xcb0], R4 ;  /* 0x000cb00401007387 */ /* 0x000fe80000100a00 */
[----:B------:R-:W-:Y:S04]  /*b8f60*/  STL.64 [R1+0xcb8], R6 ;  /* 0x000cb80601007387 */ /* 0x000fe80000100a00 */
[----:B------:R-:W2:Y:S04]  /*b8f70*/  LDL.LU R45, [R1+0x14] ;  /* 0x00001400012d7983 */ /* 0x000ea80000300800 */
[----:B------:R-:W3:Y:S04]  /*b8f80*/  LDL.LU R46, [R1+0x18] ;  /* 0x00001800012e7983 */ /* 0x000ee80000300800 */
[----:B------:R-:W3:Y:S04]  /*b8f90*/  LDL.LU R47, [R1+0x1c] ;  /* 0x00001c00012f7983 */ /* 0x000ee80000300800 */
[----:B---3--:R-:W-:Y:S04]  /*b8fa0*/  STL.64 [R1+0xb260], R46 ;  /* 0x00b2602e01007387 */ /* 0x008fe80000100a00 */
[----:B--2---:R-:W-:Y:S04]  /*b8fb0*/  STL.64 [R1+0xb258], R44 ;  /* 0x00b2582c01007387 */ /* 0x004fe80000100a00 */
[----:B------:R-:W2:Y:S04]  /*b8fc0*/  LDL.LU R32, [R1+0x130] ;  /* 0x0001300001207983 */ /* 0x000ea80000300800 */
[----:B------:R-:W2:Y:S04]  /*b8fd0*/  LDL.LU R33, [R1+0x134] ;  /* 0x0001340001217983 */ /* 0x000ea80000300800 */
[----:B------:R-:W3:Y:S04]  /*b8fe0*/  LDL.LU R34, [R1+0x138] ;  /* 0x0001380001227983 */ /* 0x000ee80000300800 */
[----:B------:R-:W3:Y:S04]  /*b8ff0*/  LDL.LU R35, [R1+0x13c] ;  /* 0x00013c0001237983 */ /* 0x000ee80000300800 */
[----:B---3--:R-:W-:Y:S04]  /*b9000*/  STL.64 [R1+0xb270], R34 ;  /* 0x00b2702201007387 */ /* 0x008fe80000100a00 */
[----:B--2---:R0:W-:Y:S04]  /*b9010*/  STL.64 [R1+0xb268], R32 ;  /* 0x00b2682001007387 */ /* 0x0041e80000100a00 */
        /* <DEDUP_REMOVED lines=12> */
[----:B0-----:R-:W3:Y:S04]  /*b90e0*/  LDL.LU R32, [R1+0x20] ;  /* 0x0000200001207983 */ /* 0x001ee80000300800 */
[----:B------:R-:W3:Y:S04]  /*b90f0*/  LDL.LU R33, [R1+0x24] ;  /* 0x0000240001217983 */ /* 0x000ee80000300800 */
[----:B------:R-:W4:Y:S04]  /*b9100*/  LDL.LU R34, [R1+0x28] ;  /* 0x0000280001227983 */ /* 0x000f280000300800 */
[----:B------:R-:W4:Y:S04]  /*b9110*/  LDL.LU R35, [R1+0x2c] ;  /* 0x00002c0001237983 */ /* 0x000f280000300800 */
[----:B----4-:R-:W-:Y:S04]  /*b9120*/  STL.64 [R1+0xb2b0], R34 ;  /* 0x00b2b02201007387 */ /* 0x010fe80000100a00 */
[----:B---3--:R0:W-:Y:S04]  /*b9130*/  STL.64 [R1+0xb2a8], R32 ;  /* 0x00b2a82001007387 */ /* 0x0081e80000100a00 */
[----:B-1----:R-:W3:Y:S04]  /*b9140*/  LDL.LU R28, [R1+0x190] ;  /* 0x00019000011c7983 */ /* 0x002ee80000300800 */
[----:B------:R-:W3:Y:S04]  /*b9150*/  LDL.LU R29, [R1+0x194] ;  /* 0x00019400011d7983 */ /* 0x000ee80000300800 */
[----:B------:R-:W3:Y:S04]  /*b9160*/  LDL.LU R30, [R1+0x198] ;  /* 0x00019800011e7983 */ /* 0x000ee80000300800 */
[----:B------:R-:W3:Y:S04]  /*b9170*/  LDL.LU R31, [R1+0x19c] ;  /* 0x00019c00011f7983 */ /* 0x000ee80000300800 */
[----:B--2---:R-:W2:Y:S04]  /*b9180*/  LDL.LU R24, [R1+0x1a0] ;  /* 0x0001a00001187983 */ /* 0x004ea80000300800 */
[----:B------:R-:W2:Y:S04]  /*b9190*/  LDL.LU R25, [R1+0x1a4] ;  /* 0x0001a40001197983 */ /* 0x000ea80000300800 */
[----:B------:R-:W2:Y:S04]  /*b91a0*/  LDL.LU R26, [R1+0x1a8] ;  /* 0x0001a800011a7983 */ /* 0x000ea80000300800 */
[----:B------:R-:W2:Y:S04]  /*b91b0*/  LDL.LU R27, [R1+0x1ac] ;  /* 0x0001ac00011b7983 */ /* 0x000ea80000300800 */
[----:B------:R-:W4:Y:S04]  /*b91c0*/  LDL.LU R4, [R1+0x1b0] ;  /* 0x0001b00001047983 */ /* 0x000f280000300800 */
[----:B------:R-:W4:Y:S04]  /*b91d0*/  LDL.LU R5, [R1+0x1b4] ;  /* 0x0001b40001057983 */ /* 0x000f280000300800 */
[----:B------:R-:W4:Y:S04]  /*b91e0*/  LDL.LU R6, [R1+0x1b8] ;  /* 0x0001b80001067983 */ /* 0x000f280000300800 */
[----:B------:R-:W4:Y:S04]  /*b91f0*/  LDL.LU R7, [R1+0x1bc] ;  /* 0x0001bc0001077983 */ /* 0x000f280000300800 */
[----:B------:R-:W2:Y:S04]  /*b9200*/  LDL.LU R8, [R1+0x1d0] ;  /* 0x0001d00001087983 */ /* 0x000ea80000300800 */
[----:B------:R-:W2:Y:S04]  /*b9210*/  LDL.LU R9, [R1+0x1d4] ;  /* 0x0001d40001097983 */ /* 0x000ea80000300800 */
[----:B------:R-:W2:Y:S04]  /*b9220*/  LDL.LU R10, [R1+0x1d8] ;  /* 0x0001d800010a7983 */ /* 0x000ea80000300800 */
[----:B------:R-:W2:Y:S04]  /*b9230*/  LDL.LU R11, [R1+0x1dc] ;  /* 0x0001dc00010b7983 */ /* 0x000ea80000300800 */
[----:B0-----:R-:W3:Y:S04]  /*b9240*/  LDL.LU R32, [R1+0x1c0] ;  /* 0x0001c00001207983 */ /* 0x001ee80000300800 */
        /* <DEDUP_REMOVED lines=32> */
[----:B--2---:R-:W-:-:S15]  /*b9450*/  HMMA.16816.F32 R8, R20, R12, R8 ;  /* 0x0000000c1408723c */ /* 0x004fde0000001808 */
[----:B------:R-:W-:-:S04]  /*b9460*/  NOP ;  /* 0x0000000000007918 */ /* 0x000fc80000000000 */
[----:B------:R-:W-:Y:S04]  /*b9470*/  STL.64 [R1+0xc50], R8 ;  /* 0x000c500801007387 */ /* 0x000fe80000100a00 */
[----:B------:R0:W-:Y:S04]  /*b9480*/  STL.64 [R1+0xc58], R10 ;  /* 0x000c580a01007387 */ /* 0x0001e80000100a00 */
[----:B0-----:R-:W3:Y:S04]  /*b9490*/  LDL.LU.64 R10, [R1+0xb2c0] ;  /* 0x00b2c000010a7983 */ /* 0x001ee80000300a00 */
[----:B------:R-:W4:Y:S01]  /*b94a0*/  LDL.LU.64 R8, [R1+0xb2b8] ;  /* 0x00b2b80001087983 */ /* 0x000f220000300a00 */
[C---:B---3--:R-:W-:Y:S08]  /*b94b0*/  HMMA.16816.F32 R32, R20.reuse, R10, R32 ;  /* 0x0000000a1420723c */ /* 0x048ff00000001820 */
[C---:B----4-:R-:W-:Y:S11]  /*b94c0*/  HMMA.16816.F32 R4, R20.reuse, R8, R4 ;  /* 0x000000081404723c */ /* 0x050ff60000001804 */
[----:B------:R-:W-:Y:S04]  /*b94d0*/  STL.64 [R1+0xc20], R32 ;  /* 0x000c202001007387 */ /* 0x000fe80000100a00 */
[----:B------:R0:W-:Y:S04]  /*b94e0*/  STL.64 [R1+0xc28], R34 ;  /* 0x000c282201007387 */ /* 0x0001e80000100a00 */
[----:B0-----:R-:W2:Y:S04]  /*b94f0*/  LDL.LU.64 R34, [R1+0xb2b0] ;  /* 0x00b2b00001227983 */ /* 0x001ea80000300a00 */
[----:B------:R-:W2:Y:S04]  /*b9500*/  LDL.LU.64 R32, [R1+0xb2a8] ;  /* 0x00b2a80001207983 */ /* 0x000ea80000300a00 */
[----:B------:R-:W-:Y:S04]  /*b9510*/  STL.64 [R1+0xbd0], R4 ;  /* 0x000bd00401007387 */ /* 0x000fe80000100a00 */
[----:B------:R0:W-:Y:S04]  /*b9520*/  STL.64 [R1+0xbd8], R6 ;  /* 0x000bd80601007387 */ /* 0x0001e80000100a00 */
[----:B0-----:R-:W3:Y:S04]  /*b9530*/  LDL.LU.64 R6, [R1+0xb2a0] ;  /* 0x00b2a00001067983 */ /* 0x001ee80000300a00 */
[----:B------:R-:W4:Y:S01]  /*b9540*/  LDL.LU.64 R4, [R1+0xb298] ;  /* 0x00b2980001047983 */ /* 0x000f220000300a00 */
[C---:B---3--:R-:W-:Y:S08]  /*b9550*/  HMMA.16816.F32 R24, R20.reuse, R6, R24 ;  /* 0x000000061418723c */ /* 0x048ff00000001818 */
[C---:B----4-:R-:W-:Y:S08]  /*b9560*/  HMMA.16816.F32 R28, R20.reuse, R4, R28 ;  /* 0x00000004141c723c */ /* 0x050ff0000000181c */
[----:B--2---:R-:W-:Y:S03]  /*b9570*/  HMMA.16816.F32 R20, R20, R2, R32 ;  /* 0x000000021414723c */ /* 0x004fe60000001820 */
[----:B------:R-:W-:Y:S04]  /*b9580*/  STL.64 [R1+0xba0], R24 ;  /* 0x000ba01801007387 */ /* 0x000fe80000100a00 */
[----:B------:R0:W-:Y:S04]  /*b9590*/  STL.64 [R1+0xba8], R26 ;  /* 0x000ba81a01007387 */ /* 0x0001e80000100a00 */
[----:B0-----:R-:W2:Y:S04]  /*b95a0*/  LDL.LU.64 R26, [R1+0xb290] ;  /* 0x00b29000011a7983 */ /* 0x001ea80000300a00 */
[----:B------:R-:W2:Y:S04]  /*b95b0*/  LDL.LU.64 R24, [R1+0xb288] ;  /* 0x00b2880001187983 */ /* 0x000ea80000300a00 */
[----:B------:R-:W-:Y:S04]  /*b95c0*/  STL.64 [R1+0xb20], R28 ;  /* 0x000b201c01007387 */ /* 0x000fe80000100a00 */
[----:B------:R0:W-:Y:S04]  /*b95d0*/  STL.64 [R1+0xb28], R30 ;  /* 0x000b281e01007387 */ /* 0x0001e80000100a00 */
[----:B0-----:R-:W3:Y:S04]  /*b95e0*/  LDL.LU.64 R30, [R1+0xb280] ;  /* 0x00b28000011e7983 */ /* 0x001ee80000300a00 */
[----:B------:R-:W3:Y:S04]  /*b95f0*/  LDL.LU.64 R28, [R1+0xb278] ;  /* 0x00b27800011c7983 */ /* 0x000ee80000300a00 */
[----:B------:R-:W4:Y:S04]  /*b9600*/  LDL.LU.64 R34, [R1+0xb270] ;  /* 0x00b2700001227983 */ /* 0x000f280000300a00 */
[----:B------:R-:W4:Y:S04]  /*b9610*/  LDL.LU.64 R32, [R1+0xb268] ;  /* 0x00b2680001207983 */ /* 0x000f280000300a00 */
[----:B------:R-:W-:Y:S04]  /*b9620*/  STL.64 [R1+0xb10], R20 ;  /* 0x000b101401007387 */ /* 0x000fe80000100a00 */
[----:B------:R0:W-:Y:S04]  /*b9630*/  STL.64 [R1+0xb18], R22 ;  /* 0x000b181601007387 */ /* 0x0001e80000100a00 */
[----:B0-----:R-:W2:Y:S01]  /*b9640*/  LDL.LU R23, [R1+0x1c48] ;  /* 0x001c480001177983 */ /* 0x001ea20000300800 */
[----:B------:R-:W-:-:S02]  /*b9650*/  IMAD R21, R19, 0x100, R18 ;  /* 0x0000010013157824 */ /* 0x000fc400078e0212 */
[----:B------:R-:W-:-:S03]  /*b9660*/  IMAD R22, R60, 0x100, R61 ;  /* 0x000001003c167824 */ /* 0x000fc600078e023d */
[----:B------:R-:W-:Y:S02]  /*b9670*/  F2FP.F16.E4M3.UNPACK_B R21, R21 ;  /* 0x00000015ff15723e */ /* 0x000fe400020006ff */
[----:B------:R-:W-:Y:S01]  /*b9680*/  F2FP.F16.E4M3.UNPACK_B R22, R22 ;  /* 0x00000016ff16723e */ /* 0x000fe200020006ff */
[----:B--2---:R-:W-:Y:S02]  /*b9690*/  IMAD R20, R0, 0x100, R23 ;  /* 0x0000010000147824 */ /* 0x004fe400078e0217 */
        /* <DEDUP_REMOVED lines=8> */
[----:B------:R-:W2:Y:S01]  /*b9720*/  LDL.LU.64 R44, [R1+0xb258] ;  /* 0x00b25800012c7983 */ /* 0x000ea20000300a00 */
[----:B------:R-:W-:-:S15]  /*b9730*/  HMMA.16816.F32 R24, R20, R14, R24 ;  /* 0x0000000e1418723c */ /* 0x000fde0000001818 */
[----:B------:R-:W-:-:S04]  /*b9740*/  NOP ;  /* 0x0000000000007918 */ /* 0x000fc80000000000 */
[----:B------:R-:W-:Y:S04]  /*b9750*/  STL.64 [R1+0xaa0], R24 ;  /* 0x000aa01801007387 */ /* 0x000fe80000100a00 */
[----:B------:R0:W-:Y:S02]  /*b9760*/  STL.64 [R1+0xaa8], R26 ;  /* 0x000aa81a01007387 */ /* 0x0001e40000100a00 */
[----:B0-----:R-:W-:Y:S02]  /*b9770*/  HMMA.16816.F32 R24, R20, R12, R56 ;  /* 0x0000000c1418723c */ /* 0x001fe40000001838 */
[----:B------:R-:W-:Y:S04]  /*b9780*/  STL.64 [R1+0xb250], R14 ;  /* 0x00b2500e01007387 */ /* 0x000fe80000100a00 */
[----:B------:R0:W-:-:S13]  /*b9790*/  STL.64 [R1+0xb248], R12 ;  /* 0x00b2480c01007387 */ /* 0x0001da0000100a00 */
[----:B------:R-:W-:Y:S04]  /*b97a0*/  STL.64 [R1+0xa60], R24 ;  /* 0x000a601801007387 */ /* 0x000fe80000100a00 */
[----:B------:R3:W-:Y:S01]  /*b97b0*/  STL.64 [R1+0xa68], R26 ;  /* 0x000a681a01007387 */ /* 0x0007e20000100a00 */
[C---:B0-----:R-:W-:Y:S08]  /*b97c0*/  HMMA.16816.F32 R12, R20.reuse, R8, R36 ;  /* 0x00000008140c723c */ /* 0x041ff00000001824 */
[----:B---3--:R-:W-:Y:S01]  /*b97d0*/  HMMA.16816.F32 R24, R20, R10, R28 ;  /* 0x0000000a1418723c */ /* 0x008fe2000000181c */
[----:B------:R-:W-:-:S15]  /*b97e0*/  STL.64 [R1+0xb230], R10 ;  /* 0x00b2300a01007387 */ /* 0x000fde0000100a00 */
[----:B------:R-:W-:-:S03]  /*b97f0*/  NOP ;  /* 0x0000000000007918 */ /* 0x000fc60000000000 */
[----:B------:R-:W-:Y:S04]  /*b9800*/  STL.64 [R1+0xa50], R24 ;  /* 0x000a501801007387 */ /* 0x000fe80000100a00 */
[----:B------:R-:W-:Y:S04]  /*b9810*/  STL.64 [R1+0xa58], R26 ;  /* 0x000a581a01007387 */ /* 0x000fe80000100a00 */
[----:B------:R-:W-:Y:S04]  /*b9820*/  STL.64 [R1+0xb228], R8 ;  /* 0x00b2280801007387 */ /* 0x000fe80000100a00 */
[----:B------:R-:W-:Y:S04]  /*b9830*/  STL.64 [R1+0x8d0], R12 ;  /* 0x0008d00c01007387 */ /* 0x000fe80000100a00 */
[----:B------:R4:W-:Y:S02]  /*b9840*/  STL.64 [R1+0x8d8], R14 ;  /* 0x0008d80e01007387 */ /* 0x0009e40000100a00 */
[C---:B----4-:R-:W-:Y:S02]  /*b9850*/  HMMA.16816.F32 R12, R20.reuse, R6, R32 ;  /* 0x00000006140c723c */ /* 0x050fe40000001820 */
[----:B------:R-:W-:Y:S06]  /*b9860*/  STL.64 [R1+0xb220], R6 ;  /* 0x00b2200601007387 */ /* 0x000fec0000100a00 */
[C---:B------:R-:W-:Y:S11]  /*b9870*/  HMMA.16816.F32 R8, R20.reuse, R4, R40 ;  /* 0x000000041408723c */ /* 0x040ff60000001828 */
[----:B------:R-:W-:Y:S04]  /*b9880*/  STL.64 [R1+0x890], R12 ;  /* 0x0008900c01007387 */ /* 0x000fe80000100a00 */
[----:B------:R-:W-:Y:S04]  /*b9890*/  STL.64 [R1+0x898], R14 ;  /* 0x0008980e01007387 */ /* 0x000fe80000100a00 */
[----:B------:R2:W-:Y:S04]  /*b98a0*/  STL.64 [R1+0xb218], R4 ;  /* 0x00b2180401007387 */ /* 0x0005e80000100a00 */
[----:B------:R-:W-:Y:S04]  /*b98b0*/  STL.64 [R1+0x850], R8 ;  /* 0x0008500801007387 */ /* 0x000fe80000100a00 */
[----:B------:R-:W-:Y:S01]  /*b98c0*/  STL.64 [R1+0x858], R10 ;  /* 0x0008580a01007387 */ /* 0x000fe20000100a00 */
[----:B--2---:R-:W-:Y:S01]  /*b98d0*/  HMMA.16816.F32 R4, R20, R2, R44 ;  /* 0x000000021404723c */ /* 0x004fe2000000182c */
[----:B------:R-:W-:-:S02]  /*b98e0*/  IMAD R21, R53, 0x100, R52 ;  /* 0x0000010035157824 */ /* 0x000fc400078e0234 */
[----:B------:R-:W-:-:S15]  /*b98f0*/  IMAD R22, R55, 0x100, R54 ;  /* 0x0000010037167824 */ /* 0x000fde00078e0236 */
[----:B------:R-:W-:Y:S01]  /*b9900*/  NOP ;  /* 0x0000000000007918 */ /* 0x000fe20000000000 */
[----:B------:R0:W-:Y:S04]  /*b9910*/  STL.64 [R1+0x780], R4 ;  /* 0x0007800401007387 */ /* 0x0001e80000100a00 */
[----:B------:R1:W-:Y:S04]  /*b9920*/  STL.64 [R1+0x788], R6 ;  /* 0x0007880601007387 */ /* 0x0003e80000100a00 */
[----:B------:R-:W2:Y:S04]  /*b9930*/  LDL.LU R52, [R1] ;  /* 0x0000000001347983 */ /* 0x000ea80000300800 */
[----:B------:R-:W2:Y:S04]  /*b9940*/  LDL.LU R53, [R1+0x4] ;  /* 0x0000040001357983 */ /* 0x000ea80000300800 */
[----:B------:R-:W3:Y:S04]  /*b9950*/  LDL.LU R54, [R1+0x8] ;  /* 0x0000080001367983 */ /* 0x000ee80000300800 */
[----:B------:R-:W3:Y:S01]  /*b9960*/  LDL.LU R55, [R1+0xc] ;  /* 0x00000c0001377983 */ /* 0x000ee20000300800 */
[----:B------:R-:W-:-:S03]  /*b9970*/  IMAD R20, R51, 0x100, R50 ;  /* 0x0000010033147824 */ /* 0x000fc600078e0232 */
        /* <DEDUP_REMOVED lines=18> */
[----:B------:R-:W3:Y:S04]  /*b9aa0*/  LDL.LU R61, [R1+0x1c80] ;  /* 0x001c8000013d7983 */ /* 0x000ee80000300800 */
        /* <DEDUP_REMOVED lines=9> */
[----:B------:R-:W-:-:S03]  /*b9b40*/  F2FP.F16.E4M3.UNPACK_B R20, R20 ;  /* 0x00000014ff14723e */ /* 0x000fc600020006ff */
[----:B--2---:R-:W2:Y:S01]  /*b9b50*/  LDL.LU R52, [R1+0x100] ;  /* 0x0001000001347983 */ /* 0x004ea20000300800 */
[----:B------:R-:W-:Y:S02]  /*b9b60*/  F2FP.F16.E4M3.UNPACK_B R21, R21 ;  /* 0x00000015ff15723e */ /* 0x000fe400020006ff */
[----:B------:R-:W-:Y:S01]  /*b9b70*/  F2FP.F16.E4M3.UNPACK_B R22, R22 ;  /* 0x00000016ff16723e */ /* 0x000fe200020006ff */
        /* <DEDUP_REMOVED lines=25> */
[----:B---3--:R-:W-:-:S03]  /*b9d10*/  IMAD R23, R60, 0x100, R61 ;  /* 0x000001003c177824 */ /* 0x008fc600078e023d */
[----:B------:R-:W3:Y:S02]  /*b9d20*/  LDL.LU R61, [R1+0x1cb0] ;  /* 0x001cb000013d7983 */ /* 0x000ee40000300800 */
[----:B------:R-:W-:Y:S02]  /*b9d30*/  F2FP.F16.E4M3.UNPACK_B R23, R23 ;  /* 0x00000017ff17723e */ /* 0x000fe400020006ff */
[----:B------:R-:W3:Y:S05]  /*b9d40*/  LDL.LU R60, [R1+0x1cac] ;  /* 0x001cac00013c7983 */ /* 0x000eea0000300800 */
[----:B----4-:R-:W-:-:S15]  /*b9d50*/  HMMA.16816.F32 R12, R20, R16, R12 ;  /* 0x00000010140c723c */ /* 0x010fde000000180c */
[----:B------:R-:W-:-:S04]  /*b9d60*/  NOP ;  /* 0x0000000000007918 */ /* 0x000fc80000000000 */
[----:B------:R-:W-:Y:S04]  /*b9d70*/  STL.64 [R1+0x770], R12 ;  /* 0x0007700c01007387 */ /* 0x000fe80000100a00 */
[----:B------:R0:W-:Y:S04]  /*b9d80*/  STL.64 [R1+0x778], R14 ;  /* 0x0007780e01007387 */ /* 0x0001e80000100a00 */
[----:B0-----:R-:W2:Y:S04]  /*b9d90*/  LDL.LU.64 R14, [R1+0xb250] ;  /* 0x00b25000010e7983 */ /* 0x001ea80000300a00 */
[----:B------:R-:W4:Y:S01]  /*b9da0*/  LDL.LU.64 R12, [R1+0xb248] ;  /* 0x00b24800010c7983 */ /* 0x000f220000300a00 */
[C---:B--2---:R-:W-:Y:S08]  /*b9db0*/  HMMA.16816.F32 R52, R20.reuse, R14, R52 ;  /* 0x0000000e1434723c */ /* 0x044ff00000001834 */
[C---:B----4-:R-:W-:Y:S11]  /*b9dc0*/  HMMA.16816.F32 R8, R20.reuse, R12, R8 ;  /* 0x0000000c1408723c */ /* 0x050ff60000001808 */
        /* <DEDUP_REMOVED lines=13> */
[----:B------:R-:W3:Y:S01]  /*b9ea0*/  LDL.LU.64 R4, [R1+0xb218] ;  /* 0x00b2180001047983 */ /* 0x000ee20000300a00 */
[----:B--2---:R-:W-:Y:S01]  /*b9eb0*/  HMMA.16816.F32 R40, R20, R8, R40 ;  /* 0x000000081428723c */ /* 0x004fe20000001828 */
[----:B------:R-:W-:-:S02]  /*b9ec0*/  IMAD R18, R18, 0x100, R25 ;  /* 0x0000010012127824 */ /* 0x000fc400078e0219 */
[----:B------:R-:W-:Y:S02]  /*b9ed0*/  IMAD R24, R0, 0x100, R27 ;  /* 0x0000010000187824 */ /* 0x000fe400078e021b */
[----:B------:R-:W-:-:S14]  /*b9ee0*/  IMAD R25, R33, 0x100, R32 ;  /* 0x0000010021197824 */ /* 0x000fdc00078e0220 */
[----:B------:R-:W-:Y:S04]  /*b9ef0*/  STL.64 [R1+0x640], R40 ;  /* 0x0006402801007387 */ /* 0x000fe80000100a00 */
[----:B------:R0:W-:Y:S04]  /*b9f00*/  STL.64 [R1+0x648], R42 ;  /* 0x0006482a01007387 */ /* 0x0001e80000100a00 */
[----:B0-----:R-:W2:Y:S04]  /*b9f10*/  LDL.LU.64 R42, [R1+0xb210] ;  /* 0x00b21000012a7983 */ /* 0x001ea80000300a00 */
[----:B------:R-:W2:Y:S01]  /*b9f20*/  LDL.LU.64 R40, [R1+0xb208] ;  /* 0x00b2080001287983 */ /* 0x000ea20000300a00 */
[----:B------:R-:W-:Y:S01]  /*b9f30*/  IMAD R19, R19, 0x100, R26 ;  /* 0x0000010013137824 */ /* 0x000fe200078e021a */
[C---:B----4-:R-:W-:Y:S08]  /*b9f40*/  HMMA.16816.F32 R44, R20.reuse, R6, R44 ;  /* 0x00000006142c723c */ /* 0x050ff0000000182c */
[C---:B---3--:R-:W-:Y:S08]  /*b9f50*/  HMMA.16816.F32 R48, R20.reuse, R4, R48 ;  /* 0x000000041430723c */ /* 0x048ff00000001830 */
[----:B------:R-:W-:Y:S03]  /*b9f60*/  HMMA.16816.F32 R20, R20, R2, R52 ;  /* 0x000000021414723c */ /* 0x000fe60000001834 */
[----:B------:R-:W-:Y:S04]  /*b9f70*/  STL.64 [R1+0x630], R44 ;  /* 0x0006302c01007387 */ /* 0x000fe80000100a00 */
[----:B------:R0:W-:Y:S04]  /*b9f80*/  STL.64 [R1+0x638], R46 ;  /* 0x0006382e01007387 */ /* 0x0001e80000100a00 */
[----:B0-----:R-:W3:Y:S04]  /*b9f90*/  LDL.LU.64 R46, [R1+0xb200] ;  /* 0x00b20000012e7983 */ /* 0x001ee80000300a00 */
[----:B------:R-:W3:Y:S04]  /*b9fa0*/  LDL.LU.64 R44, [R1+0xb1f8] ;  /* 0x00b1f800012c7983 */ /* 0x000ee80000300a00 */
[----:B------:R-:W-:Y:S04]  /*b9fb0*/  STL.64 [R1+0x5b0], R48 ;  /* 0x0005b03001007387 */ /* 0x000fe80000100a00 */
[----:B------:R0:W-:Y:S04]  /*b9fc0*/  STL.64 [R1+0x5b8], R50 ;  /* 0x0005b83201007387 */ /* 0x0001e80000100a00 */
[----:B0-----:R-:W4:Y:S04]  /*b9fd0*/  LDL.LU.64 R50, [R1+0xb1f0] ;  /* 0x00b1f00001327983 */ /* 0x001f280000300a00 */
[----:B------:R-:W4:Y:S04]  /*b9fe0*/  LDL.LU.64 R48, [R1+0xb1e8] ;  /* 0x00b1e80001307983 */ /* 0x000f280000300a00 */
[----:B------:R-:W2:Y:S04]  /*b9ff0*/  LDL.LU.64 R54, [R1+0xb1e0] ;  /* 0x00b1e00001367983 */ /* 0x000ea80000300a00 */
[----:B------:R-:W2:Y:S04]  /*ba000*/  LDL.LU.64 R52, [R1+0xb1d8] ;  /* 0x00b1d80001347983 */ /* 0x000ea80000300a00 */
[----:B------:R-:W-:Y:S04]  /*ba010*/  STL.64 [R1+0x4e0], R20 ;  /* 0x0004e01401007387 */ /* 0x000fe80000100a00 */
[----:B------:R0:W-:Y:S02]  /*ba020*/  STL.64 [R1+0x4e8], R22 ;  /* 0x0004e81601007387 */ /* 0x0001e40000100a00 */
[----:B0-----:R-:W-:-:S02]  /*ba030*/  F2FP.F16.E4M3.UNPACK_B R22, R24 ;  /* 0x00000018ff16723e */ /* 0x001fc400020006ff */
[----:B------:R-:W-:Y:S01]  /*ba040*/  F2FP.F16.E4M3.UNPACK_B R23, R25 ;  /* 0x00000019ff17723e */ /* 0x000fe200020006ff */
[----:B------:R-:W2:Y:S04]  /*ba050*/  LDL.LU R24, [R1+0xa0] ;  /* 0x0000a00001187983 */ /* 0x000ea80000300800 */
[----:B------:R-:W2:Y:S04]  /*ba060*/  LDL.LU R25, [R1+0xa4] ;  /* 0x0000a40001197983 */ /* 0x000ea80000300800 */
[----:B------:R-:W2:Y:S04]  /*ba070*/  LDL.LU R26, [R1+0xa8] ;  /* 0x0000a800011a7983 */ /* 0x000ea80000300800 */
[----:B------:R-:W2:Y:S01]  /*ba080*/  LDL.LU R27, [R1+0xac] ;  /* 0x0000ac00011b7983 */ /* 0x000ea20000300800 */
[----:B------:R-:W-:-:S02]  /*ba090*/  F2FP.F16.E4M3.UNPACK_B R20, R18 ;  /* 0x00000012ff14723e */ /* 0x000fc400020006ff */
[----:B------:R-:W-:-:S07]  /*ba0a0*/  F2FP.F16.E4M3.UNPACK_B R21, R19 ;  /* 0x00000013ff15723e */ /* 0x000fce00020006ff */
[C---:B------:R-:W-:Y:S08]  /*ba0b0*/  HMMA.16816.F32 R56, R20.reuse, R14, R56 ;  /* 0x0000000e1438723c */ /* 0x040ff00000001838 */
[----:B--2---:R-:W-:-:S15]  /*ba0c0*/  HMMA.16816.F32 R24, R20, R16, R24 ;  /* 0x000000101418723c */ /* 0x004fde0000001818 */
[----:B------:R-:W-:-:S04]  /*ba0d0*/  NOP ;  /* 0x0000000000007918 */ /* 0x000fc80000000000 */
[----:B------:R-:W-:Y:S04]  /*ba0e0*/  STL.64 [R1+0x4d0], R24 ;  /* 0x0004d01801007387 */ /* 0x000fe80000100a00 */
[----:B------:R0:W-:Y:S04]  /*ba0f0*/  STL.64 [R1+0x4d8], R26 ;  /* 0x0004d81a01007387 */ /* 0x0001e80000100a00 */
[----:B------:R-:W-:Y:S04]  /*ba100*/  STL.64 [R1+0xb1c0], R14 ;  /* 0x00b1c00e01007387 */ /* 0x000fe80000100a00 */
[----:B------:R-:W-:Y:S01]  /*ba110*/  STL.64 [R1+0x4a0], R56 ;  /* 0x0004a03801007387 */ /* 0x000fe20000100a00 */
[C---:B0-----:R-:W-:Y:S03]  /*ba120*/  HMMA.16816.F32 R24, R20.reuse, R12, R28 ;  /* 0x0000000c1418723c */ /* 0x041fe6000000181c */
[----:B------:R-:W-:Y:S04]  /*ba130*/  STL.64 [R1+0x4a8], R58 ;  /* 0x0004a83a01007387 */ /* 0x000fe80000100a00 */
[----:B------:R0:W-:Y:S02]  /*ba140*/  STL.64 [R1+0xb1b8], R12 ;  /* 0x00b1b80c01007387 */ /* 0x0001e40000100a00 */
[C---:B0-----:R-:W-:Y:S10]  /*ba150*/  HMMA.16816.F32 R12, R20.reuse, R10, R36 ;  /* 0x0000000a140c723c */ /* 0x041ff40000001824 */
[----:B------:R-:W-:Y:S04]  /*ba160*/  STL.64 [R1+0x460], R24 ;  /* 0x0004601801007387 */ /* 0x000fe80000100a00 */
[----:B------:R4:W-:Y:S01]  /*ba170*/  STL.64 [R1+0x468], R26 ;  /* 0x0004681a01007387 */ /* 0x0009e20000100a00 */
[C---:B------:R-:W-:Y:S08]  /*ba180*/  HMMA.16816.F32 R28, R20.reuse, R8, R52 ;  /* 0x00000008141c723c */ /* 0x040ff00000001834 */
[C---:B----4-:R-:W-:Y:S01]  /*ba190*/  HMMA.16816.F32 R24, R20.reuse, R6, R48 ;  /* 0x000000061418723c */ /* 0x050fe20000001830 */
[----:B------:R-:W-:Y:S04]  /*ba1a0*/  STL.64 [R1+0x420], R12 ;  /* 0x0004200c01007387 */ /* 0x000fe80000100a00 */
[----:B------:R3:W-:Y:S03]  /*ba1b0*/  STL.64 [R1+0x428], R14 ;  /* 0x0004280e01007387 */ /* 0x0007e60000100a00 */
[----:B---3--:R-:W-:Y:S03]  /*ba1c0*/  HMMA.16816.F32 R12, R20, R4, R44 ;  /* 0x00000004140c723c */ /* 0x008fe6000000182c */
[----:B------:R0:W-:Y:S04]  /*ba1d0*/  STL.64 [R1+0x390], R28 ;  /* 0x0003901c01007387 */ /* 0x0001e80000100a00 */
[----:B------:R1:W-:Y:S04]  /*ba1e0*/  STL.64 [R1+0x398], R30 ;  /* 0x0003981e01007387 */ /* 0x0003e80000100a00 */
[----:B------:R2:W-:Y:S04]  /*ba1f0*/  STL.64 [R1+0x380], R24 ;  /* 0x0003801801007387 */ /* 0x0005e80000100a00 */
[----:B------:R-:W-:Y:S04]  /*ba200*/  STL.64 [R1+0x388], R26 ;  /* 0x0003881a01007387 */ /* 0x000fe80000100a00 */
[----:B------:R3:W-:Y:S04]  /*ba210*/  STL.64 [R1+0x310], R12 ;  /* 0x0003100c01007387 */ /* 0x0007e80000100a00 */
[----:B------:R4:W-:Y:S04]  /*ba220*/  STL.64 [R1+0x318], R14 ;  /* 0x0003180e01007387 */ /* 0x0009e80000100a00 */
[----:B------:R-:W4:Y:S04]  /*ba230*/  LDL.LU R18, [R1+0x1cb8] ;  /* 0x001cb80001127983 */ /* 0x000f280000300800 */
[----:B0-----:R-:W4:Y:S04]  /*ba240*/  LDL.LU R28, [R1+0x1cb4] ;  /* 0x001cb400011c7983 */ /* 0x001f280000300800 */
        /* <DEDUP_REMOVED lines=14> */
[----:B--2---:R-:W-:-:S03]  /*ba330*/  IMAD.MOV.U32 R24, RZ, RZ, R40 ;  /* 0x000000ffff187224 */ /* 0x004fc600078e0028 */
[----:B---3--:R-:W2:Y:S01]  /*ba340*/  LDL.LU R12, [R1+0x2f0] ;  /* 0x0002f000010c7983 */ /* 0x008ea20000300800 */
[----:B------:R-:W-:-:S03]  /*ba350*/  IMAD.MOV.U32 R25, RZ, RZ, R41 ;  /* 0x000000ffff197224 */ /* 0x000fc600078e0029 */
[----:B------:R-:W2:Y:S01]  /*ba360*/  LDL.LU R13, [R1+0x2f4] ;  /* 0x0002f400010d7983 */ /* 0x000ea20000300800 */
[----:B------:R-:W-:-:S03]  /*ba370*/  IMAD.MOV.U32 R26, RZ, RZ, R42 ;  /* 0x000000ffff1a7224 */ /* 0x000fc600078e002a */
[----:B----4-:R-:W2:Y:S01]  /*ba380*/  LDL.LU R14, [R1+0x2f8] ;  /* 0x0002f800010e7983 */ /* 0x010ea20000300800 */
[----:B------:R-:W-:-:S03]  /*ba390*/  IMAD.MOV.U32 R27, RZ, RZ, R43 ;  /* 0x000000ffff1b7224 */ /* 0x000fc600078e002b */
[----:B------:R-:W2:Y:S04]  /*ba3a0*/  LDL.LU R15, [R1+0x2fc] ;  /* 0x0002fc00010f7983 */ /* 0x000ea80000300800 */
[----:B------:R-:W3:Y:S04]  /*ba3b0*/  LDL.LU R40, [R1+0xb1d4] ;  /* 0x00b1d40001287983 */ /* 0x000ee80000300800 */
[----:B------:R-:W3:Y:S04]  /*ba3c0*/  LDL.LU R41, [R1+0xb1d0] ;  /* 0x00b1d00001297983 */ /* 0x000ee80000300800 */
[----:B------:R-:W3:Y:S04]  /*ba3d0*/  LDL.LU R42, [R1+0xb1cc] ;  /* 0x00b1cc00012a7983 */ /* 0x000ee80000300800 */
[----:B------:R-:W3:Y:S01]  /*ba3e0*/  LDL.LU R43, [R1+0xb1c8] ;  /* 0x00b1c800012b7983 */ /* 0x000ee20000300800 */
[----:B------:R-:W-:-:S02]  /*ba3f0*/  IMAD R44, R34, 0x100, R35 ;  /* 0x00000100222c7824 */ /* 0x000fc400078e0223 */
[----:B------:R-:W-:Y:S01]  /*ba400*/  IMAD R45, R60, 0x100, R61 ;  /* 0x000001003c2d7824 */ /* 0x000fe200078e023d */
[----:B------:R-:W4:Y:S02]  /*ba410*/  LDL.LU R31, [R1+0x1cc8] ;  /* 0x001cc800011f7983 */ /* 0x000f240000300800 */
[----:B------:R-:W-:Y:S02]  /*ba420*/  F2FP.F16.E4M3.UNPACK_B R44, R44 ;  /* 0x0000002cff2c723e */ /* 0x000fe400020006ff */
[----:B------:R-:W-:Y:S01]  /*ba430*/  F2FP.F16.E4M3.UNPACK_B R45, R45 ;  /* 0x0000002dff2d723e */ /* 0x000fe200020006ff */
        /* <DEDUP_REMOVED lines=11> */
[----:B------:R-:W-:-:S02]  /*ba4f0*/  IMAD R46, R28, 0x100, R18 ;  /* 0x000001001c2e7824 */ /* 0x000fc400078e0212 */
[----:B------:R-:W-:-:S03]  /*ba500*/  IMAD R47, R30, 0x100, R29 ;  /* 0x000001001e2f7824 */ /* 0x000fc600078e021d */
[----:B------:R-:W-:Y:S02]  /*ba510*/  F2FP.F16.E4M3.UNPACK_B R46, R46 ;  /* 0x0000002eff2e723e */ /* 0x000fe400020006ff */
[----:B------:R-:W-:-:S07]  /*ba520*/  F2FP.F16.E4M3.UNPACK_B R47, R47 ;  /* 0x0000002fff2f723e */ /* 0x000fce00020006ff */
[----:B--2---:R-:W-:Y:S08]  /*ba530*/  HMMA.16816.F32 R12, R44, R16, R12 ;  /* 0x000000102c0c723c */ /* 0x004ff0000000180c */
[----:B---3--:R-:W-:Y:S01]  /*ba540*/  HMMA.16816.F32 R40, R20, R2, R40 ;  /* 0x000000021428723c */ /* 0x008fe20000001828 */
[----:B------:R-:W2:Y:S04]  /*ba550*/  LDL.LU R20, [R1+0x320] ;  /* 0x0003200001147983 */ /* 0x000ea80000300800 */
[----:B------:R-:W2:Y:S04]  /*ba560*/  LDL.LU R21, [R1+0x324] ;  /* 0x0003240001157983 */ /* 0x000ea80000300800 */
[----:B------:R-:W2:Y:S04]  /*ba570*/  LDL.LU R22, [R1+0x328] ;  /* 0x0003280001167983 */ /* 0x000ea80000300800 */
[----:B------:R-:W2:Y:S06]  /*ba580*/  LDL.LU R23, [R1+0x32c] ;  /* 0x00032c0001177983 */ /* 0x000eac0000300800 */
[----:B------:R-:W-:Y:S04]  /*ba590*/  STL.64 [R1+0xaab0], R42 ;  /* 0x00aab02a01007387 */ /* 0x000fe80000100a00 */
[----:B------:R0:W-:Y:S04]  /*ba5a0*/  STL.64 [R1+0xaaa8], R40 ;  /* 0x00aaa82801007387 */ /* 0x0001e80000100a00 */
[----:B0-----:R-:W3:Y:S04]  /*ba5b0*/  LDL.LU R40, [R1+0x300] ;  /* 0x0003000001287983 */ /* 0x001ee80000300800 */
[----:B------:R-:W3:Y:S04]  /*ba5c0*/  LDL.LU R41, [R1+0x304] ;  /* 0x0003040001297983 */ /* 0x000ee80000300800 */
[----:B------:R-:W3:Y:S04]  /*ba5d0*/  LDL.LU R42, [R1+0x308] ;  /* 0x00030800012a7983 */ /* 0x000ee80000300800 */
[----:B------:R-:W3:Y:S04]  /*ba5e0*/  LDL.LU R43, [R1+0x30c] ;  /* 0x00030c00012b7983 */ /* 0x000ee80000300800 */
[----:B------:R-:W-:Y:S04]  /*ba5f0*/  STL.64 [R1+0x2f0], R12 ;  /* 0x0002f00c01007387 */ /* 0x000fe80000100a00 */
[----:B------:R0:W-:Y:S04]  /*ba600*/  STL.64 [R1+0x2f8], R14 ;  /* 0x0002f80e01007387 */ /* 0x0001e80000100a00 */
[----:B0-----:R-:W3:Y:S04]  /*ba610*/  LDL.LU.64 R14, [R1+0xb1c0] ;  /* 0x00b1c000010e7983 */ /* 0x001ee80000300a00 */
[----:B------:R-:W2:Y:S01]  /*ba620*/  LDL.LU.64 R12, [R1+0xb1b8] ;  /* 0x00b1b800010c7983 */ /* 0x000ea20000300a00 */
[C---:B---3--:R-:W-:Y:S08]  /*ba630*/  HMMA.16816.F32 R40, R44.reuse, R14, R40 ;  /* 0x0000000e2c28723c */ /* 0x048ff00000001828 */
        /* <DEDUP_REMOVED lines=8> */
[C---:B-1----:R-:W-:Y:S08]  /*ba6c0*/  HMMA.16816.F32 R20, R44.reuse, R10, R48 ;  /* 0x0000000a2c14723c */ /* 0x042ff00000001830 */
[C---:B------:R-:W-:Y:S08]  /*ba6d0*/  HMMA.16816.F32 R52, R44.reuse, R6, R24 ;  /* 0x000000062c34723c */ /* 0x040ff00000001818 */
[C---:B------:R-:W-:Y:S01]  /*ba6e0*/  HMMA.16816.F32 R48, R44.reuse, R4, R56 ;  /* 0x000000042c30723c */ /* 0x040fe20000001838 */
[----:B------:R-:W-:Y:S04]  /*ba6f0*/  STL.64 [R1+0xb190], R10 ;  /* 0x00b1900a01007387 */ /* 0x000fe80000100a00 */
[----:B------:R-:W-:Y:S04]  /*ba700*/  STL.64 [R1+0x2c0], R20 ;  /* 0x0002c01401007387 */ /* 0x000fe80000100a00 */
[----:B------:R-:W-:Y:S04]  /*ba710*/  STL.64 [R1+0x2c8], R22 ;  /* 0x0002c81601007387 */ /* 0x000fe80000100a00 */
[----:B------:R-:W-:Y:S04]  /*ba720*/  STL.64 [R1+0xb188], R8 ;  /* 0x00b1880801007387 */ /* 0x000fe80000100a00 */
[----:B------:R-:W-:Y:S04]  /*ba730*/  STL.64 [R1+0x40], R12 ;  /* 0x0000400c01007387 */ /* 0x000fe80000100a00 */
[----:B------:R-:W-:Y:S04]  /*ba740*/  STL.64 [R1+0x48], R14 ;  /* 0x0000480e01007387 */ /* 0x000fe80000100a00 */
[----:B------:R-:W-:Y:S04]  /*ba750*/  STL.64 [R1+0xaa60], R54 ;  /* 0x00aa603601007387 */ /* 0x000fe80000100a00 */
[----:B------:R-:W-:Y:S01]  /*ba760*/  STL.64 [R1+0xaa58], R52 ;  /* 0x00aa583401007387 */ /* 0x000fe20000100a00 */
[----:B----4-:R-:W-:Y:S03]  /*ba770*/  HMMA.16816.F32 R44, R44, R2, R32 ;  /* 0x000000022c2c723c */ /* 0x010fe60000001820 */
[----:B------:R-:W-:Y:S04]  /*ba780*/  STL.64 [R1+0xb1a0], R6 ;  /* 0x00b1a00601007387 */ /* 0x000fe80000100a00 */
[----:B------:R-:W-:Y:S04]  /*ba790*/  STL.64 [R1+0xb198], R4 ;  /* 0x00b1980401007387 */ /* 0x000fe80000100a00 */
[----:B------:R-:W-:Y:S04]  /*ba7a0*/  STL.64 [R1+0xaa70], R50 ;  /* 0x00aa703201007387 */ /* 0x000fe80000100a00 */
[----:B------:R0:W-:Y:S04]  /*ba7b0*/  STL.64 [R1+0xaa68], R48 ;  /* 0x00aa683001007387 */ /* 0x0001e80000100a00 */
[----:B------:R-:W2:Y:S04]  /*ba7c0*/  LDL.LU R32, [R1+0x450] ;  /* 0x0004500001207983 */ /* 0x000ea80000300800 */
[----:B------:R-:W2:Y:S04]  /*ba7d0*/  LDL.LU R33, [R1+0x454] ;  /* 0x0004540001217983 */ /* 0x000ea80000300800 */
[----:B------:R-:W2:Y:S04]  /*ba7e0*/  LDL.LU R34, [R1+0x458] ;  /* 0x0004580001227983 */ /* 0x000ea80000300800 */
[----:B------:R-:W2:Y:S04]  /*ba7f0*/  LDL.LU R35, [R1+0x45c] ;  /* 0x00045c0001237983 */ /* 0x000ea80000300800 */
        /* <DEDUP_REMOVED lines=24> */
[----:B------:R-:W-:-:S02]  /*ba980*/  IMAD R20, R36, 0x100, R31 ;  /* 0x0000010024147824 */ /* 0x000fc400078e021f */
[----:B------:R-:W-:Y:S01]  /*ba990*/  IMAD R21, R38, 0x100, R37 ;  /* 0x0000010026157824 */ /* 0x000fe200078e0225 */
[----:B------:R-:W3:Y:S01]  /*ba9a0*/  LDL.LU R52, [R1+0x3f0] ;  /* 0x0003f00001347983 */ /* 0x000ee20000300800 */
[----:B------:R-:W-:Y:S02]  /*ba9b0*/  IMAD R22, R0, 0x100, R39 ;  /* 0x0000010000167824 */ /* 0x000fe400078e0227 */
[----:B------:R-:W-:Y:S01]  /*ba9c0*/  IMAD R23, R60, 0x100, R61 ;  /* 0x000001003c177824 */ /* 0x000fe200078e023d */
[----:B------:R-:W-:Y:S01]  /*ba9d0*/  F2FP.F16.E4M3.UNPACK_B R20, R20 ;  /* 0x00000014ff14723e */ /* 0x000fe200020006ff */
[----:B------:R-:W3:Y:S01]  /*ba9e0*/  LDL.LU R53, [R1+0x3f4] ;  /* 0x0003f40001357983 */ /* 0x000ee20000300800 */
[----:B------:R-:W-:Y:S02]  /*ba9f0*/  F2FP.F16.E4M3.UNPACK_B R21, R21 ;  /* 0x00000015ff15723e */ /* 0x000fe400020006ff */
[----:B------:R-:W-:Y:S01]  /*baa00*/  F2FP.F16.E4M3.UNPACK_B R22, R22 ;  /* 0x00000016ff16723e */ /* 0x000fe200020006ff */
[----:B------:R-:W3:Y:S01]  /*baa10*/  LDL.LU R54, [R1+0x3f8] ;  /* 0x0003f80001367983 */ /* 0x000ee20000300800 */
[----:B------:R-:W-:-:S03]  /*baa20*/  F2FP.F16.E4M3.UNPACK_B R23, R23 ;  /* 0x00000017ff17723e */ /* 0x000fc600020006ff */
        /* <DEDUP_REMOVED lines=19> */
[----:B0-----:R-:W3:Y:S04]  /*bab60*/  LDL.LU R44, [R1+0x3d0] ;  /* 0x0003d000012c7983 */ /* 0x001ee80000300800 */
[----:B------:R-:W3:Y:S04]  /*bab70*/  LDL.LU R45, [R1+0x3d4] ;  /* 0x0003d400012d7983 */ /* 0x000ee80000300800 */
[----:B------:R-:W3:Y:S04]  /*bab80*/  LDL.LU R46, [R1+0x3d8] ;  /* 0x0003d800012e7983 */ /* 0x000ee80000300800 */
[----:B------:R-:W3:Y:S01]  /*bab90*/  LDL.LU R47, [R1+0x3dc] ;  /* 0x0003dc00012f7983 */ /* 0x000ee20000300800 */
[----:B--2---:R-:W-:-:S15]  /*baba0*/  HMMA.16816.F32 R12, R20, R16, R12 ;  /* 0x00000010140c723c */ /* 0x004fde000000180c */
[----:B------:R-:W-:-:S04]  /*babb0*/  NOP ;  /* 0x0000000000007918 */ /* 0x000fc80000000000 */
[----:B------:R-:W-:Y:S04]  /*babc0*/  STL.64 [R1+0x2b0], R12 ;  /* 0x0002b00c01007387 */ /* 0x000fe80000100a00 */
[----:B------:R0:W-:Y:S04]  /*babd0*/  STL.64 [R1+0x2b8], R14 ;  /* 0x0002b80e01007387 */ /* 0x0001e80000100a00 */
[----:B0-----:R-:W2:Y:S04]  /*babe0*/  LDL.LU.64 R14, [R1+0xb1b0] ;  /* 0x00b1b000010e7983 */ /* 0x001ea80000300a00 */
[----:B------:R-:W3:Y:S01]  /*babf0*/  LDL.LU.64 R12, [R1+0xb1a8] ;  /* 0x00b1a800010c7983 */ /* 0x000ee20000300a00 */
[C---:B--2---:R-:W-:Y:S08]  /*bac00*/  HMMA.16816.F32 R4, R20.reuse, R14, R4 ;  /* 0x0000000e1404723c */ /* 0x044ff00000001804 */
[----:B---3--:R-:W-:Y:S11]  /*bac10*/  HMMA.16816.F32 R8, R20, R12, R8 ;  /* 0x0000000c1408723c */ /* 0x008ff60000001808 */
[----:B------:R-:W-:Y:S04]  /*bac20*/  STL.64 [R1+0x2a0], R4 ;  /* 0x0002a00401007387 */ /* 0x000fe80000100a00 */
[----:B------:R0:W-:Y:S04]  /*bac30*/  STL.64 [R1+0x2a8], R6 ;  /* 0x0002a80601007387 */ /* 0x0001e80000100a00 */
[----:B0-----:R-:W2:Y:S04]  /*bac40*/  LDL.LU.64 R6, [R1+0xb1a0] ;  /* 0x00b1a00001067983 */ /* 0x001ea80000300a00 */
[----:B------:R-:W4:Y:S04]  /*bac50*/  LDL.LU.64 R4, [R1+0xb198] ;  /* 0x00b1980001047983 */ /* 0x000f280000300a00 */
[----:B------:R-:W-:Y:S04]  /*bac60*/  STL.64 [R1+0x290], R8 ;  /* 0x0002900801007387 */ /* 0x000fe80000100a00 */
[----:B------:R0:W-:Y:S04]  /*bac70*/  STL.64 [R1+0x298], R10 ;  /* 0x0002980a01007387 */ /* 0x0001e80000100a00 */
[----:B0-----:R-:W3:Y:S04]  /*bac80*/  LDL.LU.64 R10, [R1+0xb190] ;  /* 0x00b19000010a7983 */ /* 0x001ee80000300a00 */
[----:B------:R-:W2:Y:S01]  /*bac90*/  LDL.LU.64 R8, [R1+0xb188] ;  /* 0x00b1880001087983 */ /* 0x000ea20000300a00 */
[----:B------:R-:W-:-:S02]  /*baca0*/  IMAD R18, R18, 0x100, R24 ;  /* 0x0000010012127824 */ /* 0x000fc400078e0218 */
[----:B------:R-:W-:Y:S02]  /*bacb0*/  IMAD R19, R26, 0x100, R19 ;  /* 0x000001001a137824 */ /* 0x000fe400078e0213 */
[----:B------:R-:W-:Y:S02]  /*bacc0*/  IMAD R24, R0, 0x100, R27 ;  /* 0x0000010000187824 */ /* 0x000fe400078e021b */
[----:B------:R-:W-:Y:S01]  /*bacd0*/  IMAD R25, R60, 0x100, R61 ;  /* 0x000001003c197824 */ /* 0x000fe200078e023d */
[C---:B---3--:R-:W-:Y:S08]  /*bace0*/  HMMA.16816.F32 R44, R20.reuse, R10, R44 ;  /* 0x0000000a142c723c */ /* 0x048ff0000000182c */
[----:B--2---:R-:W-:Y:S11]  /*bacf0*/  HMMA.16816.F32 R48, R20, R8, R48 ;  /* 0x000000081430723c */ /* 0x004ff60000001830 */
[----:B------:R0:W-:Y:S04]  /*bad00*/  STL.64 [R1+0x280], R44 ;  /* 0x0002802c01007387 */ /* 0x0001e80000100a00 */
[----:B------:R1:W-:Y:S04]  /*bad10*/  STL.64 [R1+0x288], R46 ;  /* 0x0002882e01007387 */ /* 0x0003e80000100a00 */
[----:B0-----:R-:W-:-:S02]  /*bad20*/  IMAD.MOV.U32 R45, RZ, RZ, R50 ;  /* 0x000000ffff2d7224 */ /* 0x001fc400078e0032 */
[----:B------:R-:W-:Y:S02]  /*bad30*/  IMAD.MOV.U32 R44, RZ, RZ, R51 ;  /* 0x000000ffff2c7224 */ /* 0x000fe400078e0033 */
[----:B-1----:R-:W-:Y:S02]  /*bad40*/  IMAD.MOV.U32 R47, RZ, RZ, R48 ;  /* 0x000000ffff2f7224 */ /* 0x002fe400078e0030 */
[----:B------:R-:W-:-:S05]  /*bad50*/  IMAD.MOV.U32 R46, RZ, RZ, R49 ;  /* 0x000000ffff2e7224 */ /* 0x000fca00078e0031 */
[----:B------:R-:W-:Y:S04]  /*bad60*/  STL.64 [R1+0xaac0], R46 ;  /* 0x00aac02e01007387 */ /* 0x000fe80000100a00 */
[----:B------:R0:W-:Y:S02]  /*bad70*/  STL.64 [R1+0xaab8], R44 ;  /* 0x00aab82c01007387 */ /* 0x0001e40000100a00 */
[C---:B0-----:R-:W-:Y:S02]  /*bad80*/  HMMA.16816.F32 R44, R20.reuse, R6, R52 ;  /* 0x00000006142c723c */ /* 0x041fe40000001834 */
[----:B------:R-:W-:Y:S06]  /*bad90*/  STL.64 [R1+0xb170], R6 ;  /* 0x00b1700601007387 */ /* 0x000fec0000100a00 */
[C---:B----4-:R-:W-:Y:S11]  /*bada0*/  HMMA.16816.F32 R40, R20.reuse, R4, R40 ;  /* 0x000000041428723c */ /* 0x050ff60000001828 */
[----:B------:R-:W-:Y:S04]  /*badb0*/  STL.64 [R1+0x260], R44 ;  /* 0x0002602c01007387 */ /* 0x000fe80000100a00 */
[----:B------:R-:W-:Y:S04]  /*badc0*/  STL.64 [R1+0x268], R46 ;  /* 0x0002682e01007387 */ /* 0x000fe80000100a00 */
[----:B------:R0:W-:Y:S02]  /*badd0*/  STL.64 [R1+0xb168], R4 ;  /* 0x00b1680401007387 */ /* 0x0001e40000100a00 */
[----:B0-----:R-:W-:Y:S01]  /*bade0*/  HMMA.16816.F32 R4, R20, R2, R56 ;  /* 0x000000021404723c */ /* 0x001fe20000001838 */
[----:B------:R-:W-:-:S02]  /*badf0*/  F2FP.F16.E4M3.UNPACK_B R20, R18 ;  /* 0x00000012ff14723e */ /* 0x000fc400020006ff */
[----:B------:R-:W-:Y:S02]  /*bae00*/  F2FP.F16.E4M3.UNPACK_B R21, R19 ;  /* 0x00000013ff15723e */ /* 0x000fe400020006ff */
[----:B------:R-:W-:Y:S02]  /*bae10*/  F2FP.F16.E4M3.UNPACK_B R22, R24 ;  /* 0x00000018ff16723e */ /* 0x000fe400020006ff */
[----:B------:R-:W-:Y:S01]  /*bae20*/  F2FP.F16.E4M3.UNPACK_B R23, R25 ;  /* 0x00000019ff17723e */ /* 0x000fe200020006ff */
[----:B------:R-:W-:Y:S06]  /*bae30*/  STL.64 [R1+0x250], R40 ;  /* 0x0002502801007387 */ /* 0x000fec0000100a00 */
[C---:B------:R-:W-:Y:S01]  /*bae40*/  HMMA.16816.F32 R28, R20.reuse, R16, R28 ;  /* 0x00000010141c723c */ /* 0x040fe2000000181c */
[----:B------:R-:W-:Y:S04]  /*bae50*/  STL.64 [R1+0x258], R42 ;  /* 0x0002582a01007387 */ /* 0x000fe80000100a00 */
[----:B------:R-:W-:Y:S03]  /*bae60*/  STL.64 [R1+0x30], R4 ;  /* 0x0000300401007387 */ /* 0x000fe60000100a00 */
[C---:B------:R-:W-:Y:S01]  /*bae70*/  HMMA.16816.F32 R24, R20.reuse, R14, R36 ;  /* 0x0000000e1418723c */ /* 0x040fe20000001824 */
[----:B------:R0:W-:Y:S07]  /*bae80*/  STL.64 [R1+0x38], R6 ;  /* 0x0000380601007387 */ /* 0x0001ee0000100a00 */
[C---:B0-----:R-:W-:Y:S03]  /*bae90*/  HMMA.16816.F32 R4, R20.reuse, R12, R32 ;  /* 0x0000000c1404723c */ /* 0x041fe60000001820 */
        /* <DEDUP_REMOVED lines=80> */
[C---:B----4-:R-:W-:Y:S08]  /*bb3a0*/  HMMA.16816.F32 R4, R20.reuse, R8, R4 ;  /* 0x000000081404723c */ /* 0x050ff00000001804 */
[----:B--2---:R-:W-:-:S15]  /*bb3b0*/  HMMA.16816.F32 R56, R20, R10, R56 ;  /* 0x0000000a1438723c */ /* 0x004fde0000001838 */
[----:B------:R-:W-:-:S04]  /*bb3c0*/  NOP ;  /* 0x0000000000007918 */ /* 0x000fc80000000000 */
        /* <DEDUP_REMOVED lines=8> */
[----:B---3--:R-:W-:-:S02]  /*bb450*/  IMAD R18, R18, 0x100, R24 ;  /* 0x0000010012127824 */ /* 0x008fc400078e0218 */
[----:B------:R-:W-:Y:S02]  /*bb460*/  IMAD R19, R26, 0x100, R19 ;  /* 0x000001001a137824 */ /* 0x000fe400078e0213 */
[----:B------:R-:W-:Y:S02]  /*bb470*/  IMAD R24, R28, 0x100, R27 ;  /* 0x000001001c187824 */ /* 0x000fe400078e021b */
[----:B------:R-:W-:Y:S01]  /*bb480*/  IMAD R25, R30, 0x100, R29 ;  /* 0x000001001e197824 */ /* 0x000fe200078e021d */
[C---:B----4-:R-:W-:Y:S08]  /*bb490*/  HMMA.16816.F32 R52, R20.reuse, R6, R52 ;  /* 0x000000061434723c */ /* 0x050ff00000001834 */
[C---:B--2---:R-:W-:Y:S08]  /*bb4a0*/  HMMA.16816.F32 R40, R20.reuse, R4, R40 ;  /* 0x000000041428723c */ /* 0x044ff00000001828 */
[----:B------:R-:W-:Y:S03]  /*bb4b0*/  HMMA.16816.F32 R20, R20, R2, R56 ;  /* 0x000000021414723c */ /* 0x000fe60000001838 */
        /* <DEDUP_REMOVED lines=10> */
[----:B------:R0:W-:Y:S04]  /*bb560*/  STL.64 [R1+0x20], R20 ;  /* 0x0000201401007387 */ /* 0x0001e80000100a00 */
[----:B------:R1:W-:Y:S01]  /*bb570*/  STL.64 [R1+0x28], R22 ;  /* 0x0000281601007387 */ /* 0x0003e20000100a00 */
[----:B0-----:R-:W-:-:S02]  /*bb580*/  F2FP.F16.E4M3.UNPACK_B R20, R18 ;  /* 0x00000012ff14723e */ /* 0x001fc400020006ff */
[----:B------:R-:W-:Y:S02]  /*bb590*/  F2FP.F16.E4M3.UNPACK_B R21, R19 ;  /* 0x00000013ff15723e */ /* 0x000fe400020006ff */
[----:B-1----:R-:W-:Y:S02]  /*bb5a0*/  F2FP.F16.E4M3.UNPACK_B R22, R24 ;  /* 0x00000018ff16723e */ /* 0x002fe400020006ff */
[----:B------:R-:W-:Y:S01]  /*bb5b0*/  F2FP.F16.E4M3.UNPACK_B R23, R25 ;  /* 0x00000019ff17723e */ /* 0x000fe200020006ff */
[----:B------:R-:W2:Y:S04]  /*bb5c0*/  LDL.LU R24, [R1+0x500] ;  /* 0x0005000001187983 */ /* 0x000ea80000300800 */
[----:B------:R-:W2:Y:S02]  /*bb5d0*/  LDL.LU R25, [R1+0x504] ;  /* 0x0005040001197983 */ /* 0x000ea40000300800 */
[----:B------:R-:W-:Y:S02]  /*bb5e0*/  HMMA.16816.F32 R12, R20, R16, R12 ;  /* 0x00000010140c723c */ /* 0x000fe4000000180c */
[----:B------:R-:W2:Y:S04]  /*bb5f0*/  LDL.LU R26, [R1+0x508] ;  /* 0x00050800011a7983 */ /* 0x000ea80000300800 */
[----:B------:R-:W2:-:S13]  /*bb600*/  LDL.LU R27, [R1+0x50c] ;  /* 0x00050c00011b7983 */ /* 0x000e9a0000300800 */
[----:B------:R-:W-:Y:S04]  /*bb610*/  STL.64 [R1+0x1d0], R12 ;  /* 0x0001d00c01007387 */ /* 0x000fe80000100a00 */
[----:B------:R0:W-:Y:S04]  /*bb620*/  STL.64 [R1+0x1d8], R14 ;  /* 0x0001d80e01007387 */ /* 0x0001e80000100a00 */
[----:B0-----:R-:W2:Y:S04]  /*bb630*/  LDL.LU.64 R14, [R1+0xb130] ;  /* 0x00b13000010e7983 */ /* 0x001ea80000300a00 */
[----:B------:R-:W3:Y:S01]  /*bb640*/  LDL.LU.64 R12, [R1+0xb128] ;  /* 0x00b12800010c7983 */ /* 0x000ee20000300a00 */
[----:B------:R-:W-:-:S02]  /*bb650*/  IMAD R18, R36, 0x100, R31 ;  /* 0x0000010024127824 */ /* 0x000fc400078e021f */
[----:B------:R-:W-:Y:S01]  /*bb660*/  IMAD R19, R38, 0x100, R37 ;  /* 0x0000010026137824 */ /* 0x000fe200078e0225 */
[----:B--2---:R-:W-:-:S15]  /*bb670*/  HMMA.16816.F32 R24, R20, R14, R24 ;  /* 0x0000000e1418723c */ /* 0x004fde0000001818 */
[----:B------:R-:W-:-:S04]  /*bb680*/  NOP ;  /* 0x0000000000007918 */ /* 0x000fc80000000000 */
[----:B------:R-:W-:Y:S04]  /*bb690*/  STL.64 [R1+0x1c0], R24 ;  /* 0x0001c01801007387 */ /* 0x000fe80000100a00 */
[----:B------:R3:W-:Y:S02]  /*bb6a0*/  STL.64 [R1+0x1c8], R26 ;  /* 0x0001c81a01007387 */ /* 0x0007e40000100a00 */
[----:B---3--:R-:W-:Y:S02]  /*bb6b0*/  HMMA.16816.F32 R24, R20, R12, R44 ;  /* 0x0000000c1418723c */ /* 0x008fe4000000182c */
[----:B------:R-:W-:Y:S04]  /*bb6c0*/  STL.64 [R1+0xb120], R14 ;  /* 0x00b1200e01007387 */ /* 0x000fe80000100a00 */
[----:B------:R0:W-:-:S13]  /*bb6d0*/  STL.64 [R1+0xb118], R12 ;  /* 0x00b1180c01007387 */ /* 0x0001da0000100a00 */
        /* <DEDUP_REMOVED lines=17> */
[----:B0-----:R-:W-:Y:S02]  /*bb7f0*/  HMMA.16816.F32 R4, R20, R2, R32 ;  /* 0x000000021404723c */ /* 0x001fe40000001820 */
[----:B------:R-:W-:Y:S04]  /*bb800*/  STL.64 [R1+0x170], R8 ;  /* 0x0001700801007387 */ /* 0x000fe80000100a00 */
[----:B------:R-:W-:Y:S04]  /*bb810*/  STL.64 [R1+0x178], R10 ;  /* 0x0001780a01007387 */ /* 0x000fe80000100a00 */
[----:B------:R-:W2:Y:S01]  /*bb820*/  LDL.LU R36, [R1+0x670] ;  /* 0x0006700001247983 */ /* 0x000ea20000300800 */
[----:B------:R-:W-:-:S08]  /*bb830*/  IMAD R24, R0, 0x100, R39 ;  /* 0x0000010000187824 */ /* 0x000fd000078e0227 */
[----:B------:R-:W-:Y:S04]  /*bb840*/  STL.64 [R1+0x10], R4 ;  /* 0x0000100401007387 */ /* 0x000fe80000100a00 */
[----:B------:R-:W-:Y:S04]  /*bb850*/  STL.64 [R1+0x18], R6 ;  /* 0x0000180601007387 */ /* 0x000fe80000100a00 */
        /* <DEDUP_REMOVED lines=19> */
[----:B------:R-:W4:Y:S04]  /*bb990*/  LDL.LU R46, [R1+0x608] ;  /* 0x00060800012e7983 */ /* 0x000f280000300800 */
[----:B------:R-:W4:Y:S04]  /*bb9a0*/  LDL.LU R47, [R1+0x60c] ;  /* 0x00060c00012f7983 */ /* 0x000f280000300800 */
[----:B----4-:R-:W-:Y:S04]  /*bb9b0*/  STL.64 [R1+0xb110], R46 ;  /* 0x00b1102e01007387 */ /* 0x010fe80000100a00 */
[----:B---3--:R3:W-:Y:S04]  /*bb9c0*/  STL.64 [R1+0xb108], R44 ;  /* 0x00b1082c01007387 */ /* 0x0087e80000100a00 */
[----:B0-----:R-:W4:Y:S04]  /*bb9d0*/  LDL.LU R36, [R1+0x5f0] ;  /* 0x0005f00001247983 */ /* 0x001f280000300800 */
        /* <DEDUP_REMOVED lines=11> */
[----:B--2---:R-:W2:Y:S04]  /*bba90*/  LDL.LU R52, [R1+0x5a0] ;  /* 0x0005a00001347983 */ /* 0x004ea80000300800 */
[----:B------:R-:W2:Y:S04]  /*bbaa0*/  LDL.LU R53, [R1+0x5a4] ;  /* 0x0005a40001357983 */ /* 0x000ea80000300800 */
[----:B------:R-:W2:Y:S04]  /*bbab0*/  LDL.LU R54, [R1+0x5a8] ;  /* 0x0005a80001367983 */ /* 0x000ea80000300800 */
[----:B------:R-:W2:Y:S04]  /*bbac0*/  LDL.LU R55, [R1+0x5ac] ;  /* 0x0005ac0001377983 */ /* 0x000ea80000300800 */
[----:B---3--:R-:W3:Y:S04]  /*bbad0*/  LDL.LU R44, [R1+0x580] ;  /* 0x00058000012c7983 */ /* 0x008ee80000300800 */
[----:B------:R-:W3:Y:S04]  /*bbae0*/  LDL.LU R45, [R1+0x584] ;  /* 0x00058400012d7983 */ /* 0x000ee80000300800 */
[----:B------:R-:W3:Y:S04]  /*bbaf0*/  LDL.LU R46, [R1+0x588] ;  /* 0x00058800012e7983 */ /* 0x000ee80000300800 */
[----:B------:R-:W3:Y:S04]  /*bbb00*/  LDL.LU R47, [R1+0x58c] ;  /* 0x00058c00012f7983 */ /* 0x000ee80000300800 */
[----:B------:R-:W2:Y:S04]  /*bbb10*/  LDL.LU R12, [R1+0x570] ;  /* 0x00057000010c7983 */ /* 0x000ea80000300800 */
[----:B------:R-:W2:Y:S04]  /*bbb20*/  LDL.LU R13, [R1+0x574] ;  /* 0x00057400010d7983 */ /* 0x000ea80000300800 */
[----:B------:R-:W2:Y:S04]  /*bbb30*/  LDL.LU R14, [R1+0x578] ;  /* 0x00057800010e7983 */ /* 0x000ea80000300800 */
[----:B------:R-:W2:Y:S01]  /*bbb40*/  LDL.LU R15, [R1+0x57c] ;  /* 0x00057c00010f7983 */ /* 0x000ea20000300800 */
[----:B------:R-:W-:Y:S01]  /*bbb50*/  IMAD R25, R60, 0x100, R61 ;  /* 0x000001003c197824 */ /* 0x000fe200078e023d */
[----:B------:R-:W-:-:S02]  /*bbb60*/  F2FP.F16.E4M3.UNPACK_B R20, R18 ;  /* 0x00000012ff14723e */ /* 0x000fc400020006ff */
        /* <DEDUP_REMOVED lines=36> */
[----:B------:R-:W2:Y:S01]  /*bbdb0*/  LDL.LU.64 R12, [R1+0xb118] ;  /* 0x00b11800010c7983 */ /* 0x000ea20000300a00 */
[C---:B---3--:R-:W-:Y:S08]  /*bbdc0*/  HMMA.16816.F32 R44, R20.reuse, R14, R44 ;  /* 0x0000000e142c723c */ /* 0x048ff0000000182c */
[C---:B--2---:R-:W-:Y:S11]  /*bbdd0*/  HMMA.16816.F32 R8, R20.reuse, R12, R8 ;  /* 0x0000000c1408723c */ /* 0x044ff60000001808 */
        /* <DEDUP_REMOVED lines=9> */
[----:B----4-:R-:W-:Y:S11]  /*bbe70*/  HMMA.16816.F32 R4, R20, R8, R4 ;  /* 0x000000081404723c */ /* 0x010ff60000001804 */
[----:B------:R-:W-:Y:S04]  /*bbe80*/  STL.64 [R1+0x130], R52 ;  /* 0x0001303401007387 */ /* 0x000fe80000100a00 */
[----:B------:R0:W-:Y:S04]  /*bbe90*/  STL.64 [R1+0x138], R54 ;  /* 0x0001383601007387 */ /* 0x0001e80000100a00 */
[----:B0-----:R-:W3:Y:S04]  /*bbea0*/  LDL.LU.64 R54, [R1+0xb0f0] ;  /* 0x00b0f00001367983 */ /* 0x001ee80000300a00 */
[----:B------:R-:W3:Y:S04]  /*bbeb0*/  LDL.LU.64 R52, [R1+0xb0e8] ;  /* 0x00b0e80001347983 */ /* 0x000ee80000300a00 */
[----:B------:R-:W-:Y:S04]  /*bbec0*/  STL.64 [R1+0x120], R4 ;  /* 0x0001200401007387 */ /* 0x000fe80000100a00 */
[----:B------:R0:W-:Y:S04]  /*bbed0*/  STL.64 [R1+0x128], R6 ;  /* 0x0001280601007387 */ /* 0x0001e80000100a00 */
[----:B0-----:R-:W4:Y:S04]  /*bbee0*/  LDL.LU.64 R6, [R1+0xb0e0] ;  /* 0x00b0e00001067983 */ /* 0x001f280000300a00 */
[----:B------:R-:W2:Y:S01]  /*bbef0*/  LDL.LU.64 R4, [R1+0xb0d8] ;  /* 0x00b0d80001047983 */ /* 0x000ea20000300a00 */
        /* <DEDUP_REMOVED lines=8> */
[C---:B----4-:R-:W-:Y:S08]  /*bbf80*/  HMMA.16816.F32 R28, R20.reuse, R6, R28 ;  /* 0x00000006141c723c */ /* 0x050ff0000000181c */
[C---:B--2---:R-:W-:Y:S11]  /*bbf90*/  HMMA.16816.F32 R36, R20.reuse, R4, R36 ;  /* 0x000000041424723c */ /* 0x044ff60000001824 */
[----:B------:R-:W-:Y:S04]  /*bbfa0*/  STL.64 [R1+0x110], R28 ;  /* 0x0001101c01007387 */ /* 0x000fe80000100a00 */
[----:B------:R0:W-:Y:S04]  /*bbfb0*/  STL.64 [R1+0x118], R30 ;  /* 0x0001181e01007387 */ /* 0x0001e80000100a00 */
[----:B0-----:R-:W2:Y:S04]  /*bbfc0*/  LDL.LU.64 R30, [R1+0xb0d0] ;  /* 0x00b0d000011e7983 */ /* 0x001ea80000300a00 */
[----:B------:R-:W2:Y:S04]  /*bbfd0*/  LDL.LU.64 R28, [R1+0xb0c8] ;  /* 0x00b0c800011c7983 */ /* 0x000ea80000300a00 */
[----:B------:R-:W-:Y:S04]  /*bbfe0*/  STL.64 [R1+0x100], R36 ;  /* 0x0001002401007387 */ /* 0x000fe80000100a00 */
[----:B------:R0:W-:Y:S04]  /*bbff0*/  STL.64 [R1+0x108], R38 ;  /* 0x0001082601007387 */ /* 0x0001e80000100a00 */
[----:B0-----:R-:W4:Y:S04]  /*bc000*/  LDL.LU.64 R38, [R1+0xb0c0] ;  /* 0x00b0c00001267983 */ /* 0x001f280000300a00 */
[----:B------:R-:W4:Y:S01]  /*bc010*/  LDL.LU.64 R36, [R1+0xb0b8] ;  /* 0x00b0b80001247983 */ /* 0x000f220000300a00 */
[----:B------:R-:W-:Y:S03]  /*bc020*/  HMMA.16816.F32 R20, R20, R2, R24 ;  /* 0x000000021414723c */ /* 0x000fe60000001818 */
[----:B------:R-:W-:Y:S05]  /*bc030*/  STL [R1+0xb0b0], R3 ;  /* 0x00b0b00301007387 */ /* 0x000fea0000100800 */
[C---:B------:R-:W-:Y:S11]  /*bc040*/  HMMA.16816.F32 R24, R56.reuse, R16, R44 ;  /* 0x000000103818723c */ /* 0x040ff6000000182c */
[----:B------:R-:W-:Y:S04]  /*bc050*/  STL.64 [R1], R20 ;  /* 0x0000001401007387 */ /* 0x000fe80000100a00 */
[----:B------:R0:W-:Y:S02]  /*bc060*/  STL.64 [R1+0x8], R22 ;  /* 0x0000081601007387 */ /* 0x0001e40000100a00 */
[C---:B0-----:R-:W-:Y:S02]  /*bc070*/  HMMA.16816.F32 R20, R56.reuse, R14, R48 ;  /* 0x0000000e3814723c */ /* 0x041fe40000001830 */
[----:B------:R3:W-:Y:S04]  /*bc080*/  STL.64 [R1+0xb0a0], R16 ;  /* 0x00b0a01001007387 */ /* 0x0007e80000100a00 */
[----:B------:R-:W-:Y:S04]  /*bc090*/  STL.64 [R1+0xf0], R24 ;  /* 0x0000f01801007387 */ /* 0x000fe80000100a00 */
[----:B------:R-:W-:Y:S04]  /*bc0a0*/  STL.64 [R1+0xf8], R26 ;  /* 0x0000f81a01007387 */ /* 0x000fe80000100a00 */
[----:B------:R-:W-:Y:S01]  /*bc0b0*/  STL.64 [R1+0xb098], R14 ;  /* 0x00b0980e01007387 */ /* 0x000fe20000100a00 */
[C---:B---3--:R-:W-:Y:S04]  /*bc0c0*/  HMMA.16816.F32 R16, R56.reuse, R12, R52 ;  /* 0x0000000c3810723c */ /* 0x048fe80000001834 */
[----:B------:R-:W-:Y:S04]  /*bc0d0*/  STL.64 [R1+0xe0], R20 ;  /* 0x0000e01401007387 */ /* 0x000fe80000100a00 */
[----:B------:R-:W-:Y:S04]  /*bc0e0*/  STL.64 [R1+0xe8], R22 ;  /* 0x0000e81601007387 */ /* 0x000fe80000100a00 */
[----:B------:R0:W-:Y:S02]  /*bc0f0*/  STL.64 [R1+0xb090], R12 ;  /* 0x00b0900c01007387 */ /* 0x0001e40000100a00 */
[C---:B0-----:R-:W-:Y:S05]  /*bc100*/  HMMA.16816.F32 R12, R56.reuse, R10, R40 ;  /* 0x0000000a380c723c */ /* 0x041fea0000001828 */
[----:B------:R-:W-:Y:S04]  /*bc110*/  STL.64 [R1+0xd0], R16 ;  /* 0x0000d01001007387 */ /* 0x000fe80000100a00 */
[----:B------:R-:W-:Y:S10]  /*bc120*/  STL.64 [R1+0xd8], R18 ;  /* 0x0000d81201007387 */ /* 0x000ff40000100a00 */
[----:B------:R-:W-:Y:S04]  /*bc130*/  STL.64 [R1+0xc0], R12 ;  /* 0x0000c00c01007387 */ /* 0x000fe80000100a00 */
[----:B------:R0:W-:Y:S02]  /*bc140*/  STL.64 [R1+0xc8], R14 ;  /* 0x0000c80e01007387 */ /* 0x0001e40000100a00 */
[C---:B0-----:R-:W-:Y:S08]  /*bc150*/  HMMA.16816.F32 R12, R56.reuse, R4, R32 ;  /* 0x00000004380c723c */ /* 0x041ff00000001820 */
[C---:B--2---:R-:W-:Y:S08]  /*bc160*/  HMMA.16816.F32 R20, R56.reuse, R8, R28 ;  /* 0x000000083814723c */ /* 0x044ff0000000181c */
[----:B----4-:R-:W-:Y:S11]  /*bc170*/  HMMA.16816.F32 R16, R56, R6, R36 ;  /* 0x000000063810723c */ /* 0x010ff60000001824 */
[----:B------:R-:W-:Y:S04]  /*bc180*/  STL.64 [R1+0xb0], R20 ;  /* 0x0000b01401007387 */ /* 0x000fe80000100a00 */
[----:B------:R-:W-:Y:S04]  /*bc190*/  STL.64 [R1+0xb8], R22 ;  /* 0x0000b81601007387 */ /* 0x000fe80000100a00 */
[----:B------:R-:W2:Y:S04]  /*bc1a0*/  LDL.LU R48, [R1+0x740] ;  /* 0x0007400001307983 */ /* 0x000ea80000300800 */
[----:B------:R0:W-:Y:S04]  /*bc1b0*/  STL.64 [R1+0xa0], R16 ;  /* 0x0000a01001007387 */ /* 0x0001e80000100a00 */
[----:B------:R1:W-:Y:S04]  /*bc1c0*/  STL.64 [R1+0xa8], R18 ;  /* 0x0000a81201007387 */ /* 0x0003e80000100a00 */
[----:B------:R3:W-:Y:S04]  /*bc1d0*/  STL.64 [R1+0x90], R12 ;  /* 0x0000900c01007387 */ /* 0x0007e80000100a00 */
[----:B------:R4:W-:Y:S04]  /*bc1e0*/  STL.64 [R1+0x98], R14 ;  /* 0x0000980e01007387 */ /* 0x0009e80000100a00 */
[----:B------:R-:W2:Y:S04]  /*bc1f0*/  LDL.LU R49, [R1+0x744] ;  /* 0x0007440001317983 */ /* 0x000ea80000300800 */
[----:B------:R-:W2:Y:S04]  /*bc200*/  LDL.LU R50, [R1+0x748] ;  /* 0x0007480001327983 */ /* 0x000ea80000300800 */
[----:B------:R-:W2:Y:S04]  /*bc210*/  LDL.LU R51, [R1+0x74c] ;  /* 0x00074c0001337983 */ /* 0x000ea80000300800 */
[----:B------:R-:W2:Y:S04]  /*bc220*/  LDL.LU R28, [R1+0x6f0] ;  /* 0x0006f000011c7983 */ /* 0x000ea80000300800 */
[----:B------:R-:W2:Y:S04]  /*bc230*/  LDL.LU R29, [R1+0x6f4] ;  /* 0x0006f400011d7983 */ /* 0x000ea80000300800 */
[----:B------:R-:W2:Y:S04]  /*bc240*/  LDL.LU R30, [R1+0x6f8] ;  /* 0x0006f800011e7983 */ /* 0x000ea80000300800 */
[----:B------:R-:W2:Y:S04]  /*bc250*/  LDL.LU R31, [R1+0x6fc] ;  /* 0x0006fc00011f7983 */ /* 0x000ea80000300800 */
[----:B0-----:R-:W2:Y:S04]  /*bc260*/  LDL.LU R16, [R1+0x680] ;  /* 0x0006800001107983 */ /* 0x001ea80000300800 */
[----:B------:R-:W2:Y:S04]  /*bc270*/  LDL.LU R17, [R1+0x684] ;  /* 0x0006840001117983 */ /* 0x000ea80000300800 */
[----:B-1----:R-:W2:Y:S04]  /*bc280*/  LDL.LU R18, [R1+0x688] ;  /* 0x0006880001127983 */ /* 0x002ea80000300800 */
        /* <DEDUP_REMOVED lines=17> */
[----:B---3--:R-:W3:Y:S04]  /*bc3a0*/  LDL.LU R12, [R1+0x6a0] ;  /* 0x0006a000010c7983 */ /* 0x008ee80000300800 */
[----:B------:R-:W3:Y:S04]  /*bc3b0*/  LDL.LU R13, [R1+0x6a4] ;  /* 0x0006a400010d7983 */ /* 0x000ee80000300800 */
[----:B----4-:R-:W3:Y:S04]  /*bc3c0*/  LDL.LU R14, [R1+0x6a8] ;  /* 0x0006a800010e7983 */ /* 0x010ee80000300800 */
        /* <DEDUP_REMOVED lines=17> */
[----:B--2---:R-:W-:-:S03]  /*bc4e0*/  IMAD R32, R32, 0x100, R3 ;  /* 0x0000010020207824 */ /* 0x004fc600078e0203 */
[----:B------:R-:W2:Y:S01]  /*bc4f0*/  LDL.LU R3, [R1+0xb0b0] ;  /* 0x00b0b00001037983 */ /* 0x000ea20000300800 */
[----:B------:R-:W-:-:S03]  /*bc500*/  IMAD R33, R33, 0x100, R60 ;  /* 0x0000010021217824 */ /* 0x000fc600078e023c */
[----:B------:R-:W3:Y:S01]  /*bc510*/  LDL.LU R60, [R1+0xb0ac] ;  /* 0x00b0ac00013c7983 */ /* 0x000ee20000300800 */
[----:B------:R-:W-:-:S03]  /*bc520*/  IMAD R34, R34, 0x100, R61 ;  /* 0x0000010022227824 */ /* 0x000fc600078e023d */
[----:B------:R-:W3:Y:S01]  /*bc530*/  LDL.LU R61, [R1+0xb0a8] ;  /* 0x00b0a800013d7983 */ /* 0x000ee20000300800 */
[----:B--2---:R-:W-:Y:S03]  /*bc540*/  HMMA.16816.F32 R56, R56, R2, R16 ;  /* 0x000000023838723c */ /* 0x004fe60000001810 */
[----:B------:R-:W3:Y:S01]  /*bc550*/  LDL.LU.64 R16, [R1+0xb0a0] ;  /* 0x00b0a00001107983 */ /* 0x000ee20000300a00 */
[----:B------:R-:W-:Y:S01]  /*bc560*/  IMAD R35, R35, 0x100, R52 ;  /* 0x0000010023237824 */ /* 0x000fe200078e0234 */
[----:B------:R-:W-:Y:S02]  /*bc570*/  F2FP.F16.E4M3.UNPACK_B R32, R32 ;  /* 0x00000020ff20723e */ /* 0x000fe400020006ff */
[----:B------:R-:W-:Y:S02]  /*bc580*/  F2FP.F16.E4M3.UNPACK_B R33, R33 ;  /* 0x00000021ff21723e */ /* 0x000fe400020006ff */
[----:B------:R-:W-:-:S02]  /*bc590*/  F2FP.F16.E4M3.UNPACK_B R34, R34 ;  /* 0x00000022ff22723e */ /* 0x000fc400020006ff */
[----:B------:R-:W-:-:S08]  /*bc5a0*/  F2FP.F16.E4M3.UNPACK_B R35, R35 ;  /* 0x00000023ff23723e */ /* 0x000fd000020006ff */
[----:B------:R-:W-:Y:S04]  /*bc5b0*/  STL.64 [R1+0xa920], R58 ;  /* 0x00a9203a01007387 */ /* 0x000fe80000100a00 */
[----:B------:R0:W-:Y:S04]  /*bc5c0*/  STL.64 [R1+0xa918], R56 ;  /* 0x00a9183801007387 */ /* 0x0001e80000100a00 */
[----:B0-----:R-:W2:Y:S04]  /*bc5d0*/  LDL.LU R56, [R1+0x6b0] ;  /* 0x0006b00001387983 */ /* 0x001ea80000300800 */
[----:B------:R-:W2:Y:S04]  /*bc5e0*/  LDL.LU R57, [R1+0x6b4] ;  /* 0x0006b40001397983 */ /* 0x000ea80000300800 */
[----:B------:R-:W2:Y:S04]  /*bc5f0*/  LDL.LU R58, [R1+0x6b8] ;  /* 0x0006b800013a7983 */ /* 0x000ea80000300800 */
[----:B------:R-:W2:Y:S01]  /*bc600*/  LDL.LU R59, [R1+0x6bc] ;  /* 0x0006bc00013b7983 */ /* 0x000ea20000300800 */
[----:B---3--:R-:W-:-:S15]  /*bc610*/  HMMA.16816.F32 R12, R32, R16, R12 ;  /* 0x00000010200c723c */ /* 0x008fde000000180c */
[----:B------:R-:W-:-:S04]  /*bc620*/  NOP ;  /* 0x0000000000007918 */ /* 0x000fc80000000000 */
[----:B------:R-:W-:Y:S04]  /*bc630*/  STL.64 [R1+0x80], R12 ;  /* 0x0000800c01007387 */ /* 0x000fe80000100a00 */
[----:B------:R0:W-:Y:S04]  /*bc640*/  STL.64 [R1+0x88], R14 ;  /* 0x0000880e01007387 */ /* 0x0001e80000100a00 */
[----:B0-----:R-:W2:Y:S04]  /*bc650*/  LDL.LU.64 R14, [R1+0xb098] ;  /* 0x00b09800010e7983 */ /* 0x001ea80000300a00 */
[----:B------:R-:W3:Y:S01]  /*bc660*/  LDL.LU.64 R12, [R1+0xb090] ;  /* 0x00b09000010c7983 */ /* 0x000ee20000300a00 */
[C---:B------:R-:W-:Y:S08]  /*bc670*/  HMMA.16816.F32 R28, R32.reuse, R8, R28 ;  /* 0x00000008201c723c */ /* 0x040ff0000000181c */
[C---:B--2---:R-:W-:Y:S08]  /*bc680*/  HMMA.16816.F32 R56, R32.reuse, R14, R56 ;  /* 0x0000000e2038723c */ /* 0x044ff00000001838 */
[C---:B---3--:R-:W-:Y:S01]  /*bc690*/  HMMA.16816.F32 R20, R32.reuse, R12, R20 ;  /* 0x0000000c2014723c */ /* 0x048fe20000001814 */
[----:B------:R-:W-:Y:S10]  /*bc6a0*/  STL.64 [R1+0xb088], R14 ;  /* 0x00b0880e01007387 */ /* 0x000ff40000100a00 */
[----:B------:R-:W-:Y:S04]  /*bc6b0*/  STL.64 [R1+0x70], R56 ;  /* 0x0000703801007387 */ /* 0x000fe80000100a00 */
[----:B------:R-:W-:Y:S04]  /*bc6c0*/  STL.64 [R1+0x78], R58 ;  /* 0x0000783a01007387 */ /* 0x000fe80000100a00 */
[----:B------:R0:W-:Y:S04]  /*bc6d0*/  STL.64 [R1+0xb080], R12 ;  /* 0x00b0800c01007387 */ /* 0x0001e80000100a00 */
[----:B------:R-:W-:Y:S04]  /*bc6e0*/  STL.64 [R1+0x60], R20 ;  /* 0x0000601401007387 */ /* 0x000fe80000100a00 */
[----:B------:R1:W-:Y:S01]  /*bc6f0*/  STL.64 [R1+0x68], R22 ;  /* 0x0000681601007387 */ /* 0x0003e20000100a00 */
[C---:B0-----:R-:W-:Y:S08]  /*bc700*/  HMMA.16816.F32 R12, R32.reuse, R10, R24 ;  /* 0x0000000a200c723c */ /* 0x041ff00000001818 */
[C---:B----4-:R-:W-:Y:S08]  /*bc710*/  HMMA.16816.F32 R24, R32.reuse, R6, R44 ;  /* 0x000000062018723c */ /* 0x050ff0000000182c */
[----:B-1----:R-:W-:Y:S01]  /*bc720*/  HMMA.16816.F32 R20, R32, R4, R48 ;  /* 0x000000042014723c */ /* 0x002fe20000001830 */
[----:B------:R-:W-:Y:S04]  /*bc730*/  STL.64 [R1+0xa910], R30 ;  /* 0x00a9101e01007387 */ /* 0x000fe80000100a00 */
[----:B------:R-:W-:Y:S04]  /*bc740*/  STL.64 [R1+0x50], R12 ;  /* 0x0000500c01007387 */ /* 0x000fe80000100a00 */
[----:B------:R-:W-:Y:S04]  /*bc750*/  STL.64 [R1+0x58], R14 ;  /* 0x0000580e01007387 */ /* 0x000fe80000100a00 */
[----:B------:R-:W-:Y:S04]  /*bc760*/  STL.64 [R1+0xa908], R28 ;  /* 0x00a9081c01007387 */ /* 0x000fe80000100a00 */
[----:B------:R-:W-:Y:S04]  /*bc770*/  STL.64 [R1+0xa930], R26 ;  /* 0x00a9301a01007387 */ /* 0x000fe80000100a00 */
[----:B------:R0:W-:Y:S04]  /*bc780*/  STL.64 [R1+0xa928], R24 ;  /* 0x00a9281801007387 */ /* 0x0001e80000100a00 */
[----:B------:R-:W-:Y:S04]  /*bc790*/  STL.64 [R1+0xa940], R22 ;  /* 0x00a9401601007387 */ /* 0x000fe80000100a00 */
[----:B------:R1:W-:Y:S04]  /*bc7a0*/  STL.64 [R1+0xa938], R20 ;  /* 0x00a9381401007387 */ /* 0x0003e80000100a00 */
        /* <DEDUP_REMOVED lines=8> */
[----:B-1----:R-:W4:Y:S04]  /*bc830*/  LDL.LU R20, [R1+0x790] ;  /* 0x0007900001147983 */ /* 0x002f280000300800 */
[----:B------:R-:W4:Y:S04]  /*bc840*/  LDL.LU R21, [R1+0x794] ;  /* 0x0007940001157983 */ /* 0x000f280000300800 */
[----:B------:R-:W4:Y:S04]  /*bc850*/  LDL.LU R22, [R1+0x798] ;  /* 0x0007980001167983 */ /* 0x000f280000300800 */
[----:B------:R-:W4:Y:S04]  /*bc860*/  LDL.LU R23, [R1+0x79c] ;  /* 0x00079c0001177983 */ /* 0x000f280000300800 */
[----:B------:R-:W2:Y:S04]  /*bc870*/  LDL.LU R12, [R1+0x750] ;  /* 0x00075000010c7983 */ /* 0x000ea80000300800 */
[----:B------:R-:W2:Y:S04]  /*bc880*/  LDL.LU R13, [R1+0x754] ;  /* 0x00075400010d7983 */ /* 0x000ea80000300800 */
[----:B------:R-:W2:Y:S04]  /*bc890*/  LDL.LU R14, [R1+0x758] ;  /* 0x00075800010e7983 */ /* 0x000ea80000300800 */
[----:B------:R-:W2:Y:S01]  /*bc8a0*/  LDL.LU R15, [R1+0x75c] ;  /* 0x00075c00010f7983 */ /* 0x000ea20000300800 */
[----:B------:R-:W-:-:S02]  /*bc8b0*/  IMAD R36, R36, 0x100, R53 ;  /* 0x0000010024247824 */ /* 0x000fc400078e0235 */
[----:B------:R-:W-:Y:S02]  /*bc8c0*/  IMAD R37, R37, 0x100, R54 ;  /* 0x0000010025257824 */ /* 0x000fe400078e0236 */
[----:B------:R-:W-:Y:S02]  /*bc8d0*/  IMAD R38, R38, 0x100, R55 ;  /* 0x0000010026267824 */ /* 0x000fe400078e0237 */
[----:B------:R-:W-:Y:S01]  /*bc8e0*/  IMAD R39, R0, 0x100, R39 ;  /* 0x0000010000277824 */ /* 0x000fe200078e0227 */
[----:B------:R-:W-:Y:S01]  /*bc8f0*/  HMMA.16816.F32 R32, R32, R2, R40 ;  /* 0x000000022020723c */ /* 0x000fe20000001828 */
[----:B------:R-:W3:Y:S01]  /*bc900*/  LDL.LU R28, [R1+0x7b0] ;  /* 0x0007b000011c7983 */ /* 0x000ee20000300800 */
[----:B------:R-:W-:Y:S02]  /*bc910*/  F2FP.F16.E4M3.UNPACK_B R36, R36 ;  /* 0x00000024ff24723e */ /* 0x000fe400020006ff */
[----:B------:R-:W-:Y:S01]  /*bc920*/  F2FP.F16.E4M3.UNPACK_B R37, R37 ;  /* 0x00000025ff25723e */ /* 0x000fe200020006ff */
[----:B------:R-:W3:Y:S01]  /*bc930*/  LDL.LU R29, [R1+0x7b4] ;  /* 0x0007b400011d7983 */ /* 0x000ee20000300800 */
[----:B------:R-:W-:-:S02]  /*bc940*/  F2FP.F16.E4M3.UNPACK_B R38, R38 ;  /* 0x00000026ff26723e */ /* 0x000fc400020006ff */
[----:B------:R-:W-:Y:S01]  /*bc950*/  F2FP.F16.E4M3.UNPACK_B R39, R39 ;  /* 0x00000027ff27723e */ /* 0x000fe200020006ff */
        /* <DEDUP_REMOVED lines=9> */
[----:B------:R-:W-:-:S03]  /*bc9f0*/  IMAD.MOV.U32 R47, RZ, RZ, R60 ;  /* 0x000000ffff2f7224 */ /* 0x000fc600078e003c */
[----:B------:R-:W3:Y:S04]  /*bca00*/  LDL.LU R52, [R1+0x1da4] ;  /* 0x001da40001347983 */ /* 0x000ee80000300800 */
[----:B------:R-:W4:Y:S01]  /*bca10*/  LDL.LU R53, [R1+0x1db0] ;  /* 0x001db00001357983 */ /* 0x000f220000300800 */
[----:B------:R-:W-:-:S03]  /*bca20*/  IMAD.MOV.U32 R46, RZ, RZ, R61 ;  /* 0x000000ffff2e7224 */ /* 0x000fc600078e003d */
[----:B------:R-:W4:Y:S04]  /*bca30*/  LDL.LU R54, [R1+0x1dac] ;  /* 0x001dac0001367983 */ /* 0x000f280000300800 */
[----:B------:R-:W4:Y:S04]  /*bca40*/  LDL.LU R55, [R1+0x1db8] ;  /* 0x001db80001377983 */ /* 0x000f280000300800 */
[----:B------:R-:W4:Y:S04]  /*bca50*/  LDL.LU R60, [R1+0x1db4] ;  /* 0x001db400013c7983 */ /* 0x000f280000300800 */
[----:B------:R-:W4:Y:S04]  /*bca60*/  LDL.LU R0, [R1+0x1dc0] ;  /* 0x001dc00001007983 */ /* 0x000f280000300800 */
[----:B------:R-:W4:Y:S04]  /*bca70*/  LDL.LU R61, [R1+0x1dbc] ;  /* 0x001dbc00013d7983 */ /* 0x000f280000300800 */
[----:B------:R0:W-:Y:S04]  /*bca80*/  STL [R1+0xa8f4], R32 ;  /* 0x00a8f42001007387 */ /* 0x0001e80000100800 */
[----:B------:R1:W-:Y:S04]  /*bca90*/  STL [R1+0xa8f0], R33 ;  /* 0x00a8f02101007387 */ /* 0x0003e80000100800 */
[----:B------:R1:W-:Y:S04]  /*bcaa0*/  STL [R1+0xa8ec], R34 ;  /* 0x00a8ec2201007387 */ /* 0x0003e80000100800 */
[----:B------:R1:W-:Y:S04]  /*bcab0*/  STL [R1+0xa8e8], R35 ;  /* 0x00a8e82301007387 */ /* 0x0003e80000100800 */
[----:B0-----:R-:W4:Y:S04]  /*bcac0*/  LDL.LU R32, [R1+0x760] ;  /* 0x0007600001207983 */ /* 0x001f280000300800 */
[----:B-1----:R-:W4:Y:S04]  /*bcad0*/  LDL.LU R33, [R1+0x764] ;  /* 0x0007640001217983 */ /* 0x002f280000300800 */
[----:B------:R-:W4:Y:S04]  /*bcae0*/  LDL.LU R34, [R1+0x768] ;  /* 0x0007680001227983 */ /* 0x000f280000300800 */
[----:B------:R-:W4:Y:S01]  /*bcaf0*/  LDL.LU R35, [R1+0x76c] ;  /* 0x00076c0001237983 */ /* 0x000f220000300800 */
[----:B--2---:R-:W-:-:S15]  /*bcb00*/  HMMA.16816.F32 R12, R36, R16, R12 ;  /* 0x00000010240c723c */ /* 0x004fde000000180c */
[----:B------:R-:W-:-:S04]  /*bcb10*/  NOP ;  /* 0x0000000000007918 */ /* 0x000fc80000000000 */
[----:B------:R-:W-:Y:S04]  /*bcb20*/  STL.64 [R1+0x300], R12 ;  /* 0x0003000c01007387 */ /* 0x000fe80000100a00 */
[----:B------:R0:W-:Y:S04]  /*bcb30*/  STL.64 [R1+0x308], R14 ;  /* 0x0003080e01007387 */ /* 0x0001e80000100a00 */
[----:B0-----:R-:W2:Y:S04]  /*bcb40*/  LDL.LU.64 R14, [R1+0xb088] ;  /* 0x00b08800010e7983 */ /* 0x001ea80000300a00 */
[----:B------:R-:W2:Y:S01]  /*bcb50*/  LDL.LU.64 R12, [R1+0xb080] ;  /* 0x00b08000010c7983 */ /* 0x000ea20000300a00 */
[----:B---3--:R-:W-:-:S02]  /*bcb60*/  IMAD R18, R52, 0x100, R51 ;  /* 0x0000010034127824 */ /* 0x008fc400078e0233 */
[----:B----4-:R-:W-:Y:S02]  /*bcb70*/  IMAD R19, R54, 0x100, R53 ;  /* 0x0000010036137824 */ /* 0x010fe400078e0235 */
[----:B------:R-:W-:Y:S01]  /*bcb80*/  IMAD R60, R60, 0x100, R55 ;  /* 0x000001003c3c7824 */ /* 0x000fe200078e0237 */
[C---:B--2---:R-:W-:Y:S08]  /*bcb90*/  HMMA.16816.F32 R32, R36.reuse, R14, R32 ;  /* 0x0000000e2420723c */ /* 0x044ff00000001820 */
[C---:B------:R-:W-:Y:S01]  /*bcba0*/  HMMA.16816.F32 R20, R36.reuse, R12, R20 ;  /* 0x0000000c2414723c */ /* 0x040fe20000001814 */
        /* <DEDUP_REMOVED lines=15> */
[C---:B0-----:R-:W-:Y:S08]  /*bcca0*/  HMMA.16816.F32 R12, R36.reuse, R6, R56 ;  /* 0x00000006240c723c */ /* 0x041ff00000001838 */
[----:B------:R-:W-:Y:S11]  /*bccb0*/  HMMA.16816.F32 R8, R36, R4, R44 ;  /* 0x000000042408723c */ /* 0x000ff6000000182c */
[----:B------:R-:W-:-:S02]  /*bccc0*/  IMAD.MOV.U32 R35, RZ, RZ, R15 ;  /* 0x000000ffff237224 */ /* 0x000fc400078e000f */
[----:B------:R-:W-:Y:S02]  /*bccd0*/  IMAD.MOV.U32 R34, RZ, RZ, R14 ;  /* 0x000000ffff227224 */ /* 0x000fe400078e000e */
[----:B------:R-:W-:Y:S02]  /*bcce0*/  IMAD.MOV.U32 R33, RZ, RZ, R13 ;  /* 0x000000ffff217224 */ /* 0x000fe400078e000d */
[----:B------:R-:W-:Y:S01]  /*bccf0*/  IMAD.MOV.U32 R32, RZ, RZ, R12 ;  /* 0x000000ffff207224 */ /* 0x000fe200078e000c */
[----:B------:R-:W-:Y:S04]  /*bcd00*/  STL [R1+0xa904], R35 ;  /* 0x00a9042301007387 */ /* 0x000fe80000100800 */
[----:B------:R-:W-:Y:S04]  /*bcd10*/  STL [R1+0xa900], R34 ;  /* 0x00a9002201007387 */ /* 0x000fe80000100800 */
[----:B------:R-:W-:Y:S04]  /*bcd20*/  STL [R1+0xa8fc], R33 ;  /* 0x00a8fc2101007387 */ /* 0x000fe80000100800 */
[----:B------:R-:W-:Y:S04]  /*bcd30*/  STL [R1+0xa8f8], R32 ;  /* 0x00a8f82001007387 */ /* 0x000fe80000100800 */
[----:B------:R-:W-:Y:S04]  /*bcd40*/  STL.64 [R1+0xb038], R6 ;  /* 0x00b0380601007387 */ /* 0x000fe80000100a00 */
[----:B------:R0:W-:Y:S04]  /*bcd50*/  STL.64 [R1+0xb030], R4 ;  /* 0x00b0300401007387 */ /* 0x0001e80000100a00 */
[----:B------:R-:W-:Y:S04]  /*bcd60*/  STL.64 [R1+0x3f0], R8 ;  /* 0x0003f00801007387 */ /* 0x000fe80000100a00 */
[----:B------:R-:W-:Y:S04]  /*bcd70*/  STL.64 [R1+0x3f8], R10 ;  /* 0x0003f80a01007387 */ /* 0x000fe80000100a00 */
[----:B------:R-:W-:Y:S04]  /*bcd80*/  STL [R1+0xb008], R3 ;  /* 0x00b0080301007387 */ /* 0x000fe80000100800 */
        /* <DEDUP_REMOVED lines=15> */
[----:B------:R-:W4:Y:S01]  /*bce80*/  LDL.LU R47, [R1+0x8ec] ;  /* 0x0008ec00012f7983 */ /* 0x000f220000300800 */
[----:B0-----:R-:W-:Y:S03]  /*bce90*/  HMMA.16816.F32 R4, R36, R2, R40 ;  /* 0x000000022404723c */ /* 0x001fe60000001828 */
[----:B----4-:R-:W-:Y:S04]  /*bcea0*/  STL.64 [R1+0xb048], R46 ;  /* 0x00b0482e01007387 */ /* 0x010fe80000100a00 */
[----:B---3--:R0:W-:Y:S04]  /*bceb0*/  STL.64 [R1+0xb040], R44 ;  /* 0x00b0402c01007387 */ /* 0x0081e80000100a00 */
[----:B------:R-:W3:Y:S04]  /*bcec0*/  LDL.LU R28, [R1+0x8b0] ;  /* 0x0008b000011c7983 */ /* 0x000ee80000300800 */
[----:B------:R-:W3:Y:S04]  /*bced0*/  LDL.LU R29, [R1+0x8b4] ;  /* 0x0008b400011d7983 */ /* 0x000ee80000300800 */
[----:B------:R-:W4:Y:S04]  /*bcee0*/  LDL.LU R30, [R1+0x8b8] ;  /* 0x0008b800011e7983 */ /* 0x000f280000300800 */
[----:B------:R-:W4:Y:S01]  /*bcef0*/  LDL.LU R31, [R1+0x8bc] ;  /* 0x0008bc00011f7983 */ /* 0x000f220000300800 */
[----:B------:R-:W-:-:S02]  /*bcf00*/  IMAD.MOV.U32 R35, RZ, RZ, R4 ;  /* 0x000000ffff237224 */ /* 0x000fc400078e0004 */
[----:B------:R-:W-:Y:S02]  /*bcf10*/  IMAD.MOV.U32 R34, RZ, RZ, R5 ;  /* 0x000000ffff227224 */ /* 0x000fe400078e0005 */
[----:B------:R-:W-:Y:S02]  /*bcf20*/  IMAD.MOV.U32 R33, RZ, RZ, R6 ;  /* 0x000000ffff217224 */ /* 0x000fe400078e0006 */
[----:B------:R-:W-:Y:S01]  /*bcf30*/  IMAD.MOV.U32 R32, RZ, RZ, R7 ;  /* 0x000000ffff207224 */ /* 0x000fe200078e0007 */
[----:B----4-:R-:W-:Y:S04]  /*bcf40*/  STL.64 [R1+0xb068], R30 ;  /* 0x00b0681e01007387 */ /* 0x010fe80000100a00 */
[----:B---3--:R3:W-:Y:S04]  /*bcf50*/  STL.64 [R1+0xb060], R28 ;  /* 0x00b0601c01007387 */ /* 0x0087e80000100a00 */
        /* <DEDUP_REMOVED lines=8> */
[----:B--2---:R-:W2:Y:S04]  /*bcfe0*/  LDL.LU R48, [R1+0x840] ;  /* 0x0008400001307983 */ /* 0x004ea80000300800 */
        /* <DEDUP_REMOVED lines=55> */
[----:B------:R-:W2:Y:S04]  /*bd360*/  LDL.LU.64 R12, [R1+0xb070] ;  /* 0x00b07000010c7983 */ /* 0x000ea80000300a00 */
[----:B------:R-:W2:Y:S04]  /*bd370*/  LDL.LU R43, [R1+0x1de8] ;  /* 0x001de800012b7983 */ /* 0x000ea80000300800 */
[----:B------:R-:W4:Y:S01]  /*bd380*/  LDL.LU R0, [R1+0x1de4] ;  /* 0x001de40001007983 */ /* 0x000f220000300800 */
        /* <DEDUP_REMOVED lines=20> */
[----:B------:R-:W-:Y:S01]  /*bd4d0*/  IMAD R18, R18, 0x100, R3 ;  /* 0x0000010012127824 */ /* 0x000fe200078e0203 */
        /* <DEDUP_REMOVED lines=10> */
[----:B------:R-:W2:Y:S01]  /*bd580*/  LDL.LU R3, [R1+0xb008] ;  /* 0x00b0080001037983 */ /* 0x000ea20000300800 */
[----:B------:R-:W-:-:S02]  /*bd590*/  IMAD R19, R19, 0x100, R61 ;  /* 0x0000010013137824 */ /* 0x000fc400078e023d */
[----:B------:R-:W-:Y:S02]  /*bd5a0*/  IMAD R60, R40, 0x100, R60 ;  /* 0x00000100283c7824 */ /* 0x000fe400078e023c */
[----:B------:R-:W-:Y:S01]  /*bd5b0*/  IMAD R61, R42, 0x100, R41 ;  /* 0x000001002a3d7824 */ /* 0x000fe200078e0229 */
[----:B------:R-:W-:Y:S01]  /*bd5c0*/  STL [R1+0xb004], R2 ;  /* 0x00b0040201007387 */ /* 0x000fe20000100800 */
[----:B--2---:R-:W-:Y:S01]  /*bd5d0*/  HMMA.16816.F32 R32, R36, R2, R32 ;  /* 0x000000022420723c */ /* 0x004fe20000001820 */
[----:B------:R-:W-:Y:S02]  /*bd5e0*/  F2FP.F16.E4M3.UNPACK_B R36, R18 ;  /* 0x00000012ff24723e */ /* 0x000fe400020006ff */
[----:B------:R-:W-:Y:S02]  /*bd5f0*/  F2FP.F16.E4M3.UNPACK_B R37, R19 ;  /* 0x00000013ff25723e */ /* 0x000fe400020006ff */
[----:B------:R-:W-:Y:S02]  /*bd600*/  F2FP.F16.E4M3.UNPACK_B R38, R60 ;  /* 0x0000003cff26723e */ /* 0x000fe400020006ff */
[----:B------:R-:W-:Y:S01]  /*bd610*/  F2FP.F16.E4M3.UNPACK_B R39, R61 ;  /* 0x0000003dff27723e */ /* 0x000fe200020006ff */
[----:B------:R-:W-:Y:S06]  /*bd620*/  STL [R1+0xb000], R3 ;  /* 0x00b0000301007387 */ /* 0x000fec0000100800 */
[C---:B------:R-:W-:Y:S05]  /*bd630*/  HMMA.16816.F32 R24, R36.reuse, R14, R24 ;  /* 0x0000000e2418723c */ /* 0x040fea0000001818 */
[----:B------:R-:W-:Y:S04]  /*bd640*/  STL.64 [R1+0x4b0], R32 ;  /* 0x0004b02001007387 */ /* 0x000fe80000100a00 */
[----:B------:R0:W-:Y:S02]  /*bd650*/  STL.64 [R1+0x4b8], R34 ;  /* 0x0004b82201007387 */ /* 0x0001e40000100a00 */
[C---:B0-----:R-:W-:Y:S08]  /*bd660*/  HMMA.16816.F32 R32, R36.reuse, R16, R20 ;  /* 0x000000102420723c */ /* 0x041ff00000001814 */
[C---:B------:R-:W-:Y:S11]  /*bd670*/  HMMA.16816.F32 R20, R36.reuse, R12, R28 ;  /* 0x0000000c2414723c */ /* 0x040ff6000000181c */
[----:B------:R-:W-:Y:S04]  /*bd680*/  STL.64 [R1+0x510], R32 ;  /* 0x0005102001007387 */ /* 0x000fe80000100a00 */
[----:B------:R-:W-:Y:S04]  /*bd690*/  STL.64 [R1+0x518], R34 ;  /* 0x0005182201007387 */ /* 0x000fe80000100a00 */
[----:B------:R-:W-:Y:S04]  /*bd6a0*/  STL.64 [R1+0xafe8], R14 ;  /* 0x00afe80e01007387 */ /* 0x000fe80000100a00 */
        /* <DEDUP_REMOVED lines=14> */
[C---:B----4-:R-:W-:Y:S08]  /*bd790*/  HMMA.16816.F32 R8, R36.reuse, R4, R52 ;  /* 0x000000042408723c */ /* 0x050ff00000001834 */
[----:B---3--:R-:W-:Y:S01]  /*bd7a0*/  HMMA.16816.F32 R12, R36, R6, R48 ;  /* 0x00000006240c723c */ /* 0x008fe20000001830 */
[----:B------:R-:W-:-:S15]  /*bd7b0*/  STL.64 [R1+0xafd8], R6 ;  /* 0x00afd80601007387 */ /* 0x000fde0000100a00 */
[----:B------:R-:W-:-:S03]  /*bd7c0*/  NOP ;  /* 0x0000000000007918 */ /* 0x000fc60000000000 */
[----:B------:R-:W-:Y:S04]  /*bd7d0*/  STL.64 [R1+0x570], R12 ;  /* 0x0005700c01007387 */ /* 0x000fe80000100a00 */
[----:B------:R-:W-:Y:S04]  /*bd7e0*/  STL.64 [R1+0x578], R14 ;  /* 0x0005780e01007387 */ /* 0x000fe80000100a00 */
[----:B------:R0:W-:Y:S04]  /*bd7f0*/  STL.64 [R1+0xafd0], R4 ;  /* 0x00afd00401007387 */ /* 0x0001e80000100a00 */
        /* <DEDUP_REMOVED lines=24> */
[----:B-1----:R-:W2:Y:S04]  /*bd980*/  LDL.LU R48, [R1+0x900] ;  /* 0x0009000001307983 */ /* 0x002ea80000300800 */
[----:B------:R-:W2:Y:S04]  /*bd990*/  LDL.LU R49, [R1+0x904] ;  /* 0x0009040001317983 */ /* 0x000ea80000300800 */
[----:B------:R-:W2:Y:S04]  /*bd9a0*/  LDL.LU R50, [R1+0x908] ;  /* 0x0009080001327983 */ /* 0x000ea80000300800 */
[----:B------:R-:W2:Y:S04]  /*bd9b0*/  LDL.LU R51, [R1+0x90c] ;  /* 0x00090c0001337983 */ /* 0x000ea80000300800 */
[----:B------:R-:W2:Y:S04]  /*bd9c0*/  LDL.LU R2, [R1+0x1df0] ;  /* 0x001df00001027983 */ /* 0x000ea80000300800 */
[----:B------:R-:W2:Y:S04]  /*bd9d0*/  LDL.LU R19, [R1+0x1dec] ;  /* 0x001dec0001137983 */ /* 0x000ea80000300800 */
        /* <DEDUP_REMOVED lines=19> */
[----:B------:R-:W-:-:S03]  /*bdb10*/  IMAD R18, R0, 0x100, R43 ;  /* 0x0000010000127824 */ /* 0x000fc600078e022b */
        /* <DEDUP_REMOVED lines=13> */
[----:B--2---:R-:W-:-:S03]  /*bdbf0*/  IMAD R19, R19, 0x100, R2 ;  /* 0x0000010013137824 */ /* 0x004fc600078e0202 */
[----:B------:R-:W2:Y:S01]  /*bdc00*/  LDL.LU R2, [R1+0xb004] ;  /* 0x00b0040001027983 */ /* 0x000ea20000300800 */
[----:B---3--:R-:W-:-:S03]  /*bdc10*/  IMAD R60, R60, 0x100, R3 ;  /* 0x000001003c3c7824 */ /* 0x008fc600078e0203 */
[----:B------:R-:W2:Y:S01]  /*bdc20*/  LDL.LU R3, [R1+0xb000] ;  /* 0x00b0000001037983 */ /* 0x000ea20000300800 */
[----:B----4-:R-:W-:Y:S01]  /*bdc30*/  IMAD R61, R56, 0x100, R61 ;  /* 0x00000100383d7824 */ /* 0x010fe200078e023d */
[----:B--2---:R-:W-:Y:S02]  /*bdc40*/  HMMA.16816.F32 R36, R36, R2, R48 ;  /* 0x000000022424723c */ /* 0x004fe40000001830 */
[----:B------:R-:W2:Y:S04]  /*bdc50*/  LDL.LU.64 R50, [R1+0xaff8] ;  /* 0x00aff80001327983 */ /* 0x000ea80000300a00 */
[----:B------:R-:W2:-:S13]  /*bdc60*/  LDL.LU.64 R48, [R1+0xaff0] ;  /* 0x00aff00001307983 */ /* 0x000e9a0000300a00 */
[----:B------:R0:W-:Y:S04]  /*bdc70*/  STL.64 [R1+0x580], R36 ;  /* 0x0005802401007387 */ /* 0x0001e80000100a00 */
[----:B------:R1:W-:Y:S01]  /*bdc80*/  STL.64 [R1+0x588], R38 ;  /* 0x0005882601007387 */ /* 0x0003e20000100a00 */
[----:B0-----:R-:W-:Y:S02]  /*bdc90*/  F2FP.F16.E4M3.UNPACK_B R36, R18 ;  /* 0x00000012ff24723e */ /* 0x001fe400020006ff */
[----:B------:R-:W-:Y:S02]  /*bdca0*/  F2FP.F16.E4M3.UNPACK_B R37, R19 ;  /* 0x00000013ff25723e */ /* 0x000fe400020006ff */
[----:B-1----:R-:W-:Y:S02]  /*bdcb0*/  F2FP.F16.E4M3.UNPACK_B R38, R60 ;  /* 0x0000003cff26723e */ /* 0x002fe400020006ff */
[----:B------:R-:W-:-:S07]  /*bdcc0*/  F2FP.F16.E4M3.UNPACK_B R39, R61 ;  /* 0x0000003dff27723e */ /* 0x000fce00020006ff */
[----:B------:R-:W-:-:S15]  /*bdcd0*/  HMMA.16816.F32 R12, R36, R16, R12 ;  /* 0x00000010240c723c */ /* 0x000fde000000180c */
[----:B------:R-:W-:-:S04]  /*bdce0*/  NOP ;  /* 0x0000000000007918 */ /* 0x000fc80000000000 */
        /* <DEDUP_REMOVED lines=9> */
[----:B------:R-:W4:Y:S04]  /*bdd80*/  LDL.LU.64 R4, [R1+0xafd0] ;  /* 0x00afd00001047983 */ /* 0x000f280000300a00 */
[----:B------:R-:W-:Y:S04]  /*bdd90*/  STL.64 [R1+0x600], R8 ;  /* 0x0006000801007387 */ /* 0x000fe80000100a00 */
[----:B------:R0:W-:Y:S04]  /*bdda0*/  STL.64 [R1+0x608], R10 ;  /* 0x0006080a01007387 */ /* 0x0001e80000100a00 */
[----:B0-----:R-:W2:Y:S04]  /*bddb0*/  LDL.LU.64 R10, [R1+0xafc8] ;  /* 0x00afc800010a7983 */ /* 0x001ea80000300a00 */
[----:B------:R-:W3:Y:S01]  /*bddc0*/  LDL.LU.64 R8, [R1+0xafc0] ;  /* 0x00afc00001087983 */ /* 0x000ee20000300a00 */
[----:B------:R-:W-:-:S02]  /*bddd0*/  IMAD R18, R58, 0x100, R57 ;  /* 0x000001003a127824 */ /* 0x000fc400078e0239 */
[----:B------:R-:W-:Y:S02]  /*bdde0*/  IMAD R19, R44, 0x100, R59 ;  /* 0x000001002c137824 */ /* 0x000fe400078e023b */
[----:B------:R-:W-:Y:S02]  /*bddf0*/  IMAD R60, R46, 0x100, R45 ;  /* 0x000001002e3c7824 */ /* 0x000fe400078e022d */
[----:B------:R-:W-:Y:S01]  /*bde00*/  IMAD R61, R0, 0x100, R47 ;  /* 0x00000100003d7824 */ /* 0x000fe200078e022f */
[C---:B--2---:R-:W-:Y:S08]  /*bde10*/  HMMA.16816.F32 R32, R36.reuse, R10, R32 ;  /* 0x0000000a2420723c */ /* 0x044ff00000001820 */
[C---:B---3--:R-:W-:Y:S01]  /*bde20*/  HMMA.16816.F32 R20, R36.reuse, R8, R20 ;  /* 0x000000082414723c */ /* 0x048fe20000001814 */
[----:B------:R-:W-:Y:S10]  /*bde30*/  STL.64 [R1+0xafb8], R10 ;  /* 0x00afb80a01007387 */ /* 0x000ff40000100a00 */
        /* <DEDUP_REMOVED lines=16> */
[----:B------:R-:W-:Y:S04]  /*bdf40*/  STL.64 [R1+0x690], R8 ;  /* 0x0006900801007387 */ /* 0x000fe80000100a00 */
[----:B------:R0:W-:Y:S04]  /*bdf50*/  STL.64 [R1+0x698], R10 ;  /* 0x0006980a01007387 */ /* 0x0001e80000100a00 */
[----:B------:R-:W-:Y:S04]  /*bdf60*/  STL [R1+0xaf68], R3 ;  /* 0x00af680301007387 */ /* 0x000fe80000100800 */
[----:B------:R-:W-:Y:S01]  /*bdf70*/  STL.64 [R1+0x680], R4 ;  /* 0x0006800401007387 */ /* 0x000fe20000100a00 */
[C---:B0-----:R-:W-:Y:S03]  /*bdf80*/  HMMA.16816.F32 R8, R36.reuse, R16, R52 ;  /* 0x000000102408723c */ /* 0x041fe60000001834 */
[----:B------:R0:W-:Y:S04]  /*bdf90*/  STL.64 [R1+0x688], R6 ;  /* 0x0006880601007387 */ /* 0x0001e80000100a00 */
[----:B------:R-:W2:Y:S01]  /*bdfa0*/  LDL.LU R44, [R1+0xa90] ;  /* 0x000a9000012c7983 */ /* 0x000ea20000300800 */
[C---:B0-----:R-:W-:Y:S11]  /*bdfb0*/  HMMA.16816.F32 R4, R36.reuse, R14, R40 ;  /* 0x0000000e2404723c */ /* 0x041ff60000001828 */
        /* <DEDUP_REMOVED lines=80> */
[----:B------:R-:W4:Y:S04]  /*be4c0*/  LDL.LU.64 R8, [R1+0xafb0] ;  /* 0x00afb00001087983 */ /* 0x000f280000300a00 */
[----:B------:R-:W2:Y:S04]  /*be4d0*/  LDL.LU R43, [R1+0x1e58] ;  /* 0x001e5800012b7983 */ /* 0x000ea80000300800 */
[----:B------:R-:W2:Y:S01]  /*be4e0*/  LDL.LU R0, [R1+0x1e54] ;  /* 0x001e540001007983 */ /* 0x000ea20000300800 */
[C---:B---3--:R-:W-:Y:S08]  /*be4f0*/  HMMA.16816.F32 R44, R36.reuse, R10, R44 ;  /* 0x0000000a242c723c */ /* 0x048ff0000000182c */
[C---:B----4-:R-:W-:Y:S11]  /*be500*/  HMMA.16816.F32 R4, R36.reuse, R8, R4 ;  /* 0x000000082404723c */ /* 0x050ff60000001804 */
        /* <DEDUP_REMOVED lines=8> */
[----:B------:R-:W-:Y:S01]  /*be590*/  IMAD R18, R18, 0x100, R3 ;  /* 0x0000010012127824 */ /* 0x000fe200078e0203 */
[C---:B----4-:R-:W-:Y:S08]  /*be5a0*/  HMMA.16816.F32 R20, R36.reuse, R6, R20 ;  /* 0x000000062414723c */ /* 0x050ff00000001814 */
[----:B--2---:R-:W-:Y:S11]  /*be5b0*/  HMMA.16816.F32 R28, R36, R4, R28 ;  /* 0x00000004241c723c */ /* 0x004ff6000000181c */
[----:B------:R-:W-:Y:S04]  /*be5c0*/  STL.64 [R1+0x710], R20 ;  /* 0x0007101401007387 */ /* 0x000fe80000100a00 */
[----:B------:R0:W-:Y:S04]  /*be5d0*/  STL.64 [R1+0x718], R22 ;  /* 0x0007181601007387 */ /* 0x0001e80000100a00 */
[----:B0-----:R-:W2:Y:S04]  /*be5e0*/  LDL.LU.64 R22, [R1+0xaf88] ;  /* 0x00af880001167983 */ /* 0x001ea80000300a00 */
[----:B------:R-:W2:Y:S04]  /*be5f0*/  LDL.LU.64 R20, [R1+0xaf80] ;  /* 0x00af800001147983 */ /* 0x000ea80000300a00 */
[----:B------:R-:W-:Y:S04]  /*be600*/  STL.64 [R1+0x760], R28 ;  /* 0x0007601c01007387 */ /* 0x000fe80000100a00 */
[----:B------:R0:W-:Y:S04]  /*be610*/  STL.64 [R1+0x768], R30 ;  /* 0x0007681e01007387 */ /* 0x0001e80000100a00 */
[----:B0-----:R-:W4:Y:S04]  /*be620*/  LDL.LU.64 R30, [R1+0xaf78] ;  /* 0x00af7800011e7983 */ /* 0x001f280000300a00 */
[----:B------:R-:W4:Y:S04]  /*be630*/  LDL.LU.64 R28, [R1+0xaf70] ;  /* 0x00af7000011c7983 */ /* 0x000f280000300a00 */
[----:B------:R-:W3:Y:S01]  /*be640*/  LDL.LU R3, [R1+0xaf68] ;  /* 0x00af680001037983 */ /* 0x000ee20000300800 */
[----:B------:R-:W-:-:S02]  /*be650*/  IMAD R19, R19, 0x100, R61 ;  /* 0x0000010013137824 */ /* 0x000fc400078e023d */
[----:B------:R-:W-:Y:S02]  /*be660*/  IMAD R60, R52, 0x100, R60 ;  /* 0x00000100343c7824 */ /* 0x000fe400078e023c */
[----:B------:R-:W-:Y:S01]  /*be670*/  IMAD R61, R54, 0x100, R53 ;  /* 0x00000100363d7824 */ /* 0x000fe200078e0235 */
[----:B---3--:R-:W-:Y:S01]  /*be680*/  HMMA.16816.F32 R36, R36, R2, R44 ;  /* 0x000000022424723c */ /* 0x008fe2000000182c */
[----:B------:R-:W3:Y:S04]  /*be690*/  LDL.LU.64 R46, [R1+0xaf60] ;  /* 0x00af6000012e7983 */ /* 0x000ee80000300a00 */
[----:B------:R-:W3:-:S14]  /*be6a0*/  LDL.LU.64 R44, [R1+0xaf58] ;  /* 0x00af5800012c7983 */ /* 0x000edc0000300a00 */
        /* <DEDUP_REMOVED lines=9> */
[----:B------:R2:W-:Y:S02]  /*be740*/  STL.64 [R1+0x7b8], R34 ;  /* 0x0007b82201007387 */ /* 0x0005e40000100a00 */
        /* <DEDUP_REMOVED lines=9> */
[----:B----4-:R-:W-:Y:S01]  /*be7e0*/  HMMA.16816.F32 R20, R36, R10, R28 ;  /* 0x0000000a2414723c */ /* 0x010fe2000000181c */
[----:B------:R-:W-:-:S15]  /*be7f0*/  STL.64 [R1+0xaf20], R10 ;  /* 0x00af200a01007387 */ /* 0x000fde0000100a00 */
[----:B------:R-:W-:-:S03]  /*be800*/  NOP ;  /* 0x0000000000007918 */ /* 0x000fc60000000000 */
[----:B------:R-:W-:Y:S04]  /*be810*/  STL.64 [R1+0x7e0], R20 ;  /* 0x0007e01401007387 */ /* 0x000fe80000100a00 */
[----:B------:R-:W-:Y:S04]  /*be820*/  STL.64 [R1+0x7e8], R22 ;  /* 0x0007e81601007387 */ /* 0x000fe80000100a00 */
[----:B------:R0:W-:Y:S04]  /*be830*/  STL.64 [R1+0xaf18], R8 ;  /* 0x00af180801007387 */ /* 0x0001e80000100a00 */
[----:B------:R-:W-:Y:S04]  /*be840*/  STL.64 [R1+0x800], R12 ;  /* 0x0008000c01007387 */ /* 0x000fe80000100a00 */
[----:B------:R3:W-:Y:S01]  /*be850*/  STL.64 [R1+0x808], R14 ;  /* 0x0008080e01007387 */ /* 0x0007e20000100a00 */
[----:B0-----:R-:W-:Y:S03]  /*be860*/  HMMA.16816.F32 R8, R36, R4, R48 ;  /* 0x000000042408723c */ /* 0x001fe60000001830 */
[----:B------:R-:W-:Y:S01]  /*be870*/  STL.64 [R1+0xaf00], R6 ;  /* 0x00af000601007387 */ /* 0x000fe20000100a00 */
[----:B------:R-:W-:-:S02]  /*be880*/  IMAD R18, R40, 0x100, R55 ;  /* 0x0000010028127824 */ /* 0x000fc400078e0237 */
[----:B------:R-:W-:Y:S02]  /*be890*/  IMAD R19, R42, 0x100, R41 ;  /* 0x000001002a137824 */ /* 0x000fe400078e0229 */
[----:B---3--:R-:W-:-:S15]  /*be8a0*/  HMMA.16816.F32 R12, R36, R6, R44 ;  /* 0x00000006240c723c */ /* 0x008fde000000182c */
[----:B------:R-:W-:-:S04]  /*be8b0*/  NOP ;  /* 0x0000000000007918 */ /* 0x000fc80000000000 */
        /* <DEDUP_REMOVED lines=27> */
[----:B------:R-:W3:Y:S04]  /*bea70*/  LDL.LU R54, [R1+0xb58] ;  /* 0x000b580001367983 */ /* 0x000ee80000300800 */
[----:B------:R-:W3:Y:S04]  /*bea80*/  LDL.LU R55, [R1+0xb5c] ;  /* 0x000b5c0001377983 */ /* 0x000ee80000300800 */
[----:B------:R-:W4:Y:S04]  /*bea90*/  LDL.LU R4, [R1+0xb40] ;  /* 0x000b400001047983 */ /* 0x000f280000300800 */
[----:B------:R-:W4:Y:S04]  /*beaa0*/  LDL.LU R5, [R1+0xb44] ;  /* 0x000b440001057983 */ /* 0x000f280000300800 */
[----:B------:R-:W4:Y:S04]  /*beab0*/  LDL.LU R6, [R1+0xb48] ;  /* 0x000b480001067983 */ /* 0x000f280000300800 */
[----:B------:R-:W4:Y:S04]  /*beac0*/  LDL.LU R7, [R1+0xb4c] ;  /* 0x000b4c0001077983 */ /* 0x000f280000300800 */
[----:B-1----:R-:W3:Y:S04]  /*bead0*/  LDL.LU R28, [R1+0xb30] ;  /* 0x000b3000011c7983 */ /* 0x002ee80000300800 */
        /* <DEDUP_REMOVED lines=24> */
[----:B------:R-:W-:-:S03]  /*bec60*/  IMAD R60, R0, 0x100, R43 ;  /* 0x00000100003c7824 */ /* 0x000fc600078e022b */
        /* <DEDUP_REMOVED lines=21> */
[----:B---3--:R-:W-:Y:S03]  /*bedc0*/  HMMA.16816.F32 R36, R36, R2, R16 ;  /* 0x000000022424723c */ /* 0x008fe60000001810 */
[----:B------:R-:W3:Y:S04]  /*bedd0*/  LDL.LU.64 R18, [R1+0xaf50] ;  /* 0x00af500001127983 */ /* 0x000ee80000300a00 */
[----:B------:R-:W2:Y:S01]  /*bede0*/  LDL.LU.64 R16, [R1+0xaf48] ;  /* 0x00af480001107983 */ /* 0x000ea20000300a00 */
[----:B----4-:R-:W-:-:S11]  /*bedf0*/  IMAD R61, R20, 0x100, R61 ;  /* 0x00000100143d7824 */ /* 0x010fd600078e023d */
[----:B------:R-:W-:Y:S04]  /*bee00*/  STL.64 [R1+0x820], R36 ;  /* 0x0008202401007387 */ /* 0x000fe80000100a00 */
[----:B------:R0:W-:Y:S02]  /*bee10*/  STL.64 [R1+0x828], R38 ;  /* 0x0008282601007387 */ /* 0x0001e40000100a00 */
[----:B0-----:R-:W-:Y:S02]  /*bee20*/  F2FP.F16.E4M3.UNPACK_B R38, R60 ;  /* 0x0000003cff26723e */ /* 0x001fe400020006ff */
[----:B------:R-:W-:Y:S02]  /*bee30*/  F2FP.F16.E4M3.UNPACK_B R39, R61 ;  /* 0x0000003dff27723e */ /* 0x000fe400020006ff */
[----:B---3--:R-:W-:-:S02]  /*bee40*/  F2FP.F16.E4M3.UNPACK_B R36, R18 ;  /* 0x00000012ff24723e */ /* 0x008fc400020006ff */
[----:B------:R-:W-:-:S07]  /*bee50*/  F2FP.F16.E4M3.UNPACK_B R37, R19 ;  /* 0x00000013ff25723e */ /* 0x000fce00020006ff */
[----:B--2---:R-:W-:-:S15]  /*bee60*/  HMMA.16816.F32 R12, R36, R16, R12 ;  /* 0x00000010240c723c */ /* 0x004fde000000180c */
        /* <DEDUP_REMOVED lines=29> */
[----:B----4-:R-:W-:-:S15]  /*bf040*/  HMMA.16816.F32 R52, R36, R6, R52 ;  /* 0x000000062434723c */ /* 0x010fde0000001834 */
[----:B------:R-:W-:-:S04]  /*bf050*/  NOP ;  /* 0x0000000000007918 */ /* 0x000fc80000000000 */
[----:B------:R-:W-:Y:S04]  /*bf060*/  STL.64 [R1+0x910], R52 ;  /* 0x0009103401007387 */ /* 0x000fe80000100a00 */
[----:B------:R0:W-:Y:S04]  /*bf070*/  STL.64 [R1+0x918], R54 ;  /* 0x0009183601007387 */ /* 0x0001e80000100a00 */
[----:B0-----:R-:W4:Y:S04]  /*bf080*/  LDL.LU.64 R54, [R1+0xaef0] ;  /* 0x00aef00001367983 */ /* 0x001f280000300a00 */
[----:B------:R-:W4:Y:S01]  /*bf090*/  LDL.LU.64 R52, [R1+0xaee8] ;  /* 0x00aee80001347983 */ /* 0x000f220000300a00 */
[C---:B--2---:R-:W-:Y:S08]  /*bf0a0*/  HMMA.16816.F32 R32, R36.reuse, R4, R32 ;  /* 0x000000042420723c */ /* 0x044ff00000001820 */
[----:B---3--:R-:W-:Y:S01]  /*bf0b0*/  HMMA.16816.F32 R20, R36, R2, R28 ;  /* 0x000000022414723c */ /* 0x008fe2000000181c */
[----:B------:R-:W-:-:S02]  /*bf0c0*/  F2FP.F16.E4M3.UNPACK_B R36, R18 ;  /* 0x00000012ff24723e */ /* 0x000fc400020006ff */
[----:B------:R-:W-:Y:S02]  /*bf0d0*/  F2FP.F16.E4M3.UNPACK_B R37, R19 ;  /* 0x00000013ff25723e */ /* 0x000fe400020006ff */
[----:B------:R-:W-:Y:S02]  /*bf0e0*/  F2FP.F16.E4M3.UNPACK_B R38, R60 ;  /* 0x0000003cff26723e */ /* 0x000fe400020006ff */
[----:B------:R-:W-:-:S04]  /*bf0f0*/  F2FP.F16.E4M3.UNPACK_B R39, R61 ;  /* 0x0000003dff27723e */ /* 0x000fc800020006ff */
[----:B------:R-:W-:Y:S03]  /*bf100*/  STL.64 [R1+0x930], R32 ;  /* 0x0009302001007387 */ /* 0x000fe60000100a00 */
[C---:B------:R-:W-:Y:S01]  /*bf110*/  HMMA.16816.F32 R28, R36.reuse, R16, R56 ;  /* 0x00000010241c723c */ /* 0x040fe20000001838 */
[----:B------:R-:W-:Y:S04]  /*bf120*/  STL.64 [R1+0x938], R34 ;  /* 0x0009382201007387 */ /* 0x000fe80000100a00 */
[----:B------:R-:W-:Y:S03]  /*bf130*/  STL [R1+0xaec4], R2 ;  /* 0x00aec40201007387 */ /* 0x000fe60000100800 */
[C---:B------:R-:W-:Y:S01]  /*bf140*/  HMMA.16816.F32 R24, R36.reuse, R14, R44 ;  /* 0x0000000e2418723c */ /* 0x040fe2000000182c */
[----:B------:R-:W-:Y:S04]  /*bf150*/  STL [R1+0xaec0], R3 ;  /* 0x00aec00301007387 */ /* 0x000fe80000100800 */
[----:B------:R-:W-:Y:S04]  /*bf160*/  STL.64 [R1+0x920], R20 ;  /* 0x0009201401007387 */ /* 0x000fe80000100a00 */
[----:B------:R0:W-:Y:S02]  /*bf170*/  STL.64 [R1+0x928], R22 ;  /* 0x0009281601007387 */ /* 0x0001e40000100a00 */
[C---:B0-----:R-:W-:Y:S02]  /*bf180*/  HMMA.16816.F32 R20, R36.reuse, R12, R48 ;  /* 0x0000000c2414723c */ /* 0x041fe40000001830 */
        /* <DEDUP_REMOVED lines=8> */
[C---:B0-----:R-:W-:Y:S03]  /*bf210*/  HMMA.16816.F32 R12, R36.reuse, R8, R40 ;  /* 0x00000008240c723c */ /* 0x041fe60000001828 */
[----:B------:R-:W-:Y:S05]  /*bf220*/  STL.64 [R1+0xae98], R10 ;  /* 0x00ae980a01007387 */ /* 0x000fea0000100a00 */
[----:B----4-:R-:W-:-:S15]  /*bf230*/  HMMA.16816.F32 R20, R36, R10, R52 ;  /* 0x0000000a2414723c */ /* 0x010fde0000001834 */
[----:B------:R-:W-:-:S04]  /*bf240*/  NOP ;  /* 0x0000000000007918 */ /* 0x000fc80000000000 */
        /* <DEDUP_REMOVED lines=27> */
[----:B0-----:R-:W4:Y:S04]  /*bf400*/  LDL.LU R8, [R1+0xc40] ;  /* 0x000c400001087983 */ /* 0x001f280000300800 */
[----:B------:R-:W4:Y:S04]  /*bf410*/  LDL.LU R9, [R1+0xc44] ;  /* 0x000c440001097983 */ /* 0x000f280000300800 */
[----:B------:R-:W4:Y:S04]  /*bf420*/  LDL.LU R10, [R1+0xc48] ;  /* 0x000c4800010a7983 */ /* 0x000f280000300800 */
[----:B------:R-:W4:Y:S04]  /*bf430*/  LDL.LU R11, [R1+0xc4c] ;  /* 0x000c4c00010b7983 */ /* 0x000f280000300800 */
        /* <DEDUP_REMOVED lines=40> */
[C---:B---3--:R-:W-:Y:S08]  /*bf6c0*/  HMMA.16816.F32 R28, R36.reuse, R4, R28 ;  /* 0x00000004241c723c */ /* 0x048ff0000000181c */
[----:B--2---:R-:W-:Y:S01]  /*bf6d0*/  HMMA.16816.F32 R24, R36, R6, R24 ;  /* 0x000000062418723c */ /* 0x004fe20000001818 */
[----:B----4-:R-:W-:-:S15]  /*bf6e0*/  IMAD R18, R43, 0x100, R42 ;  /* 0x000001002b127824 */ /* 0x010fde00078e022a */
[----:B------:R-:W-:-:S03]  /*bf6f0*/  NOP ;  /* 0x0000000000007918 */ /* 0x000fc60000000000 */
[----:B------:R-:W-:Y:S04]  /*bf700*/  STL.64 [R1+0x9a0], R24 ;  /* 0x0009a01801007387 */ /* 0x000fe80000100a00 */
[----:B------:R0:W-:Y:S01]  /*bf710*/  STL.64 [R1+0x9a8], R26 ;  /* 0x0009a81a01007387 */ /* 0x0001e20000100a00 */
[----:B------:R-:W-:-:S03]  /*bf720*/  IMAD R19, R19, 0x100, R2 ;  /* 0x0000010013137824 */ /* 0x000fc600078e0202 */
[----:B0-----:R-:W2:Y:S04]  /*bf730*/  LDL.LU.64 R26, [R1+0xaee0] ;  /* 0x00aee000011a7983 */ /* 0x001ea80000300a00 */
[----:B------:R-:W2:Y:S04]  /*bf740*/  LDL.LU.64 R24, [R1+0xaed8] ;  /* 0x00aed80001187983 */ /* 0x000ea80000300a00 */
[----:B------:R-:W-:Y:S04]  /*bf750*/  STL.64 [R1+0x9c0], R28 ;  /* 0x0009c01c01007387 */ /* 0x000fe80000100a00 */
[----:B------:R0:W-:Y:S01]  /*bf760*/  STL.64 [R1+0x9c8], R30 ;  /* 0x0009c81e01007387 */ /* 0x0001e20000100a00 */
[----:B------:R-:W-:-:S03]  /*bf770*/  IMAD R60, R60, 0x100, R3 ;  /* 0x000001003c3c7824 */ /* 0x000fc600078e0203 */
[----:B0-----:R-:W3:Y:S04]  /*bf780*/  LDL.LU.64 R30, [R1+0xaed0] ;  /* 0x00aed000011e7983 */ /* 0x001ee80000300a00 */
[----:B------:R-:W3:Y:S04]  /*bf790*/  LDL.LU.64 R28, [R1+0xaec8] ;  /* 0x00aec800011c7983 */ /* 0x000ee80000300a00 */
[----:B------:R-:W4:Y:S04]  /*bf7a0*/  LDL.LU R40, [R1+0xcd0] ;  /* 0x000cd00001287983 */ /* 0x000f280000300800 */
[----:B------:R-:W4:Y:S04]  /*bf7b0*/  LDL.LU R41, [R1+0xcd4] ;  /* 0x000cd40001297983 */ /* 0x000f280000300800 */
[----:B------:R-:W4:Y:S04]  /*bf7c0*/  LDL.LU R42, [R1+0xcd8] ;  /* 0x000cd800012a7983 */ /* 0x000f280000300800 */
[----:B------:R-:W4:Y:S04]  /*bf7d0*/  LDL.LU R43, [R1+0xcdc] ;  /* 0x000cdc00012b7983 */ /* 0x000f280000300800 */
[----:B------:R-:W2:Y:S04]  /*bf7e0*/  LDL.LU R2, [R1+0xaec4] ;  /* 0x00aec40001027983 */ /* 0x000ea80000300800 */
[----:B------:R-:W2:Y:S01]  /*bf7f0*/  LDL.LU R3, [R1+0xaec0] ;  /* 0x00aec00001037983 */ /* 0x000ea20000300800 */
[----:B------:R-:W-:Y:S01]  /*bf800*/  IMAD R61, R44, 0x100, R61 ;  /* 0x000001002c3d7824 */ /* 0x000fe200078e023d */
        /* <DEDUP_REMOVED lines=21> */
[----:B---3--:R-:W-:-:S15]  /*bf960*/  HMMA.16816.F32 R32, R36, R12, R32 ;  /* 0x0000000c2420723c */ /* 0x008fde0000001820 */
[----:B------:R-:W-:-:S04]  /*bf970*/  NOP ;  /* 0x0000000000007918 */ /* 0x000fc80000000000 */
[----:B------:R-:W-:Y:S04]  /*bf980*/  STL.64 [R1+0x9f0], R32 ;  /* 0x0009f02001007387 */ /* 0x000fe80000100a00 */
[----:B------:R2:W-:Y:S01]  /*bf990*/  STL.64 [R1+0x9f8], R34 ;  /* 0x0009f82201007387 */ /* 0x0005e20000100a00 */
[----:B------:R-:W-:Y:S02]  /*bf9a0*/  IMAD R18, R46, 0x100, R45 ;  /* 0x000001002e127824 */ /* 0x000fe400078e022d */
[----:B------:R-:W-:Y:S02]  /*bf9b0*/  IMAD R19, R48, 0x100, R47 ;  /* 0x0000010030137824 */ /* 0x000fe400078e022f */
[----:B------:R-:W-:Y:S02]  /*bf9c0*/  IMAD R60, R50, 0x100, R49 ;  /* 0x00000100323c7824 */ /* 0x000fe400078e0231 */
[----:B------:R-:W-:Y:S01]  /*bf9d0*/  IMAD R61, R0, 0x100, R51 ;  /* 0x00000100003d7824 */ /* 0x000fe200078e0233 */
[C---:B--2---:R-:W-:Y:S08]  /*bf9e0*/  HMMA.16816.F32 R32, R36.reuse, R10, R20 ;  /* 0x0000000a2420723c */ /* 0x044ff00000001814 */
[C---:B----4-:R-:W-:Y:S01]  /*bf9f0*/  HMMA.16816.F32 R20, R36.reuse, R8, R24 ;  /* 0x000000082414723c */ /* 0x050fe20000001818 */
        /* <DEDUP_REMOVED lines=8> */
[C---:B------:R-:W-:Y:S11]  /*bfa80*/  HMMA.16816.F32 R8, R36.reuse, R4, R56 ;  /* 0x000000042408723c */ /* 0x040ff60000001838 */
[----:B------:R-:W-:Y:S04]  /*bfa90*/  STL.64 [R1+0xa20], R20 ;  /* 0x000a201401007387 */ /* 0x000fe80000100a00 */
[----:B------:R-:W-:Y:S04]  /*bfaa0*/  STL.64 [R1+0xa28], R22 ;  /* 0x000a281601007387 */ /* 0x000fe80000100a00 */
[----:B------:R0:W-:Y:S02]  /*bfab0*/  STL.64 [R1+0xae50], R4 ;  /* 0x00ae500401007387 */ /* 0x0001e40000100a00 */
[----:B0-----:R-:W-:Y:S01]  /*bfac0*/  HMMA.16816.F32 R4, R36, R2, R52 ;  /* 0x000000022404723c */ /* 0x001fe20000001834 */
[----:B------:R-:W-:Y:S01]  /*bfad0*/  F2FP.F16.E4M3.UNPACK_B R36, R18 ;  /* 0x00000012ff24723e */ /* 0x000fe200020006ff */
[----:B------:R-:W-:Y:S01]  /*bfae0*/  STL.64 [R1+0xa40], R8 ;  /* 0x000a400801007387 */ /* 0x000fe20000100a00 */
[----:B------:R-:W-:-:S02]  /*bfaf0*/  F2FP.F16.E4M3.UNPACK_B R37, R19 ;  /* 0x00000013ff25723e */ /* 0x000fc400020006ff */
[----:B------:R-:W-:Y:S02]  /*bfb00*/  F2FP.F16.E4M3.UNPACK_B R38, R60 ;  /* 0x0000003cff26723e */ /* 0x000fe400020006ff */
[----:B------:R-:W-:Y:S01]  /*bfb10*/  F2FP.F16.E4M3.UNPACK_B R39, R61 ;  /* 0x0000003dff27723e */ /* 0x000fe200020006ff */
[----:B------:R-:W-:Y:S04]  /*bfb20*/  STL.64 [R1+0xa48], R10 ;  /* 0x000a480a01007387 */ /* 0x000fe80000100a00 */
[----:B------:R-:W-:Y:S04]  /*bfb30*/  STL [R1+0xae28], R2 ;  /* 0x00ae280201007387 */ /* 0x000fe80000100800 */
[----:B------:R-:W-:Y:S04]  /*bfb40*/  STL [R1+0xae24], R3 ;  /* 0x00ae240301007387 */ /* 0x000fe80000100800 */
[----:B------:R-:W-:Y:S04]  /*bfb50*/  STL.64 [R1+0xa30], R4 ;  /* 0x000a300401007387 */ /* 0x000fe80000100a00 */
[----:B------:R0:W-:Y:S02]  /*bfb60*/  STL.64 [R1+0xa38], R6 ;  /* 0x000a380601007387 */ /* 0x0001e40000100a00 */
[----:B0-----:R-:W-:Y:S02]  /*bfb70*/  HMMA.16816.F32 R4, R36, R16, R40 ;  /* 0x000000102404723c */ /* 0x001fe40000001828 */
[----:B------:R-:W-:Y:S04]  /*bfb80*/  STL [R1+0xae2c], R17 ;  /* 0x00ae2c1101007387 */ /* 0x000fe80000100800 */
[----:B------:R-:W2:-:S13]  /*bfb90*/  LDL.LU R48, [R1+0xdc0] ;  /* 0x000dc00001307983 */ /* 0x000e9a0000300800 */
        /* <DEDUP_REMOVED lines=78> */
[----:B---3--:R-:W-:-:S15]  /*c0080*/  HMMA.16816.F32 R48, R36, R14, R48 ;  /* 0x0000000e2430723c */ /* 0x008fde0000001830 */
[----:B------:R-:W-:-:S04]  /*c0090*/  NOP ;  /* 0x0000000000007918 */ /* 0x000fc80000000000 */
        /* <DEDUP_REMOVED lines=20> */
[----:B------:R-:W-:Y:S01]  /*c01e0*/  IMAD R60, R60, 0x100, R3 ;  /* 0x000001003c3c7824 */ /* 0x000fe200078e0203 */
        /* <DEDUP_REMOVED lines=10> */
[----:B------:R-:W2:Y:S04]  /*c0290*/  LDL.LU R17, [R1+0xae2c] ;  /* 0x00ae2c0001117983 */ /* 0x000ea80000300800 */
[----:B------:R-:W2:Y:S04]  /*c02a0*/  LDL.LU R2, [R1+0xae28] ;  /* 0x00ae280001027983 */ /* 0x000ea80000300800 */
[----:B------:R-:W2:Y:S01]  /*c02b0*/  LDL.LU R3, [R1+0xae24] ;  /* 0x00ae240001037983 */ /* 0x000ea20000300800 */
[----:B------:R-:W-:Y:S01]  /*c02c0*/  IMAD R61, R40, 0x100, R61 ;  /* 0x00000100283d7824 */ /* 0x000fe200078e023d */
[----:B--2---:R-:W-:Y:S01]  /*c02d0*/  HMMA.16816.F32 R32, R36, R2, R32 ;  /* 0x000000022420723c */ /* 0x004fe20000001820 */
[----:B------:R-:W-:-:S02]  /*c02e0*/  F2FP.F16.E4M3.UNPACK_B R36, R18 ;  /* 0x00000012ff24723e */ /* 0x000fc400020006ff */
[----:B------:R-:W-:Y:S02]  /*c02f0*/  F2FP.F16.E4M3.UNPACK_B R37, R19 ;  /* 0x00000013ff25723e */ /* 0x000fe400020006ff */
[----:B------:R-:W-:Y:S02]  /*c0300*/  F2FP.F16.E4M3.UNPACK_B R38, R60 ;  /* 0x0000003cff26723e */ /* 0x000fe400020006ff */
[----:B------:R-:W-:Y:S01]  /*c0310*/  F2FP.F16.E4M3.UNPACK_B R39, R61 ;  /* 0x0000003dff27723e */ /* 0x000fe200020006ff */
[----:B------:R-:W-:Y:S06]  /*c0320*/  STL [R1+0xae20], R3 ;  /* 0x00ae200301007387 */ /* 0x000fec0000100800 */
[C---:B---3--:R-:W-:Y:S05]  /*c0330*/  HMMA.16816.F32 R24, R36.reuse, R14, R24 ;  /* 0x0000000e2418723c */ /* 0x048fea0000001818 */
        /* <DEDUP_REMOVED lines=22> */
[----:B----4-:R-:W-:Y:S01]  /*c04a0*/  HMMA.16816.F32 R12, R36, R6, R48 ;  /* 0x00000006240c723c */ /* 0x010fe20000001830 */
[----:B------:R-:W-:Y:S01]  /*c04b0*/  STL.64 [R1+0xadd8], R6 ;  /* 0x00add80601007387 */ /* 0x000fe20000100a00 */
[----:B------:R-:W-:-:S02]  /*c04c0*/  IMAD R18, R42, 0x100, R41 ;  /* 0x000001002a127824 */ /* 0x000fc400078e0229 */
[----:B------:R-:W-:-:S15]  /*c04d0*/  IMAD R19, R0, 0x100, R43 ;  /* 0x0000010000137824 */ /* 0x000fde00078e022b */
[----:B------:R-:W-:Y:S04]  /*c04e0*/  STL.64 [R1+0xbe0], R12 ;  /* 0x000be00c01007387 */ /* 0x000fe80000100a00 */
[----:B------:R-:W-:Y:S04]  /*c04f0*/  STL.64 [R1+0xbe8], R14 ;  /* 0x000be80e01007387 */ /* 0x000fe80000100a00 */
[----:B------:R-:W-:Y:S04]  /*c0500*/  STL.64 [R1+0xadd0], R4 ;  /* 0x00add00401007387 */ /* 0x000fe80000100a00 */
[----:B------:R0:W-:Y:S04]  /*c0510*/  STL.64 [R1+0xc00], R8 ;  /* 0x000c000801007387 */ /* 0x0001e80000100a00 */
        /* <DEDUP_REMOVED lines=66> */
[----:B------:R-:W3:Y:S02]  /*c0940*/  LDL.LU R3, [R1+0xae20] ;  /* 0x00ae200001037983 */ /* 0x000ee40000300800 */
[----:B---3--:R-:W-:Y:S02]  /*c0950*/  HMMA.16816.F32 R36, R36, R2, R16 ;  /* 0x000000022424723c */ /* 0x008fe40000001810 */
[----:B------:R-:W2:Y:S04]  /*c0960*/  LDL.LU.64 R18, [R1+0xae18] ;  /* 0x00ae180001127983 */ /* 0x000ea80000300a00 */
[----:B------:R-:W3:Y:S01]  /*c0970*/  LDL.LU.64 R16, [R1+0xae10] ;  /* 0x00ae100001107983 */ /* 0x000ee20000300a00 */
[----:B------:R-:W-:-:S12]  /*c0980*/  IMAD R61, R28, 0x100, R61 ;  /* 0x000001001c3d7824 */ /* 0x000fd800078e023d */
[----:B------:R-:W-:Y:S04]  /*c0990*/  STL.64 [R1+0xbf0], R36 ;  /* 0x000bf02401007387 */ /* 0x000fe80000100a00 */
[----:B------:R0:W-:Y:S02]  /*c09a0*/  STL.64 [R1+0xbf8], R38 ;  /* 0x000bf82601007387 */ /* 0x0001e40000100a00 */
[----:B0-----:R-:W-:Y:S02]  /*c09b0*/  F2FP.F16.E4M3.UNPACK_B R38, R60 ;  /* 0x0000003cff26723e */ /* 0x001fe400020006ff */
[----:B------:R-:W-:Y:S02]  /*c09c0*/  F2FP.F16.E4M3.UNPACK_B R39, R61 ;  /* 0x0000003dff27723e */ /* 0x000fe400020006ff */
[----:B--2---:R-:W-:-:S02]  /*c09d0*/  F2FP.F16.E4M3.UNPACK_B R36, R18 ;  /* 0x00000012ff24723e */ /* 0x004fc400020006ff */
[----:B------:R-:W-:-:S07]  /*c09e0*/  F2FP.F16.E4M3.UNPACK_B R37, R19 ;  /* 0x00000013ff25723e */ /* 0x000fce00020006ff */
[----:B---3--:R-:W-:-:S15]  /*c09f0*/  HMMA.16816.F32 R12, R36, R16, R12 ;  /* 0x00000010240c723c */ /* 0x008fde000000180c */
        /* <DEDUP_REMOVED lines=15> */
[----:B---3--:R-:W-:-:S15]  /*c0af0*/  HMMA.16816.F32 R4, R36, R10, R4 ;  /* 0x0000000a2404723c */ /* 0x008fde0000001804 */
[----:B------:R-:W-:-:S04]  /*c0b00*/  NOP ;  /* 0x0000000000007918 */ /* 0x000fc80000000000 */
[----:B------:R-:W-:Y:S04]  /*c0b10*/  STL.64 [R1+0xc80], R4 ;  /* 0x000c800401007387 */ /* 0x000fe80000100a00 */
[----:B------:R0:W-:Y:S04]  /*c0b20*/  STL.64 [R1+0xc88], R6 ;  /* 0x000c880601007387 */ /* 0x0001e80000100a00 */
[----:B0-----:R-:W4:Y:S04]  /*c0b30*/  LDL.LU.64 R6, [R1+0xadd8] ;  /* 0x00add80001067983 */ /* 0x001f280000300a00 */
[----:B------:R-:W3:Y:S01]  /*c0b40*/  LDL.LU.64 R4, [R1+0xadd0] ;  /* 0x00add00001047983 */ /* 0x000ee20000300a00 */
[----:B--2---:R-:W-:-:S15]  /*c0b50*/  HMMA.16816.F32 R32, R36, R8, R32 ;  /* 0x000000082420723c */ /* 0x004fde0000001820 */
[----:B------:R-:W-:-:S04]  /*c0b60*/  NOP ;  /* 0x0000000000007918 */ /* 0x000fc80000000000 */
[----:B------:R-:W-:Y:S04]  /*c0b70*/  STL.64 [R1+0xca0], R32 ;  /* 0x000ca02001007387 */ /* 0x000fe80000100a00 */
[----:B------:R4:W-:Y:S01]  /*c0b80*/  STL.64 [R1+0xca8], R34 ;  /* 0x000ca82201007387 */ /* 0x0009e20000100a00 */
[----:B------:R-:W-:Y:S02]  /*c0b90*/  IMAD R18, R30, 0x100, R29 ;  /* 0x000001001e127824 */ /* 0x000fe400078e021d */
[----:B------:R-:W-:Y:S02]  /*c0ba0*/  IMAD R19, R56, 0x100, R31 ;  /* 0x0000010038137824 */ /* 0x000fe400078e021f */
[----:B------:R-:W-:Y:S02]  /*c0bb0*/  IMAD R60, R58, 0x100, R57 ;  /* 0x000001003a3c7824 */ /* 0x000fe400078e0239 */
[----:B------:R-:W-:Y:S01]  /*c0bc0*/  IMAD R61, R0, 0x100, R59 ;  /* 0x00000100003d7824 */ /* 0x000fe200078e023b */
[C---:B----4-:R-:W-:Y:S01]  /*c0bd0*/  HMMA.16816.F32 R32, R36.reuse, R6, R20 ;  /* 0x000000062420723c */ /* 0x050fe20000001814 */
[----:B------:R-:W-:Y:S07]  /*c0be0*/  STL.64 [R1+0xadb8], R6 ;  /* 0x00adb80601007387 */ /* 0x000fee0000100a00 */
[C---:B---3--:R-:W-:Y:S11]  /*c0bf0*/  HMMA.16816.F32 R20, R36.reuse, R4, R24 ;  /* 0x000000042414723c */ /* 0x048ff60000001818 */
        /* <DEDUP_REMOVED lines=14> */
[C---:B0-----:R-:W-:Y:S02]  /*c0ce0*/  HMMA.16816.F32 R4, R36.reuse, R16, R48 ;  /* 0x000000102404723c */ /* 0x041fe40000001830 */
[----:B------:R-:W-:Y:S06]  /*c0cf0*/  STL [R1+0xad88], R17 ;  /* 0x00ad881101007387 */ /* 0x000fec0000100800 */
[C---:B------:R-:W-:Y:S11]  /*c0d00*/  HMMA.16816.F32 R20, R36.reuse, R14, R52 ;  /* 0x0000000e2414723c */ /* 0x040ff60000001834 */
[----:B------:R-:W-:Y:S04]  /*c0d10*/  STL.64 [R1+0xd50], R4 ;  /* 0x000d500401007387 */ /* 0x000fe80000100a00 */
[----:B------:R0:W-:Y:S02]  /*c0d20*/  STL.64 [R1+0xd58], R6 ;  /* 0x000d580601007387 */ /* 0x0001e40000100a00 */
[C---:B0-----:R-:W-:Y:S02]  /*c0d30*/  HMMA.16816.F32 R4, R36.reuse, R12, R40 ;  /* 0x0000000c2404723c */ /* 0x041fe40000001828 */
[----:B------:R-:W-:Y:S04]  /*c0d40*/  STL.64 [R1+0xad68], R14 ;  /* 0x00ad680e01007387 */ /* 0x000fe80000100a00 */
[----:B------:R0:W-:Y:S04]  /*c0d50*/  STL.64 [R1+0xd60], R20 ;  /* 0x000d601401007387 */ /* 0x0001e80000100a00 */
[----:B------:R1:W-:Y:S04]  /*c0d60*/  STL.64 [R1+0xd68], R22 ;  /* 0x000d681601007387 */ /* 0x0003e80000100a00 */
[----:B------:R-:W-:Y:S05]  /*c0d70*/  STL.64 [R1+0xad60], R12 ;  /* 0x00ad600c01007387 */ /* 0x000fea0000100a00 */
        /* <DEDUP_REMOVED lines=14> */
[----:B------:R-:W4:Y:S04]  /*c0e60*/  LDL.LU R28, [R1+0xf50] ;  /* 0x000f5000011c7983 */ /* 0x000f280000300800 */
[----:B------:R-:W4:Y:S04]  /*c0e70*/  LDL.LU R29, [R1+0xf54] ;  /* 0x000f5400011d7983 */ /* 0x000f280000300800 */
[----:B------:R-:W2:Y:S04]  /*c0e80*/  LDL.LU R30, [R1+0xf58] ;  /* 0x000f5800011e7983 */ /* 0x000ea80000300800 */
[----:B------:R-:W2:Y:S04]  /*c0e90*/  LDL.LU R31, [R1+0xf5c] ;  /* 0x000f5c00011f7983 */ /* 0x000ea80000300800 */
[----:B--2---:R-:W-:Y:S04]  /*c0ea0*/  STL.64 [R1+0xada8], R30 ;  /* 0x00ada81e01007387 */ /* 0x004fe80000100a00 */
[----:B----4-:R2:W-:Y:S04]  /*c0eb0*/  STL.64 [R1+0xada0], R28 ;  /* 0x00ada01c01007387 */ /* 0x0105e80000100a00 */
[----:B0-----:R-:W4:Y:S04]  /*c0ec0*/  LDL.LU R20, [R1+0xf30] ;  /* 0x000f300001147983 */ /* 0x001f280000300800 */
[----:B------:R-:W4:Y:S04]  /*c0ed0*/  LDL.LU R21, [R1+0xf34] ;  /* 0x000f340001157983 */ /* 0x000f280000300800 */
[----:B-1----:R-:W2:Y:S04]  /*c0ee0*/  LDL.LU R22, [R1+0xf38] ;  /* 0x000f380001167983 */ /* 0x002ea80000300800 */
[----:B------:R-:W2:Y:S04]  /*c0ef0*/  LDL.LU R23, [R1+0xf3c] ;  /* 0x000f3c0001177983 */ /* 0x000ea80000300800 */
[----:B--2---:R-:W-:Y:S04]  /*c0f00*/  STL.64 [R1+0xadc8], R22 ;  /* 0x00adc81601007387 */ /* 0x004fe80000100a00 */
[----:B----4-:R0:W-:Y:S04]  /*c0f10*/  STL.64 [R1+0xadc0], R20 ;  /* 0x00adc01401007387 */ /* 0x0101e80000100a00 */
[----:B------:R-:W2:Y:S04]  /*c0f20*/  LDL.LU R44, [R1+0xed0] ;  /* 0x000ed000012c7983 */ /* 0x000ea80000300800 */
[----:B------:R-:W2:Y:S04]  /*c0f30*/  LDL.LU R45, [R1+0xed4] ;  /* 0x000ed400012d7983 */ /* 0x000ea80000300800 */
[----:B------:R-:W2:Y:S04]  /*c0f40*/  LDL.LU R46, [R1+0xed8] ;  /* 0x000ed800012e7983 */ /* 0x000ea80000300800 */
[----:B------:R-:W2:Y:S04]  /*c0f50*/  LDL.LU R47, [R1+0xedc] ;  /* 0x000edc00012f7983 */ /* 0x000ea80000300800 */
[----:B---3--:R-:W3:Y:S04]  /*c0f60*/  LDL.LU R56, [R1+0xee0] ;  /* 0x000ee00001387983 */ /* 0x008ee80000300800 */
[----:B------:R-:W3:Y:S04]  /*c0f70*/  LDL.LU R57, [R1+0xee4] ;  /* 0x000ee40001397983 */ /* 0x000ee80000300800 */
[----:B------:R-:W3:Y:S04]  /*c0f80*/  LDL.LU R58, [R1+0xee8] ;  /* 0x000ee800013a7983 */ /* 0x000ee80000300800 */
[----:B------:R-:W3:Y:S04]  /*c0f90*/  LDL.LU R59, [R1+0xeec] ;  /* 0x000eec00013b7983 */ /* 0x000ee80000300800 */
        /* <DEDUP_REMOVED lines=55> */
[----:B----4-:R-:W-:-:S02]  /*c1310*/  IMAD R18, R18, 0x100, R17 ;  /* 0x0000010012127824 */ /* 0x010fc400078e0211 */
[----:B------:R-:W-:Y:S02]  /*c1320*/  IMAD R19, R19, 0x100, R2 ;  /* 0x0000010013137824 */ /* 0x000fe400078e0202 */
[----:B------:R-:W-:Y:S01]  /*c1330*/  IMAD R60, R60, 0x100, R3 ;  /* 0x000001003c3c7824 */ /* 0x000fe200078e0203 */
        /* <DEDUP_REMOVED lines=23> */
[----:B----4-:R-:W-:-:S15]  /*c14b0*/  HMMA.16816.F32 R12, R36, R16, R12 ;  /* 0x00000010240c723c */ /* 0x010fde000000180c */
[----:B------:R-:W-:-:S04]  /*c14c0*/  NOP ;  /* 0x0000000000007918 */ /* 0x000fc80000000000 */
        /* <DEDUP_REMOVED lines=24> */
[C---:B---3--:R-:W-:Y:S02]  /*c1650*/  HMMA.16816.F32 R12, R36.reuse, R6, R56 ;  /* 0x00000006240c723c */ /* 0x048fe40000001838 */
[----:B------:R-:W-:Y:S06]  /*c1660*/  STL.64 [R1+0xad18], R6 ;  /* 0x00ad180601007387 */ /* 0x000fec0000100a00 */
[C---:B------:R-:W-:Y:S11]  /*c1670*/  HMMA.16816.F32 R8, R36.reuse, R4, R44 ;  /* 0x000000042408723c */ /* 0x040ff6000000182c */
[----:B------:R-:W-:Y:S04]  /*c1680*/  STL.64 [R1+0xe30], R12 ;  /* 0x000e300c01007387 */ /* 0x000fe80000100a00 */
[----:B------:R-:W-:Y:S04]  /*c1690*/  STL.64 [R1+0xe38], R14 ;  /* 0x000e380e01007387 */ /* 0x000fe80000100a00 */
[----:B------:R0:W-:Y:S02]  /*c16a0*/  STL.64 [R1+0xad10], R4 ;  /* 0x00ad100401007387 */ /* 0x0001e40000100a00 */
[----:B0-----:R-:W-:Y:S02]  /*c16b0*/  HMMA.16816.F32 R4, R36, R2, R40 ;  /* 0x000000022404723c */ /* 0x001fe40000001828 */
[----:B------:R-:W-:Y:S04]  /*c16c0*/  STL.64 [R1+0xe50], R8 ;  /* 0x000e500801007387 */ /* 0x000fe80000100a00 */
[----:B------:R-:W-:Y:S04]  /*c16d0*/  STL.64 [R1+0xe58], R10 ;  /* 0x000e580a01007387 */ /* 0x000fe80000100a00 */
[----:B------:R-:W-:Y:S04]  /*c16e0*/  STL [R1+0xace8], R3 ;  /* 0x00ace80301007387 */ /* 0x000fe80000100800 */
[----:B------:R-:W2:Y:S05]  /*c16f0*/  LDL.LU R52, [R1+0x10a0] ;  /* 0x0010a00001347983 */ /* 0x000eaa0000300800 */
[----:B------:R-:W-:Y:S04]  /*c1700*/  STL.64 [R1+0xe40], R4 ;  /* 0x000e400401007387 */ /* 0x000fe80000100a00 */
[----:B------:R-:W-:Y:S04]  /*c1710*/  STL.64 [R1+0xe48], R6 ;  /* 0x000e480601007387 */ /* 0x000fe80000100a00 */
[----:B------:R-:W2:Y:S04]  /*c1720*/  LDL.LU R53, [R1+0x10a4] ;  /* 0x0010a40001357983 */ /* 0x000ea80000300800 */
[----:B------:R-:W3:Y:S04]  /*c1730*/  LDL.LU R54, [R1+0x10a8] ;  /* 0x0010a80001367983 */ /* 0x000ee80000300800 */
[----:B------:R-:W3:Y:S01]  /*c1740*/  LDL.LU R55, [R1+0x10ac] ;  /* 0x0010ac0001377983 */ /* 0x000ee20000300800 */
[----:B------:R-:W-:-:S03]  /*c1750*/  IMAD R18, R50, 0x100, R49 ;  /* 0x0000010032127824 */ /* 0x000fc600078e0231 */
        /* <DEDUP_REMOVED lines=44> */
[----:B------:R-:W-:-:S03]  /*c1a20*/  F2FP.F16.E4M3.UNPACK_B R36, R18 ;  /* 0x00000012ff24723e */ /* 0x000fc600020006ff */
[----:B---3--:R-:W3:Y:S01]  /*c1a30*/  LDL.LU R32, [R1+0xfa0] ;  /* 0x000fa00001207983 */ /* 0x008ee20000300800 */
        /* <DEDUP_REMOVED lines=73> */
[----:B------:R-:W3:Y:S04]  /*c1ed0*/  LDL.LU R0, [R1+0xace4] ;  /* 0x00ace40001007983 */ /* 0x000ee80000300800 */
[----:B------:R-:W-:Y:S01]  /*c1ee0*/  STL [R1+0xaccc], R2 ;  /* 0x00accc0201007387 */ /* 0x000fe20000100800 */
[----:B--2---:R-:W-:Y:S01]  /*c1ef0*/  HMMA.16816.F32 R32, R36, R2, R32 ;  /* 0x000000022420723c */ /* 0x004fe20000001820 */
[----:B------:R-:W-:Y:S02]  /*c1f00*/  F2FP.F16.E4M3.UNPACK_B R36, R18 ;  /* 0x00000012ff24723e */ /* 0x000fe400020006ff */
[----:B------:R-:W-:-:S02]  /*c1f10*/  F2FP.F16.E4M3.UNPACK_B R37, R19 ;  /* 0x00000013ff25723e */ /* 0x000fc400020006ff */
        /* <DEDUP_REMOVED lines=26> */
[----:B0-----:R-:W-:Y:S01]  /*c20c0*/  HMMA.16816.F32 R12, R36, R6, R48 ;  /* 0x00000006240c723c */ /* 0x001fe20000001830 */
[----:B------:R-:W-:-:S15]  /*c20d0*/  STL.64 [R1+0xac70], R6 ;  /* 0x00ac700601007387 */ /* 0x000fde0000100a00 */
[----:B------:R-:W-:-:S03]  /*c20e0*/  NOP ;  /* 0x0000000000007918 */ /* 0x000fc60000000000 */
[----:B------:R-:W-:Y:S04]  /*c20f0*/  STL.64 [R1+0xf50], R12 ;  /* 0x000f500c01007387 */ /* 0x000fe80000100a00 */
[----:B------:R-:W-:Y:S04]  /*c2100*/  STL.64 [R1+0xf58], R14 ;  /* 0x000f580e01007387 */ /* 0x000fe80000100a00 */
[----:B------:R-:W-:Y:S04]  /*c2110*/  STL.64 [R1+0xac68], R4 ;  /* 0x00ac680401007387 */ /* 0x000fe80000100a00 */
[----:B------:R-:W-:Y:S04]  /*c2120*/  STL.64 [R1+0xf70], R8 ;  /* 0x000f700801007387 */ /* 0x000fe80000100a00 */
[----:B------:R-:W-:Y:S04]  /*c2130*/  STL.64 [R1+0xf78], R10 ;  /* 0x000f780a01007387 */ /* 0x000fe80000100a00 */
[----:B------:R-:W2:Y:S04]  /*c2140*/  LDL.LU R52, [R1+0x11d0] ;  /* 0x0011d00001347983 */ /* 0x000ea80000300800 */
[----:B------:R-:W2:Y:S04]  /*c2150*/  LDL.LU R53, [R1+0x11d4] ;  /* 0x0011d40001357983 */ /* 0x000ea80000300800 */
[----:B------:R-:W3:Y:S01]  /*c2160*/  LDL.LU R54, [R1+0x11d8] ;  /* 0x0011d80001367983 */ /* 0x000ee20000300800 */
[----:B------:R-:W-:-:S03]  /*c2170*/  IMAD.MOV.U32 R55, RZ, RZ, R0 ;  /* 0x000000ffff377224 */ /* 0x000fc600078e0000 */
[----:B------:R-:W4:Y:S04]  /*c2180*/  LDL.LU R0, [R1+0xace0] ;  /* 0x00ace00001007983 */ /* 0x000f280000300800 */
[----:B---3--:R0:W-:Y:S04]  /*c2190*/  STL.64 [R1+0xac50], R54 ;  /* 0x00ac503601007387 */ /* 0x0081e80000100a00 */
[----:B--2---:R1:W-:Y:S04]  /*c21a0*/  STL.64 [R1+0xac48], R52 ;  /* 0x00ac483401007387 */ /* 0x0043e80000100a00 */
[----:B------:R-:W2:Y:S04]  /*c21b0*/  LDL.LU R48, [R1+0x11e0] ;  /* 0x0011e00001307983 */ /* 0x000ea80000300800 */
[----:B------:R-:W2:Y:S04]  /*c21c0*/  LDL.LU R49, [R1+0x11e4] ;  /* 0x0011e40001317983 */ /* 0x000ea80000300800 */
[----:B------:R-:W3:Y:S04]  /*c21d0*/  LDL.LU R50, [R1+0x11e8] ;  /* 0x0011e80001327983 */ /* 0x000ee80000300800 */
[----:B------:R-:W3:Y:S01]  /*c21e0*/  LDL.LU R51, [R1+0x11ec] ;  /* 0x0011ec0001337983 */ /* 0x000ee20000300800 */
[----:B----4-:R-:W-:-:S03]  /*c21f0*/  IMAD.MOV.U32 R47, RZ, RZ, R0 ;  /* 0x000000ffff2f7224 */ /* 0x010fc600078e0000 */
[----:B---3--:R-:W-:Y:S04]  /*c2200*/  STL.64 [R1+0xac60], R50 ;  /* 0x00ac603201007387 */ /* 0x008fe80000100a00 */
[----:B--2---:R2:W-:Y:S04]  /*c2210*/  STL.64 [R1+0xac58], R48 ;  /* 0x00ac583001007387 */ /* 0x0045e80000100a00 */
[----:B------:R-:W3:Y:S04]  /*c2220*/  LDL.LU R44, [R1+0x11f0] ;  /* 0x0011f000012c7983 */ /* 0x000ee80000300800 */
[----:B------:R-:W3:Y:S04]  /*c2230*/  LDL.LU R45, [R1+0x11f4] ;  /* 0x0011f400012d7983 */ /* 0x000ee80000300800 */
[----:B------:R-:W4:Y:S04]  /*c2240*/  LDL.LU R46, [R1+0x11f8] ;  /* 0x0011f800012e7983 */ /* 0x000f280000300800 */
[----:B------:R-:W0:Y:S04]  /*c2250*/  LDL.LU R0, [R1+0xacdc] ;  /* 0x00acdc0001007983 */ /* 0x000e280000300800 */
[----:B----4-:R-:W-:Y:S04]  /*c2260*/  STL.64 [R1+0xac80], R46 ;  /* 0x00ac802e01007387 */ /* 0x010fe80000100a00 */
[----:B---3--:R3:W-:Y:S04]  /*c2270*/  STL.64 [R1+0xac78], R44 ;  /* 0x00ac782c01007387 */ /* 0x0087e80000100a00 */
[----:B------:R-:W4:Y:S04]  /*c2280*/  LDL.LU R24, [R1+0x1110] ;  /* 0x0011100001187983 */ /* 0x000f280000300800 */
[----:B------:R-:W4:Y:S04]  /*c2290*/  LDL.LU R25, [R1+0x1114] ;  /* 0x0011140001197983 */ /* 0x000f280000300800 */
[----:B------:R-:W2:Y:S04]  /*c22a0*/  LDL.LU R26, [R1+0x1118] ;  /* 0x00111800011a7983 */ /* 0x000ea80000300800 */
[----:B------:R-:W2:Y:S01]  /*c22b0*/  LDL.LU R27, [R1+0x111c] ;  /* 0x00111c00011b7983 */ /* 0x000ea20000300800 */
[----:B0-----:R-:W-:-:S03]  /*c22c0*/  IMAD.MOV.U32 R55, RZ, RZ, R0 ;  /* 0x000000ffff377224 */ /* 0x001fc600078e0000 */
[----:B--2---:R-:W-:Y:S04]  /*c22d0*/  STL.64 [R1+0xaca0], R26 ;  /* 0x00aca01a01007387 */ /* 0x004fe80000100a00 */
[----:B----4-:R0:W-:Y:S04]  /*c22e0*/  STL.64 [R1+0xac98], R24 ;  /* 0x00ac981801007387 */ /* 0x0101e80000100a00 */
[----:B-1----:R-:W2:Y:S04]  /*c22f0*/  LDL.LU R52, [R1+0x1120] ;  /* 0x0011200001347983 */ /* 0x002ea80000300800 */
[----:B------:R-:W2:Y:S04]  /*c2300*/  LDL.LU R53, [R1+0x1124] ;  /* 0x0011240001357983 */ /* 0x000ea80000300800 */
[----:B------:R-:W4:Y:S04]  /*c2310*/  LDL.LU R54, [R1+0x1128] ;  /* 0x0011280001367983 */ /* 0x000f280000300800 */
[----:B------:R-:W2:Y:S04]  /*c2320*/  LDL.LU R0, [R1+0xacd8] ;  /* 0x00acd80001007983 */ /* 0x000ea80000300800 */
[----:B----4-:R-:W-:Y:S04]  /*c2330*/  STL.64 [R1+0xacc0], R54 ;  /* 0x00acc03601007387 */ /* 0x010fe80000100a00 */
[----:B--2---:R1:W-:Y:S04]  /*c2340*/  STL.64 [R1+0xacb8], R52 ;  /* 0x00acb83401007387 */ /* 0x0043e80000100a00 */
[----:B------:R-:W2:Y:S04]  /*c2350*/  LDL.LU R48, [R1+0x1100] ;  /* 0x0011000001307983 */ /* 0x000ea80000300800 */
[----:B------:R-:W2:Y:S04]  /*c2360*/  LDL.LU R49, [R1+0x1104] ;  /* 0x0011040001317983 */ /* 0x000ea80000300800 */
[----:B------:R-:W2:Y:S01]  /*c2370*/  LDL.LU R50, [R1+0x1108] ;  /* 0x0011080001327983 */ /* 0x000ea20000300800 */
[----:B------:R-:W-:-:S03]  /*c2380*/  IMAD.MOV.U32 R7, RZ, RZ, R0 ;  /* 0x000000ffff077224 */ /* 0x000fc600078e0000 */
[----:B------:R-:W2:Y:S04]  /*c2390*/  LDL.LU R51, [R1+0x110c] ;  /* 0x00110c0001337983 */ /* 0x000ea80000300800 */
[----:B------:R-:W4:Y:S04]  /*c23a0*/  LDL.LU R4, [R1+0x10f0] ;  /* 0x0010f00001047983 */ /* 0x000f280000300800 */
[----:B------:R-:W4:Y:S04]  /*c23b0*/  LDL.LU R5, [R1+0x10f4] ;  /* 0x0010f40001057983 */ /* 0x000f280000300800 */
[----:B------:R-:W4:Y:S04]  /*c23c0*/  LDL.LU R6, [R1+0x10f8] ;  /* 0x0010f80001067983 */ /* 0x000f280000300800 */
[----:B------:R-:W2:Y:S04]  /*c23d0*/  LDL.LU R0, [R1+0xacd4] ;  /* 0x00acd40001007983 */ /* 0x000ea80000300800 */
[----:B---3--:R-:W3:Y:S04]  /*c23e0*/  LDL.LU R44, [R1+0x10e0] ;  /* 0x0010e000012c7983 */ /* 0x008ee80000300800 */
[----:B------:R-:W3:Y:S04]  /*c23f0*/  LDL.LU R45, [R1+0x10e4] ;  /* 0x0010e400012d7983 */ /* 0x000ee80000300800 */
[----:B------:R-:W3:Y:S04]  /*c2400*/  LDL.LU R46, [R1+0x10e8] ;  /* 0x0010e800012e7983 */ /* 0x000ee80000300800 */
[----:B------:R-:W3:Y:S04]  /*c2410*/  LDL.LU R47, [R1+0x10ec] ;  /* 0x0010ec00012f7983 */ /* 0x000ee80000300800 */
[----:B0-----:R-:W3:Y:S01]  /*c2420*/  LDL.LU R24, [R1+0x10c0] ;  /* 0x0010c00001187983 */ /* 0x001ee20000300800 */
[----:B--2---:R-:W-:-:S03]  /*c2430*/  IMAD.MOV.U32 R25, RZ, RZ, R0 ;  /* 0x000000ffff197224 */ /* 0x004fc600078e0000 */
[----:B------:R-:W2:Y:S04]  /*c2440*/  LDL.LU R0, [R1+0xacd0] ;  /* 0x00acd00001007983 */ /* 0x000ea80000300800 */
[----:B------:R-:W3:Y:S04]  /*c2450*/  LDL.LU R26, [R1+0x10c8] ;  /* 0x0010c800011a7983 */ /* 0x000ee80000300800 */
[----:B------:R-:W3:Y:S04]  /*c2460*/  LDL.LU R27, [R1+0x10cc] ;  /* 0x0010cc00011b7983 */ /* 0x000ee80000300800 */
[----:B-1----:R-:W3:Y:S04]  /*c2470*/  LDL.LU R52, [R1+0x1090] ;  /* 0x0010900001347983 */ /* 0x002ee80000300800 */
[----:B------:R-:W3:Y:S04]  /*c2480*/  LDL.LU R53, [R1+0x1094] ;  /* 0x0010940001357983 */ /* 0x000ee80000300800 */
[----:B------:R-:W3:Y:S04]  /*c2490*/  LDL.LU R54, [R1+0x1098] ;  /* 0x0010980001367983 */ /* 0x000ee80000300800 */
[----:B------:R-:W3:Y:S04]  /*c24a0*/  LDL.LU R2, [R1+0x1f90] ;  /* 0x001f900001027983 */ /* 0x000ee80000300800 */
[----:B------:R-:W3:Y:S04]  /*c24b0*/  LDL.LU R19, [R1+0x1f8c] ;  /* 0x001f8c0001137983 */ /* 0x000ee80000300800 */
[----:B------:R-:W3:Y:S04]  /*c24c0*/  LDL.LU R3, [R1+0x1f98] ;  /* 0x001f980001037983 */ /* 0x000ee80000300800 */
[----:B------:R-:W3:Y:S04]  /*c24d0*/  LDL.LU R60, [R1+0x1f94] ;  /* 0x001f9400013c7983 */ /* 0x000ee80000300800 */
[----:B------:R-:W3:Y:S01]  /*c24e0*/  LDL.LU R61, [R1+0x1fa0] ;  /* 0x001fa000013d7983 */ /* 0x000ee20000300800 */
[----:B------:R-:W-:-:S02]  /*c24f0*/  IMAD R18, R43, 0x100, R42 ;  /* 0x000001002b127824 */ /* 0x000fc400078e022a */
[----:B--2---:R-:W-:Y:S02]  /*c2500*/  IMAD.MOV.U32 R55, RZ, RZ, R0 ;  /* 0x000000ffff377224 */ /* 0x004fe400078e0000 */
        /* <DEDUP_REMOVED lines=25> */
[----:B---3--:R-:W-:-:S03]  /*c26a0*/  IMAD R19, R19, 0x100, R2 ;  /* 0x0000010013137824 */ /* 0x008fc600078e0202 */
[----:B------:R-:W3:Y:S01]  /*c26b0*/  LDL.LU R40, [R1+0x11c0] ;  /* 0x0011c00001287983 */ /* 0x000ee20000300800 */
[----:B------:R-:W-:-:S03]  /*c26c0*/  IMAD R60, R60, 0x100, R3 ;  /* 0x000001003c3c7824 */ /* 0x000fc600078e0203 */
[----:B------:R-:W3:Y:S04]  /*c26d0*/  LDL.LU R41, [R1+0x11c4] ;  /* 0x0011c40001297983 */ /* 0x000ee80000300800 */
[----:B------:R-:W3:Y:S04]  /*c26e0*/  LDL.LU R42, [R1+0x11c8] ;  /* 0x0011c800012a7983 */ /* 0x000ee80000300800 */
[----:B------:R-:W3:Y:S04]  /*c26f0*/  LDL.LU R43, [R1+0x11cc] ;  /* 0x0011cc00012b7983 */ /* 0x000ee80000300800 */
[----:B------:R-:W3:Y:S04]  /*c2700*/  LDL.LU R2, [R1+0xaccc] ;  /* 0x00accc0001027983 */ /* 0x000ee80000300800 */
[----:B------:R-:W3:Y:S01]  /*c2710*/  LDL.LU R3, [R1+0xacc8] ;  /* 0x00acc80001037983 */ /* 0x000ee20000300800 */
[----:B--2---:R-:W-:Y:S01]  /*c2720*/  IMAD R61, R0, 0x100, R61 ;  /* 0x00000100003d7824 */ /* 0x004fe200078e023d */
[----:B---3--:R-:W-:Y:S02]  /*c2730*/  HMMA.16816.F32 R36, R36, R2, R52 ;  /* 0x000000022424723c */ /* 0x008fe40000001834 */
        /* <DEDUP_REMOVED lines=47> */
[----:B------:R-:W-:-:S02]  /*c2a30*/  IMAD R61, R23, 0x100, R22 ;  /* 0x00000100173d7824 */ /* 0x000fc400078e0216 */
[----:B---3--:R-:W-:Y:S01]  /*c2a40*/  HMMA.16816.F32 R20, R36, R2, R24 ;  /* 0x000000022414723c */ /* 0x008fe20000001818 */
[----:B------:R-:W-:Y:S01]  /*c2a50*/  F2FP.F16.E4M3.UNPACK_B R36, R18 ;  /* 0x00000012ff24723e */ /* 0x000fe200020006ff */
[----:B------:R-:W3:Y:S01]  /*c2a60*/  LDL.LU R0, [R1+0x1378] ;  /* 0x0013780001007983 */ /* 0x000ee20000300800 */
[----:B------:R-:W-:Y:S02]  /*c2a70*/  F2FP.F16.E4M3.UNPACK_B R37, R19 ;  /* 0x00000013ff25723e */ /* 0x000fe400020006ff */
[----:B------:R-:W-:Y:S02]  /*c2a80*/  F2FP.F16.E4M3.UNPACK_B R38, R60 ;  /* 0x0000003cff26723e */ /* 0x000fe400020006ff */
[----:B------:R-:W-:-:S07]  /*c2a90*/  F2FP.F16.E4M3.UNPACK_B R39, R61 ;  /* 0x0000003dff27723e */ /* 0x000fce00020006ff */
[C---:B------:R-:W-:Y:S05]  /*c2aa0*/  HMMA.16816.F32 R16, R36.reuse, R16, R28 ;  /* 0x000000102410723c */ /* 0x040fea000000181c */
[----:B------:R-:W-:Y:S03]  /*c2ab0*/  STL.64 [R1+0x10a0], R20 ;  /* 0x0010a01401007387 */ /* 0x000fe60000100a00 */
[C---:B------:R-:W-:Y:S01]  /*c2ac0*/  HMMA.16816.F32 R24, R36.reuse, R14, R56 ;  /* 0x0000000e2418723c */ /* 0x040fe20000001838 */
[----:B------:R0:W-:Y:S10]  /*c2ad0*/  STL.64 [R1+0x10a8], R22 ;  /* 0x0010a81601007387 */ /* 0x0001f40000100a00 */
[----:B------:R-:W-:Y:S01]  /*c2ae0*/  STL.64 [R1+0x1130], R16 ;  /* 0x0011301001007387 */ /* 0x000fe20000100a00 */
[C---:B0-----:R-:W-:Y:S03]  /*c2af0*/  HMMA.16816.F32 R20, R36.reuse, R12, R44 ;  /* 0x0000000c2414723c */ /* 0x041fe6000000182c */
[----:B------:R2:W-:Y:S04]  /*c2b00*/  STL.64 [R1+0x1138], R18 ;  /* 0x0011381201007387 */ /* 0x0005e80000100a00 */
[----:B------:R-:W-:Y:S04]  /*c2b10*/  STL.64 [R1+0x1120], R24 ;  /* 0x0011201801007387 */ /* 0x000fe80000100a00 */
[----:B------:R-:W-:Y:S08]  /*c2b20*/  STL.64 [R1+0x1128], R26 ;  /* 0x0011281a01007387 */ /* 0x000ff00000100a00 */
[----:B------:R-:W-:Y:S04]  /*c2b30*/  STL.64 [R1+0x1110], R20 ;  /* 0x0011101401007387 */ /* 0x000fe80000100a00 */
[----:B------:R-:W-:Y:S01]  /*c2b40*/  STL.64 [R1+0x1118], R22 ;  /* 0x0011181601007387 */ /* 0x000fe20000100a00 */
[C---:B--2---:R-:W-:Y:S08]  /*c2b50*/  HMMA.16816.F32 R16, R36.reuse, R10, R48 ;  /* 0x0000000a2410723c */ /* 0x044ff00000001830 */
[C---:B----4-:R-:W-:Y:S08]  /*c2b60*/  HMMA.16816.F32 R12, R36.reuse, R8, R52 ;  /* 0x00000008240c723c */ /* 0x050ff00000001834 */
[C---:B------:R-:W-:Y:S03]  /*c2b70*/  HMMA.16816.F32 R8, R36.reuse, R6, R40 ;  /* 0x000000062408723c */ /* 0x040fe60000001828 */
[----:B------:R-:W-:Y:S04]  /*c2b80*/  STL.64 [R1+0x1100], R16 ;  /* 0x0011001001007387 */ /* 0x000fe80000100a00 */
[----:B------:R-:W-:Y:S04]  /*c2b90*/  STL.64 [R1+0x1108], R18 ;  /* 0x0011081201007387 */ /* 0x000fe80000100a00 */
[----:B------:R-:W2:Y:S04]  /*c2ba0*/  LDL.LU R48, [R1+0x1280] ;  /* 0x0012800001307983 */ /* 0x000ea80000300800 */
[----:B------:R0:W-:Y:S04]  /*c2bb0*/  STL.64 [R1+0x10f0], R12 ;  /* 0x0010f00c01007387 */ /* 0x0001e80000100a00 */
[----:B------:R1:W-:Y:S04]  /*c2bc0*/  STL.64 [R1+0x10f8], R14 ;  /* 0x0010f80e01007387 */ /* 0x0003e80000100a00 */
[----:B------:R-:W-:Y:S04]  /*c2bd0*/  STL.64 [R1+0x10e0], R8 ;  /* 0x0010e00801007387 */ /* 0x000fe80000100a00 */
        /* <DEDUP_REMOVED lines=8> */
[----:B0-----:R-:W4:Y:S04]  /*c2c60*/  LDL.LU R12, [R1+0x11b0] ;  /* 0x0011b000010c7983 */ /* 0x001f280000300800 */
[----:B------:R-:W4:Y:S04]  /*c2c70*/  LDL.LU R13, [R1+0x11b4] ;  /* 0x0011b400010d7983 */ /* 0x000f280000300800 */
[----:B-1----:R-:W4:Y:S04]  /*c2c80*/  LDL.LU R14, [R1+0x11b8] ;  /* 0x0011b800010e7983 */ /* 0x002f280000300800 */
[----:B------:R-:W4:Y:S04]  /*c2c90*/  LDL.LU R15, [R1+0x11bc] ;  /* 0x0011bc00010f7983 */ /* 0x000f280000300800 */
        /* <DEDUP_REMOVED lines=12> */
[----:B------:R-:W3:Y:S04]  /*c2d60*/  LDL R21, [R1+0x1388] ;  /* 0x0013880001157983 */ /* 0x000ee80000100800 */
[----:B------:R-:W3:Y:S04]  /*c2d70*/  LDL R22, [R1+0x138c] ;  /* 0x00138c0001167983 */ /* 0x000ee80000100800 */
[----:B------:R-:W3:Y:S04]  /*c2d80*/  LDL R23, [R1+0x1368] ;  /* 0x0013680001177983 */ /* 0x000ee80000100800 */
[----:B------:R-:W3:Y:S04]  /*c2d90*/  LDL.LU R56, [R1+0x1260] ;  /* 0x0012600001387983 */ /* 0x000ee80000300800 */
[----:B------:R-:W3:Y:S04]  /*c2da0*/  LDL.LU R57, [R1+0x1264] ;  /* 0x0012640001397983 */ /* 0x000ee80000300800 */
[----:B------:R-:W3:Y:S04]  /*c2db0*/  LDL.LU R58, [R1+0x1268] ;  /* 0x00126800013a7983 */ /* 0x000ee80000300800 */
[----:B------:R-:W3:Y:S04]  /*c2dc0*/  LDL.LU R59, [R1+0x126c] ;  /* 0x00126c00013b7983 */ /* 0x000ee80000300800 */
[----:B------:R-:W3:Y:S04]  /*c2dd0*/  LDL R44, [R1+0x136c] ;  /* 0x00136c00012c7983 */ /* 0x000ee80000100800 */
[----:B------:R-:W3:Y:S04]  /*c2de0*/  LDL.LU R28, [R1+0x1240] ;  /* 0x00124000011c7983 */ /* 0x000ee80000300800 */
[----:B------:R-:W3:Y:S04]  /*c2df0*/  LDL.LU R29, [R1+0x1244] ;  /* 0x00124400011d7983 */ /* 0x000ee80000300800 */
[----:B------:R-:W3:Y:S04]  /*c2e00*/  LDL.LU R30, [R1+0x1248] ;  /* 0x00124800011e7983 */ /* 0x000ee80000300800 */
[----:B------:R-:W3:Y:S04]  /*c2e10*/  LDL.LU R31, [R1+0x124c] ;  /* 0x00124c00011f7983 */ /* 0x000ee80000300800 */
[----:B------:R-:W3:Y:S04]  /*c2e20*/  LDL R45, [R1+0x137c] ;  /* 0x00137c00012d7983 */ /* 0x000ee80000100800 */
[----:B------:R-:W3:Y:S04]  /*c2e30*/  LDL R46, [R1+0x1398] ;  /* 0x00139800012e7983 */ /* 0x000ee80000100800 */
[----:B------:R-:W3:Y:S04]  /*c2e40*/  LDL R47, [R1+0x139c] ;  /* 0x00139c00012f7983 */ /* 0x000ee80000100800 */
[----:B------:R-:W3:Y:S04]  /*c2e50*/  LDL R40, [R1+0x13a8] ;  /* 0x0013a80001287983 */ /* 0x000ee80000100800 */
[----:B------:R-:W3:Y:S04]  /*c2e60*/  LDL R41, [R1+0x13ac] ;  /* 0x0013ac0001297983 */ /* 0x000ee80000100800 */
[----:B------:R-:W3:Y:S04]  /*c2e70*/  LDL R42, [R1+0x13b8] ;  /* 0x0013b800012a7983 */ /* 0x000ee80000100800 */
[----:B------:R-:W3:Y:S04]  /*c2e80*/  LDL.LU R52, [R1+0x1290] ;  /* 0x0012900001347983 */ /* 0x000ee80000300800 */
[----:B------:R-:W3:Y:S04]  /*c2e90*/  LDL.LU R53, [R1+0x1294] ;  /* 0x0012940001357983 */ /* 0x000ee80000300800 */
[----:B------:R-:W3:Y:S04]  /*c2ea0*/  LDL.LU R54, [R1+0x1298] ;  /* 0x0012980001367983 */ /* 0x000ee80000300800 */
[----:B------:R-:W3:Y:S01]  /*c2eb0*/  LDL.LU R55, [R1+0x129c] ;  /* 0x00129c0001377983 */ /* 0x000ee20000300800 */
[----:B----4-:R-:W-:Y:S01]  /*c2ec0*/  HMMA.16816.F32 R8, R36, R4, R12 ;  /* 0x000000042408723c */ /* 0x010fe2000000180c */
[----:B--2---:R-:W-:-:S02]  /*c2ed0*/  IMAD R4, R17, 0x100, R16 ;  /* 0x0000010011047824 */ /* 0x004fc400078e0210 */
[----:B---3--:R-:W-:-:S15]  /*c2ee0*/  IMAD R5, R60, 0x100, R61 ;  /* 0x000001003c057824 */ /* 0x008fde00078e023d */
[----:B------:R-:W-:Y:S01]  /*c2ef0*/  NOP ;  /* 0x0000000000007918 */ /* 0x000fe20000000000 */
[----:B------:R-:W-:Y:S01]  /*c2f00*/  STL.64 [R1+0x10d0], R8 ;  /* 0x0010d00801007387 */ /* 0x000fe20000100a00 */
[----:B------:R-:W-:-:S03]  /*c2f10*/  IMAD R6, R43, 0x100, R19 ;  /* 0x000001002b067824 */ /* 0x000fc600078e0213 */
[----:B------:R0:W-:Y:S04]  /*c2f20*/  STL.64 [R1+0x10d8], R10 ;  /* 0x0010d80a01007387 */ /* 0x0001e80000100a00 */
[----:B------:R-:W2:Y:S01]  /*c2f30*/  LDL R43, [R1+0x13bc] ;  /* 0x0013bc00012b7983 */ /* 0x000ea20000100800 */
[----:B------:R-:W-:Y:S01]  /*c2f40*/  IMAD R7, R20, 0x100, R18 ;  /* 0x0000010014077824 */ /* 0x000fe200078e0212 */
[----:B0-----:R-:W-:Y:S01]  /*c2f50*/  HMMA.16816.F32 R8, R36, R2, R32 ;  /* 0x000000022408723c */ /* 0x001fe20000001820 */
[----:B------:R-:W-:Y:S02]  /*c2f60*/  F2FP.F16.E4M3.UNPACK_B R36, R4 ;  /* 0x00000004ff24723e */ /* 0x000fe400020006ff */
[----:B------:R-:W-:Y:S02]  /*c2f70*/  F2FP.F16.E4M3.UNPACK_B R37, R5 ;  /* 0x00000005ff25723e */ /* 0x000fe400020006ff */
[----:B------:R-:W-:-:S02]  /*c2f80*/  F2FP.F16.E4M3.UNPACK_B R38, R6 ;  /* 0x00000006ff26723e */ /* 0x000fc400020006ff */
[----:B------:R-:W-:Y:S02]  /*c2f90*/  F2FP.F16.E4M3.UNPACK_B R39, R7 ;  /* 0x00000007ff27723e */ /* 0x000fe400020006ff */
[----:B------:R-:W-:Y:S02]  /*c2fa0*/  F2FP.F16.E4M3.UNPACK_B R16, R21 ;  /* 0x00000015ff10723e */ /* 0x000fe400020006ff */
[----:B------:R-:W-:-:S07]  /*c2fb0*/  F2FP.F16.E4M3.UNPACK_B R17, R22 ;  /* 0x00000016ff11723e */ /* 0x000fce00020006ff */
[----:B------:R-:W-:Y:S01]  /*c2fc0*/  HMMA.16816.F32 R4, R36, R16, R24 ;  /* 0x000000102404723c */ /* 0x000fe20000001818 */
[----:B------:R-:W-:Y:S01]  /*c2fd0*/  F2FP.F16.E4M3.UNPACK_B R14, R23 ;  /* 0x00000017ff0e723e */ /* 0x000fe200020006ff */
[----:B------:R-:W-:Y:S04]  /*c2fe0*/  STL.64 [R1+0x10c0], R8 ;  /* 0x0010c00801007387 */ /* 0x000fe80000100a00 */
[----:B------:R-:W-:Y:S04]  /*c2ff0*/  STL.64 [R1+0x10c8], R10 ;  /* 0x0010c80a01007387 */ /* 0x000fe80000100a00 */
[----:B------:R-:W-:Y:S01]  /*c3000*/  STL [R1+0xac20], R16 ;  /* 0x00ac201001007387 */ /* 0x000fe20000100800 */
[----:B------:R-:W-:-:S03]  /*c3010*/  F2FP.F16.E4M3.UNPACK_B R15, R44 ;  /* 0x0000002cff0f723e */ /* 0x000fc600020006ff */
[----:B------:R-:W-:Y:S05]  /*c3020*/  STL [R1+0xac1c], R17 ;  /* 0x00ac1c1101007387 */ /* 0x000fea0000100800 */
[----:B------:R-:W-:Y:S04]  /*c3030*/  STL.64 [R1+0x11d0], R4 ;  /* 0x0011d00401007387 */ /* 0x000fe80000100a00 */
[----:B------:R0:W-:Y:S02]  /*c3040*/  STL.64 [R1+0x11d8], R6 ;  /* 0x0011d80601007387 */ /* 0x0001e40000100a00 */
[----:B0-----:R-:W-:Y:S01]  /*c3050*/  HMMA.16816.F32 R4, R36, R14, R28 ;  /* 0x0000000e2404723c */ /* 0x001fe2000000181c */
[----:B------:R-:W-:-:S02]  /*c3060*/  F2FP.F16.E4M3.UNPACK_B R12, R0 ;  /* 0x00000000ff0c723e */ /* 0x000fc400020006ff */
[----:B------:R-:W-:Y:S01]  /*c3070*/  F2FP.F16.E4M3.UNPACK_B R13, R45 ;  /* 0x0000002dff0d723e */ /* 0x000fe200020006ff */
[----:B------:R-:W-:Y:S01]  /*c3080*/  STL [R1+0xa530], R0 ;  /* 0x00a5300001007387 */ /* 0x000fe20000100800 */
[----:B------:R-:W-:Y:S02]  /*c3090*/  F2FP.F16.E4M3.UNPACK_B R10, R46 ;  /* 0x0000002eff0a723e */ /* 0x000fe400020006ff */
[----:B------:R-:W-:Y:S01]  /*c30a0*/  F2FP.F16.E4M3.UNPACK_B R11, R47 ;  /* 0x0000002fff0b723e */ /* 0x000fe200020006ff */
[----:B------:R-:W-:Y:S06]  /*c30b0*/  STL [R1+0xac24], R15 ;  /* 0x00ac240f01007387 */ /* 0x000fec0000100800 */
[C---:B------:R-:W-:Y:S05]  /*c30c0*/  HMMA.16816.F32 R16, R36.reuse, R10, R48 ;  /* 0x0000000a2410723c */ /* 0x040fea0000001830 */
[----:B------:R-:W-:Y:S04]  /*c30d0*/  STL.64 [R1+0x1200], R4 ;  /* 0x0012000401007387 */ /* 0x000fe80000100a00 */
[----:B------:R0:W-:Y:S02]  /*c30e0*/  STL.64 [R1+0x1208], R6 ;  /* 0x0012080601007387 */ /* 0x0001e40000100a00 */
[----:B0-----:R-:W-:Y:S01]  /*c30f0*/  HMMA.16816.F32 R4, R36, R12, R56 ;  /* 0x0000000c2404723c */ /* 0x001fe20000001838 */
[----:B------:R-:W-:-:S02]  /*c3100*/  F2FP.F16.E4M3.UNPACK_B R8, R40 ;  /* 0x00000028ff08723e */ /* 0x000fc400020006ff */
[----:B------:R-:W-:-:S15]  /*c3110*/  F2FP.F16.E4M3.UNPACK_B R9, R41 ;  /* 0x00000029ff09723e */ /* 0x000fde00020006ff */
[----:B------:R-:W-:Y:S01]  /*c3120*/  NOP ;  /* 0x0000000000007918 */ /* 0x000fe20000000000 */
[----:B------:R-:W-:Y:S04]  /*c3130*/  STL.64 [R1+0x1240], R4 ;  /* 0x0012400401007387 */ /* 0x000fe80000100a00 */
[----:B------:R-:W-:Y:S04]  /*c3140*/  STL.64 [R1+0x1248], R6 ;  /* 0x0012480601007387 */ /* 0x000fe80000100a00 */
[----:B------:R-:W-:Y:S04]  /*c3150*/  STL.64 [R1+0x1260], R16 ;  /* 0x0012601001007387 */ /* 0x000fe80000100a00 */
[----:B------:R0:W-:Y:S02]  /*c3160*/  STL.64 [R1+0x1268], R18 ;  /* 0x0012681201007387 */ /* 0x0001e40000100a00 */
[----:B0-----:R-:W-:-:S15]  /*c3170*/  HMMA.16816.F32 R16, R36, R8, R52 ;  /* 0x000000082410723c */ /* 0x001fde0000001834 */
[----:B------:R-:W-:-:S04]  /*c3180*/  NOP ;  /* 0x0000000000007918 */ /* 0x000fc80000000000 */
[----:B------:R-:W-:Y:S01]  /*c3190*/  IMAD.MOV.U32 R0, RZ, RZ, R19 ;  /* 0x000000ffff007224 */ /* 0x000fe200078e0013 */
[----:B------:R-:W-:Y:S04]  /*c31a0*/  STL.64 [R1+0x1290], R16 ;  /* 0x0012901001007387 */ /* 0x000fe80000100a00 */
[----:B------:R-:W-:Y:S04]  /*c31b0*/  STL [R1+0x1298], R18 ;  /* 0x0012981201007387 */ /* 0x000fe80000100800 */
[----:B------:R-:W-:Y:S04]  /*c31c0*/  STL.64 [R1+0xac30], R10 ;  /* 0x00ac300a01007387 */ /* 0x000fe80000100a00 */
[----:B------:R0:W-:Y:S04]  /*c31d0*/  STL.64 [R1+0xac28], R8 ;  /* 0x00ac280801007387 */ /* 0x0001e80000100a00 */
[----:B------:R-:W-:Y:S04]  /*c31e0*/  STL [R1+0xa548], R0 ;  /* 0x00a5480001007387 */ /* 0x000fe80000100800 */
[----:B------:R-:W3:Y:S04]  /*c31f0*/  LDL.LU R48, [R1+0x1190] ;  /* 0x0011900001307983 */ /* 0x000ee80000300800 */
[----:B------:R-:W3:Y:S04]  /*c3200*/  LDL.LU R49, [R1+0x1194] ;  /* 0x0011940001317983 */ /* 0x000ee80000300800 */
[----:B------:R-:W4:Y:S04]  /*c3210*/  LDL.LU R50, [R1+0x1198] ;  /* 0x0011980001327983 */ /* 0x000f280000300800 */
[----:B------:R-:W4:Y:S04]  /*c3220*/  LDL.LU R51, [R1+0x119c] ;  /* 0x00119c0001337983 */ /* 0x000f280000300800 */
[----:B----4-:R-:W-:Y:S04]  /*c3230*/  STL.64 [R1+0xac40], R50 ;  /* 0x00ac403201007387 */ /* 0x010fe80000100a00 */
[----:B---3--:R1:W-:Y:S04]  /*c3240*/  STL.64 [R1+0xac38], R48 ;  /* 0x00ac383001007387 */ /* 0x0083e80000100a00 */
        /* <DEDUP_REMOVED lines=8> */
[----:B0-----:R-:W3:Y:S04]  /*c32d0*/  LDL.LU R8, [R1+0x12d0] ;  /* 0x0012d00001087983 */ /* 0x001ee80000300800 */
[----:B------:R-:W3:Y:S04]  /*c32e0*/  LDL.LU R9, [R1+0x12d4] ;  /* 0x0012d40001097983 */ /* 0x000ee80000300800 */
[----:B------:R-:W3:Y:S04]  /*c32f0*/  LDL.LU R10, [R1+0x12d8] ;  /* 0x0012d800010a7983 */ /* 0x000ee80000300800 */
[----:B------:R-:W3:Y:S04]  /*c3300*/  LDL.LU R11, [R1+0x12dc] ;  /* 0x0012dc00010b7983 */ /* 0x000ee80000300800 */
[----:B-1----:R-:W3:Y:S04]  /*c3310*/  LDL.LU R48, [R1+0x12c0] ;  /* 0x0012c00001307983 */ /* 0x002ee80000300800 */
[----:B------:R-:W3:Y:S04]  /*c3320*/  LDL.LU R49, [R1+0x12c4] ;  /* 0x0012c40001317983 */ /* 0x000ee80000300800 */
[----:B------:R-:W3:Y:S04]  /*c3330*/  LDL.LU R50, [R1+0x12c8] ;  /* 0x0012c80001327983 */ /* 0x000ee80000300800 */
[----:B------:R-:W3:Y:S04]  /*c3340*/  LDL.LU R51, [R1+0x12cc] ;  /* 0x0012cc0001337983 */ /* 0x000ee80000300800 */
[----:B------:R-:W4:Y:S04]  /*c3350*/  LDL R4, [R1+0x13c8] ;  /* 0x0013c80001047983 */ /* 0x000f280000100800 */
[----:B------:R-:W4:Y:S04]  /*c3360*/  LDL R5, [R1+0x13cc] ;  /* 0x0013cc0001057983 */ /* 0x000f280000100800 */
[----:B------:R-:W4:Y:S04]  /*c3370*/  LDL R2, [R1+0x13d8] ;  /* 0x0013d80001027983 */ /* 0x000f280000100800 */
[----:B------:R-:W4:Y:S04]  /*c3380*/  LDL R3, [R1+0x13dc] ;  /* 0x0013dc0001037983 */ /* 0x000f280000100800 */
[----:B------:R-:W4:Y:S04]  /*c3390*/  LDL.LU R15, [R1+0x1fe8] ;  /* 0x001fe800010f7983 */ /* 0x000f280000300800 */
[----:B------:R-:W4:Y:S04]  /*c33a0*/  LDL.LU R18, [R1+0x1fe4] ;  /* 0x001fe40001127983 */ /* 0x000f280000300800 */
[----:B------:R-:W4:Y:S04]  /*c33b0*/  LDL.LU R16, [R1+0x1ff0] ;  /* 0x001ff00001107983 */ /* 0x000f280000300800 */
[----:B------:R-:W4:Y:S04]  /*c33c0*/  LDL.LU R19, [R1+0x1fec] ;  /* 0x001fec0001137983 */ /* 0x000f280000300800 */
[----:B------:R-:W4:Y:S04]  /*c33d0*/  LDL.LU R17, [R1+0x1ff8] ;  /* 0x001ff80001117983 */ /* 0x000f280000300800 */
[----:B------:R-:W4:Y:S01]  /*c33e0*/  LDL.LU R60, [R1+0x1ff4] ;  /* 0x001ff400013c7983 */ /* 0x000f220000300800 */
[----:B------:R-:W-:-:S02]  /*c33f0*/  F2FP.F16.E4M3.UNPACK_B R6, R42 ;  /* 0x0000002aff06723e */ /* 0x000fc400020006ff */
[----:B--2---:R-:W-:Y:S01]  /*c3400*/  F2FP.F16.E4M3.UNPACK_B R7, R43 ;  /* 0x0000002bff07723e */ /* 0x004fe200020006ff */
        /* <DEDUP_REMOVED lines=26> */
[----:B---3--:R-:W-:Y:S01]  /*c35b0*/  HMMA.16816.F32 R48, R36, R6, R48 ;  /* 0x000000062430723c */ /* 0x008fe20000001830 */
[----:B----4-:R-:W-:-:S02]  /*c35c0*/  F2FP.F16.E4M3.UNPACK_B R4, R4 ;  /* 0x00000004ff04723e */ /* 0x010fc400020006ff */
[----:B------:R-:W-:-:S07]  /*c35d0*/  F2FP.F16.E4M3.UNPACK_B R5, R5 ;  /* 0x00000005ff05723e */ /* 0x000fce00020006ff */
[----:B------:R-:W-:Y:S09]  /*c35e0*/  HMMA.16816.F32 R8, R36, R4, R8 ;  /* 0x000000042408723c */ /* 0x000ff20000001808 */
[----:B------:R-:W-:Y:S04]  /*c35f0*/  STL.64 [R1+0x12f0], R48 ;  /* 0x0012f03001007387 */ /* 0x000fe80000100a00 */
[----:B------:R0:W-:Y:S01]  /*c3600*/  STL.64 [R1+0x12f8], R50 ;  /* 0x0012f83201007387 */ /* 0x0001e20000100a00 */
[----:B------:R-:W-:-:S03]  /*c3610*/  IMAD R18, R18, 0x100, R15 ;  /* 0x0000010012127824 */ /* 0x000fc600078e020f */
[----:B0-----:R-:W3:Y:S04]  /*c3620*/  LDL.LU.64 R50, [R1+0xac40] ;  /* 0x00ac400001327983 */ /* 0x001ee80000300a00 */
[----:B------:R-:W3:Y:S04]  /*c3630*/  LDL.LU.64 R48, [R1+0xac38] ;  /* 0x00ac380001307983 */ /* 0x000ee80000300a00 */
[----:B------:R-:W-:Y:S01]  /*c3640*/  STL.64 [R1+0x1350], R8 ;  /* 0x0013500801007387 */ /* 0x000fe20000100a00 */
[----:B------:R-:W-:-:S03]  /*c3650*/  IMAD R19, R19, 0x100, R16 ;  /* 0x0000010013137824 */ /* 0x000fc600078e0210 */
[----:B------:R0:W-:Y:S01]  /*c3660*/  STL.64 [R1+0x1358], R10 ;  /* 0x0013580a01007387 */ /* 0x0001e20000100a00 */
[----:B------:R-:W-:-:S03]  /*c3670*/  IMAD R60, R60, 0x100, R17 ;  /* 0x000001003c3c7824 */ /* 0x000fc600078e0211 */
[----:B0-----:R-:W4:Y:S04]  /*c3680*/  LDL.LU.64 R10, [R1+0xac30] ;  /* 0x00ac3000010a7983 */ /* 0x001f280000300a00 */
[----:B------:R-:W3:Y:S04]  /*c3690*/  LDL.LU.64 R8, [R1+0xac28] ;  /* 0x00ac280001087983 */ /* 0x000ee80000300a00 */
[----:B------:R-:W3:Y:S04]  /*c36a0*/  LDL.LU R15, [R1+0xac24] ;  /* 0x00ac2400010f7983 */ /* 0x000ee80000300800 */
[----:B------:R-:W4:Y:S04]  /*c36b0*/  LDL.LU R16, [R1+0xac20] ;  /* 0x00ac200001107983 */ /* 0x000f280000300800 */
[----:B------:R-:W4:Y:S01]  /*c36c0*/  LDL.LU R17, [R1+0xac1c] ;  /* 0x00ac1c0001117983 */ /* 0x000f220000300800 */
[----:B------:R-:W-:-:S02]  /*c36d0*/  F2FP.F16.E4M3.UNPACK_B R2, R2 ;  /* 0x00000002ff02723e */ /* 0x000fc400020006ff */
[----:B------:R-:W-:-:S07]  /*c36e0*/  F2FP.F16.E4M3.UNPACK_B R3, R3 ;  /* 0x00000003ff03723e */ /* 0x000fce00020006ff */
[----:B--2---:R-:W-:Y:S01]  /*c36f0*/  HMMA.16816.F32 R32, R36, R2, R32 ;  /* 0x000000022420723c */ /* 0x004fe20000001820 */
[----:B------:R-:W-:Y:S01]  /*c3700*/  IMAD R61, R61, 0x100, R0 ;  /* 0x000001003d3d7824 */ /* 0x000fe200078e0200 */
[----:B------:R-:W-:Y:S02]  /*c3710*/  F2FP.F16.E4M3.UNPACK_B R36, R18 ;  /* 0x00000012ff24723e */ /* 0x000fe400020006ff */
[----:B------:R-:W-:Y:S02]  /*c3720*/  F2FP.F16.E4M3.UNPACK_B R37, R19 ;  /* 0x00000013ff25723e */ /* 0x000fe400020006ff */
[----:B------:R-:W-:Y:S02]  /*c3730*/  F2FP.F16.E4M3.UNPACK_B R38, R60 ;  /* 0x0000003cff26723e */ /* 0x000fe400020006ff */
[----:B------:R-:W-:Y:S01]  /*c3740*/  F2FP.F16.E4M3.UNPACK_B R39, R61 ;  /* 0x0000003dff27723e */ /* 0x000fe200020006ff */
[----:B------:R-:W-:Y:S10]  /*c3750*/  STL [R1+0xac18], R3 ;  /* 0x00ac180301007387 */ /* 0x000ff40000100800 */
[----:B------:R-:W-:Y:S04]  /*c3760*/  STL.64 [R1+0x1320], R32 ;  /* 0x0013202001007387 */ /* 0x000fe80000100a00 */
[----:B------:R4:W-:Y:S01]  /*c3770*/  STL.64 [R1+0x1328], R34 ;  /* 0x0013282201007387 */ /* 0x0009e20000100a00 */
[----:B------:R-:W-:-:S02]  /*c3780*/  IMAD R18, R41, 0x100, R40 ;  /* 0x0000010029127824 */ /* 0x000fc400078e0228 */
[----:B------:R-:W-:Y:S01]  /*c3790*/  IMAD R19, R43, 0x100, R42 ;  /* 0x000001002b137824 */ /* 0x000fe200078e022a */
[C---:B---3--:R-:W-:Y:S08]  /*c37a0*/  HMMA.16816.F32 R24, R36.reuse, R14, R24 ;  /* 0x0000000e2418723c */ /* 0x048ff00000001818 */
[C---:B----4-:R-:W-:Y:S08]  /*c37b0*/  HMMA.16816.F32 R32, R36.reuse, R16, R20 ;  /* 0x000000102420723c */ /* 0x050ff00000001814 */
        /* <DEDUP_REMOVED lines=308> */
[----:B------:R-:W-:Y:S05]  /*c4b00*/  STL [R1+0xaad8], R3 ;  /* 0x00aad80301007387 */ /* 0x000fea0000100800 */
        /* <DEDUP_REMOVED lines=9> */
[----:B--2---:R-:W-:Y:S04]  /*c4ba0*/  STL [R1+0xaae0], R28 ;  /* 0x00aae01c01007387 */ /* 0x004fe80000100800 */
[----:B------:R-:W2:Y:S04]  /*c4bb0*/  LDL.LU R29, [R1+0x384] ;  /* 0x00038400011d7983 */ /* 0x000ea80000300800 */
[----:B------:R-:W2:Y:S04]  /*c4bc0*/  LDL.LU R30, [R1+0x388] ;  /* 0x00038800011e7983 */ /* 0x000ea80000300800 */
[----:B------:R-:W2:Y:S04]  /*c4bd0*/  LDL.LU R31, [R1+0x38c] ;  /* 0x00038c00011f7983 */ /* 0x000ea80000300800 */
        /* <DEDUP_REMOVED lines=20> */
[----:B------:R-:W2:Y:S04]  /*c4d20*/  LDL.LU R58, [R1+0x4e8] ;  /* 0x0004e800013a7983 */ /* 0x000ea80000300800 */
[----:B------:R-:W2:Y:S04]  /*c4d30*/  LDL.LU R59, [R1+0x4ec] ;  /* 0x0004ec00013b7983 */ /* 0x000ea80000300800 */
[----:B--2---:R-:W-:Y:S04]  /*c4d40*/  STL.64 [R1+0xab40], R58 ;  /* 0x00ab403a01007387 */ /* 0x004fe80000100a00 */
[----:B----4-:R0:W-:Y:S04]  /*c4d50*/  STL.64 [R1+0xab38], R56 ;  /* 0x00ab383801007387 */ /* 0x0101e80000100a00 */
[----:B-1----:R-:W2:Y:S04]  /*c4d60*/  LDL.LU R24, [R1+0x5b0] ;  /* 0x0005b00001187983 */ /* 0x002ea80000300800 */
        /* <DEDUP_REMOVED lines=111> */
[C---:B------:R-:W-:Y:S08]  /*c5460*/  HMMA.16816.F32 R44, R36.reuse, R16, R44 ;  /* 0x00000010242c723c */ /* 0x040ff0000000182c */
[C---:B---3--:R-:W-:Y:S11]  /*c5470*/  HMMA.16816.F32 R40, R36.reuse, R14, R40 ;  /* 0x0000000e2428723c */ /* 0x048ff60000001828 */
[----:B------:R-:W-:Y:S04]  /*c5480*/  STL.64 [R1+0xd30], R44 ;  /* 0x000d302c01007387 */ /* 0x000fe80000100a00 */
[----:B------:R0:W-:Y:S04]  /*c5490*/  STL.64 [R1+0xd38], R46 ;  /* 0x000d382e01007387 */ /* 0x0001e80000100a00 */
[----:B0-----:R-:W3:Y:S04]  /*c54a0*/  LDL.LU.64 R46, [R1+0xaac0] ;  /* 0x00aac000012e7983 */ /* 0x001ee80000300a00 */
[----:B------:R-:W3:Y:S04]  /*c54b0*/  LDL.LU.64 R44, [R1+0xaab8] ;  /* 0x00aab800012c7983 */ /* 0x000ee80000300a00 */
[----:B------:R-:W-:Y:S04]  /*c54c0*/  STL.64 [R1+0xd20], R40 ;  /* 0x000d202801007387 */ /* 0x000fe80000100a00 */
[----:B------:R0:W-:Y:S04]  /*c54d0*/  STL.64 [R1+0xd28], R42 ;  /* 0x000d282a01007387 */ /* 0x0001e80000100a00 */
[----:B0-----:R-:W3:Y:S04]  /*c54e0*/  LDL.LU.64 R42, [R1+0xaab0] ;  /* 0x00aab000012a7983 */ /* 0x001ee80000300a00 */
[----:B------:R-:W3:Y:S01]  /*c54f0*/  LDL.LU.64 R40, [R1+0xaaa8] ;  /* 0x00aaa80001287983 */ /* 0x000ee20000300a00 */
[C---:B------:R-:W-:Y:S03]  /*c5500*/  HMMA.16816.F32 R32, R36.reuse, R12, R32 ;  /* 0x0000000c2420723c */ /* 0x040fe60000001820 */
[----:B------:R-:W-:Y:S05]  /*c5510*/  STL.64 [R1+0xaaa0], R14 ;  /* 0x00aaa00e01007387 */ /* 0x000fea0000100a00 */
[C---:B------:R-:W-:Y:S01]  /*c5520*/  HMMA.16816.F32 R20, R36.reuse, R10, R20 ;  /* 0x0000000a2414723c */ /* 0x040fe20000001814 */
[----:B------:R4:W-:Y:S07]  /*c5530*/  STL.64 [R1+0xaa98], R12 ;  /* 0x00aa980c01007387 */ /* 0x0009ee0000100a00 */
[C---:B----4-:R-:W-:Y:S03]  /*c5540*/  HMMA.16816.F32 R12, R36.reuse, R8, R24 ;  /* 0x00000008240c723c */ /* 0x050fe60000001818 */
        /* <DEDUP_REMOVED lines=8> */
[----:B0-----:R-:W-:-:S15]  /*c55d0*/  HMMA.16816.F32 R12, R36, R6, R28 ;  /* 0x00000006240c723c */ /* 0x001fde000000181c */
[----:B------:R-:W-:-:S04]  /*c55e0*/  NOP ;  /* 0x0000000000007918 */ /* 0x000fc80000000000 */
[----:B------:R-:W-:Y:S04]  /*c55f0*/  STL.64 [R1+0xcb0], R12 ;  /* 0x000cb00c01007387 */ /* 0x000fe80000100a00 */
[----:B------:R-:W-:Y:S01]  /*c5600*/  STL.64 [R1+0xcb8], R14 ;  /* 0x000cb80e01007387 */ /* 0x000fe20000100a00 */
[----:B------:R-:W-:Y:S02]  /*c5610*/  IMAD R60, R53, 0x100, R52 ;  /* 0x00000100353c7824 */ /* 0x000fe400078e0234 */
[----:B------:R-:W-:Y:S02]  /*c5620*/  IMAD R61, R55, 0x100, R54 ;  /* 0x00000100373d7824 */ /* 0x000fe400078e0236 */
[----:B------:R-:W-:Y:S02]  /*c5630*/  IMAD R18, R49, 0x100, R48 ;  /* 0x0000010031127824 */ /* 0x000fe400078e0230 */
[----:B------:R-:W-:Y:S01]  /*c5640*/  IMAD R19, R51, 0x100, R50 ;  /* 0x0000010033137824 */ /* 0x000fe200078e0232 */
[----:B--2---:R-:W-:-:S15]  /*c5650*/  HMMA.16816.F32 R8, R36, R4, R56 ;  /* 0x000000042408723c */ /* 0x004fde0000001838 */
[----:B------:R-:W-:-:S04]  /*c5660*/  NOP ;  /* 0x0000000000007918 */ /* 0x000fc80000000000 */
[----:B------:R-:W-:Y:S04]  /*c5670*/  STL.64 [R1+0xc90], R8 ;  /* 0x000c900801007387 */ /* 0x000fe80000100a00 */
[----:B------:R3:W-:Y:S02]  /*c5680*/  STL.64 [R1+0xc98], R10 ;  /* 0x000c980a01007387 */ /* 0x0007e40000100a00 */
[----:B---3--:R-:W-:-:S15]  /*c5690*/  HMMA.16816.F32 R8, R36, R2, R40 ;  /* 0x000000022408723c */ /* 0x008fde0000001828 */
[----:B------:R-:W-:-:S04]  /*c56a0*/  NOP ;  /* 0x0000000000007918 */ /* 0x000fc80000000000 */
[----:B------:R0:W-:Y:S04]  /*c56b0*/  STL.64 [R1+0xc50], R8 ;  /* 0x000c500801007387 */ /* 0x0001e80000100a00 */
        /* <DEDUP_REMOVED lines=9> */
[----:B0-----:R-:W4:Y:S04]  /*c5750*/  LDL.LU R8, [R1+0x2e0] ;  /* 0x0002e00001087983 */ /* 0x001f280000300800 */
[----:B------:R-:W4:Y:S04]  /*c5760*/  LDL.LU R9, [R1+0x2e4] ;  /* 0x0002e40001097983 */ /* 0x000f280000300800 */
[----:B-1----:R-:W4:Y:S04]  /*c5770*/  LDL.LU R10, [R1+0x2e8] ;  /* 0x0002e800010a7983 */ /* 0x002f280000300800 */
[----:B------:R-:W4:Y:S04]  /*c5780*/  LDL.LU R11, [R1+0x2ec] ;  /* 0x0002ec00010b7983 */ /* 0x000f280000300800 */
[----:B------:R-:W2:Y:S04]  /*c5790*/  LDL.LU R12, [R1+0x2f0] ;  /* 0x0002f000010c7983 */ /* 0x000ea80000300800 */
[----:B------:R-:W2:Y:S04]  /*c57a0*/  LDL.LU R13, [R1+0x2f4] ;  /* 0x0002f400010d7983 */ /* 0x000ea80000300800 */
[----:B------:R-:W2:Y:S04]  /*c57b0*/  LDL.LU R14, [R1+0x2f8] ;  /* 0x0002f800010e7983 */ /* 0x000ea80000300800 */
[----:B------:R-:W2:Y:S01]  /*c57c0*/  LDL.LU R15, [R1+0x2fc] ;  /* 0x0002fc00010f7983 */ /* 0x000ea20000300800 */
[----:B------:R-:W-:-:S02]  /*c57d0*/  IMAD.MOV.U32 R31, RZ, RZ, R44 ;  /* 0x000000ffff1f7224 */ /* 0x000fc400078e002c */
[----:B------:R-:W-:Y:S01]  /*c57e0*/  IMAD.MOV.U32 R30, RZ, RZ, R45 ;  /* 0x000000ffff1e7224 */ /* 0x000fe200078e002d */
[----:B------:R-:W3:Y:S01]  /*c57f0*/  LDL.LU R44, [R1+0x2d0] ;  /* 0x0002d000012c7983 */ /* 0x000ee20000300800 */
[----:B------:R-:W-:Y:S01]  /*c5800*/  IMAD.MOV.U32 R29, RZ, RZ, R46 ;  /* 0x000000ffff1d7224 */ /* 0x000fe200078e002e */
[----:B------:R-:W-:Y:S01]  /*c5810*/  F2FP.F16.E4M3.UNPACK_B R36, R18 ;  /* 0x00000012ff24723e */ /* 0x000fe200020006ff */
[----:B------:R-:W-:Y:S01]  /*c5820*/  IMAD.MOV.U32 R28, RZ, RZ, R47 ;  /* 0x000000ffff1c7224 */ /* 0x000fe200078e002f */
        /* <DEDUP_REMOVED lines=34> */
[----:B0-----:R-:W4:Y:S04]  /*c5a50*/  LDL.LU.64 R14, [R1+0xaaa0] ;  /* 0x00aaa000010e7983 */ /* 0x001f280000300a00 */
[----:B------:R-:W3:Y:S01]  /*c5a60*/  LDL.LU.64 R12, [R1+0xaa98] ;  /* 0x00aa9800010c7983 */ /* 0x000ee20000300a00 */
[----:B----4-:R-:W-:-:S15]  /*c5a70*/  HMMA.16816.F32 R8, R36, R14, R8 ;  /* 0x0000000e2408723c */ /* 0x010fde0000001808 */
        /* <DEDUP_REMOVED lines=8> */
[----:B------:R0:W-:Y:S04]  /*c5b00*/  STL.64 [R1+0xc28], R46 ;  /* 0x000c282e01007387 */ /* 0x0001e80000100a00 */
[----:B0-----:R-:W3:Y:S04]  /*c5b10*/  LDL.LU.64 R46, [R1+0xaa80] ;  /* 0x00aa8000012e7983 */ /* 0x001ee80000300a00 */
[----:B------:R-:W3:Y:S01]  /*c5b20*/  LDL.LU.64 R44, [R1+0xaa78] ;  /* 0x00aa7800012c7983 */ /* 0x000ee20000300a00 */
        /* <DEDUP_REMOVED lines=9> */
[----:B------:R-:W4:Y:S02]  /*c5bc0*/  LDL.LU.64 R52, [R1+0xaa58] ;  /* 0x00aa580001347983 */ /* 0x000f240000300a00 */
[----:B----4-:R-:W-:-:S15]  /*c5bd0*/  HMMA.16816.F32 R52, R36, R6, R52 ;  /* 0x000000062434723c */ /* 0x010fde0000001834 */
[----:B------:R-:W-:-:S04]  /*c5be0*/  NOP ;  /* 0x0000000000007918 */ /* 0x000fc80000000000 */
[----:B------:R0:W-:Y:S04]  /*c5bf0*/  STL.64 [R1+0xb90], R52 ;  /* 0x000b903401007387 */ /* 0x0001e80000100a00 */
[----:B------:R1:W-:Y:S04]  /*c5c00*/  STL.64 [R1+0xb98], R54 ;  /* 0x000b983601007387 */ /* 0x0003e80000100a00 */
[----:B0-----:R-:W4:Y:S04]  /*c5c10*/  LDL.LU R52, [R1+0x2b0] ;  /* 0x0002b00001347983 */ /* 0x001f280000300800 */
[----:B------:R-:W4:Y:S04]  /*c5c20*/  LDL.LU R53, [R1+0x2b4] ;  /* 0x0002b40001357983 */ /* 0x000f280000300800 */
[----:B-1----:R-:W4:Y:S04]  /*c5c30*/  LDL.LU R54, [R1+0x2b8] ;  /* 0x0002b80001367983 */ /* 0x002f280000300800 */
[----:B------:R-:W4:Y:S01]  /*c5c40*/  LDL.LU R55, [R1+0x2bc] ;  /* 0x0002bc0001377983 */ /* 0x000f220000300800 */
[C---:B--2---:R-:W-:Y:S08]  /*c5c50*/  HMMA.16816.F32 R48, R36.reuse, R4, R48 ;  /* 0x000000042430723c */ /* 0x044ff00000001830 */
[----:B---3--:R-:W-:Y:S01]  /*c5c60*/  HMMA.16816.F32 R36, R36, R2, R44 ;  /* 0x000000022424723c */ /* 0x008fe2000000182c */
[----:B------:R-:W-:-:S02]  /*c5c70*/  IMAD R19, R40, 0x100, R19 ;  /* 0x0000010028137824 */ /* 0x000fc400078e0213 */
[----:B------:R-:W-:Y:S02]  /*c5c80*/  IMAD R40, R42, 0x100, R41 ;  /* 0x000001002a287824 */ /* 0x000fe400078e0229 */
[----:B------:R-:W-:Y:S02]  /*c5c90*/  IMAD R18, R18, 0x100, R60 ;  /* 0x0000010012127824 */ /* 0x000fe400078e023c */
[----:B------:R-:W-:-:S04]  /*c5ca0*/  IMAD R41, R0, 0x100, R43 ;  /* 0x0000010000297824 */ /* 0x000fc800078e022b */
[----:B------:R-:W-:Y:S04]  /*c5cb0*/  STL.64 [R1+0xb50], R48 ;  /* 0x000b503001007387 */ /* 0x000fe80000100a00 */
[----:B------:R-:W-:Y:S04]  /*c5cc0*/  STL.64 [R1+0xb58], R50 ;  /* 0x000b583201007387 */ /* 0x000fe80000100a00 */
[----:B------:R-:W-:Y:S04]  /*c5cd0*/  STL [R1+0xaa3c], R2 ;  /* 0x00aa3c0201007387 */ /* 0x000fe80000100800 */
[----:B------:R-:W-:Y:S04]  /*c5ce0*/  STL [R1+0xaa38], R3 ;  /* 0x00aa380301007387 */ /* 0x000fe80000100800 */
[----:B------:R0:W-:Y:S04]  /*c5cf0*/  STL.64 [R1+0xb40], R36 ;  /* 0x000b402401007387 */ /* 0x0001e80000100a00 */
[----:B------:R1:W-:Y:S01]  /*c5d00*/  STL.64 [R1+0xb48], R38 ;  /* 0x000b482601007387 */ /* 0x0003e20000100a00 */
[----:B0-----:R-:W-:-:S02]  /*c5d10*/  F2FP.F16.E4M3.UNPACK_B R36, R18 ;  /* 0x00000012ff24723e */ /* 0x001fc400020006ff */
[----:B------:R-:W-:Y:S02]  /*c5d20*/  F2FP.F16.E4M3.UNPACK_B R37, R19 ;  /* 0x00000013ff25723e */ /* 0x000fe400020006ff */
[----:B-1----:R-:W-:Y:S02]  /*c5d30*/  F2FP.F16.E4M3.UNPACK_B R38, R40 ;  /* 0x00000028ff26723e */ /* 0x002fe400020006ff */
[----:B------:R-:W-:-:S07]  /*c5d40*/  F2FP.F16.E4M3.UNPACK_B R39, R41 ;  /* 0x00000029ff27723e */ /* 0x000fce00020006ff */
[C---:B------:R-:W-:Y:S08]  /*c5d50*/  HMMA.16816.F32 R32, R36.reuse, R14, R32 ;  /* 0x0000000e2420723c */ /* 0x040ff00000001820 */
[C---:B------:R-:W-:Y:S01]  /*c5d60*/  HMMA.16816.F32 R20, R36.reuse, R12, R20 ;  /* 0x0000000c2414723c */ /* 0x040fe20000001814 */
[----:B------:R-:W-:Y:S07]  /*c5d70*/  STL [R1+0xaa40], R17 ;  /* 0x00aa401101007387 */ /* 0x000fee0000100800 */
[----:B----4-:R-:W-:-:S15]  /*c5d80*/  HMMA.16816.F32 R40, R36, R16, R52 ;  /* 0x000000102428723c */ /* 0x010fde0000001834 */
        /* <DEDUP_REMOVED lines=15> */
[C---:B0-----:R-:W-:Y:S02]  /*c5e80*/  HMMA.16816.F32 R8, R36.reuse, R6, R56 ;  /* 0x000000062408723c */ /* 0x041fe40000001838 */
[----:B------:R-:W-:Y:S04]  /*c5e90*/  STL.64 [R1+0xaa0], R12 ;  /* 0x000aa00c01007387 */ /* 0x000fe80000100a00 */
[----:B------:R-:W-:Y:S04]  /*c5ea0*/  STL.64 [R1+0xaa8], R14 ;  /* 0x000aa80e01007387 */ /* 0x000fe80000100a00 */
[----:B------:R-:W2:Y:S09]  /*c5eb0*/  LDL.LU R28, [R1+0x1c0] ;  /* 0x0001c000011c7983 */ /* 0x000eb20000300800 */
        /* <DEDUP_REMOVED lines=77> */
[----:B--2---:R-:W-:Y:S01]  /*c6390*/  HMMA.16816.F32 R48, R36, R4, R48 ;  /* 0x000000042430723c */ /* 0x004fe20000001830 */
[----:B---3--:R-:W-:-:S15]  /*c63a0*/  IMAD R18, R18, 0x100, R17 ;  /* 0x0000010012127824 */ /* 0x008fde00078e0211 */
[----:B------:R-:W-:-:S03]  /*c63b0*/  NOP ;  /* 0x0000000000007918 */ /* 0x000fc60000000000 */
[----:B------:R-:W-:Y:S01]  /*c63c0*/  STL.64 [R1+0x960], R48 ;  /* 0x0009603001007387 */ /* 0x000fe20000100a00 */
[----:B----4-:R-:W-:-:S03]  /*c63d0*/  IMAD R19, R19, 0x100, R2 ;  /* 0x0000010013137824 */ /* 0x010fc600078e0202 */
[----:B------:R0:W-:Y:S01]  /*c63e0*/  STL.64 [R1+0x968], R50 ;  /* 0x0009683201007387 */ /* 0x0001e20000100a00 */
[----:B------:R-:W-:-:S03]  /*c63f0*/  IMAD R40, R40, 0x100, R3 ;  /* 0x0000010028287824 */ /* 0x000fc600078e0203 */
[----:B0-----:R-:W2:Y:S04]  /*c6400*/  LDL.LU.64 R50, [R1+0xaa50] ;  /* 0x00aa500001327983 */ /* 0x001ea80000300a00 */
[----:B------:R-:W2:Y:S04]  /*c6410*/  LDL.LU.64 R48, [R1+0xaa48] ;  /* 0x00aa480001307983 */ /* 0x000ea80000300a00 */
[----:B------:R-:W3:Y:S04]  /*c6420*/  LDL.LU R17, [R1+0xaa40] ;  /* 0x00aa400001117983 */ /* 0x000ee80000300800 */
[----:B------:R-:W4:Y:S04]  /*c6430*/  LDL.LU R2, [R1+0xaa3c] ;  /* 0x00aa3c0001027983 */ /* 0x000f280000300800 */
[----:B------:R-:W4:Y:S01]  /*c6440*/  LDL.LU R3, [R1+0xaa38] ;  /* 0x00aa380001037983 */ /* 0x000f220000300800 */
[----:B------:R-:W-:Y:S01]  /*c6450*/  IMAD R41, R61, 0x100, R41 ;  /* 0x000001003d297824 */ /* 0x000fe200078e0229 */
[----:B----4-:R-:W-:Y:S02]  /*c6460*/  HMMA.16816.F32 R36, R36, R2, R52 ;  /* 0x000000022424723c */ /* 0x010fe40000001834 */
[----:B------:R-:W4:Y:S04]  /*c6470*/  LDL.LU.64 R54, [R1+0xaa30] ;  /* 0x00aa300001367983 */ /* 0x000f280000300a00 */
[----:B------:R-:W4:-:S13]  /*c6480*/  LDL.LU.64 R52, [R1+0xaa28] ;  /* 0x00aa280001347983 */ /* 0x000f1a0000300a00 */
[----:B------:R0:W-:Y:S04]  /*c6490*/  STL.64 [R1+0x900], R36 ;  /* 0x0009002401007387 */ /* 0x0001e80000100a00 */
[----:B------:R1:W-:Y:S01]  /*c64a0*/  STL.64 [R1+0x908], R38 ;  /* 0x0009082601007387 */ /* 0x0003e20000100a00 */
[----:B0-----:R-:W-:Y:S02]  /*c64b0*/  F2FP.F16.E4M3.UNPACK_B R36, R18 ;  /* 0x00000012ff24723e */ /* 0x001fe400020006ff */
[----:B------:R-:W-:Y:S02]  /*c64c0*/  F2FP.F16.E4M3.UNPACK_B R37, R19 ;  /* 0x00000013ff25723e */ /* 0x000fe400020006ff */
[----:B-1----:R-:W-:Y:S02]  /*c64d0*/  F2FP.F16.E4M3.UNPACK_B R38, R40 ;  /* 0x00000028ff26723e */ /* 0x002fe400020006ff */
[----:B------:R-:W-:-:S07]  /*c64e0*/  F2FP.F16.E4M3.UNPACK_B R39, R41 ;  /* 0x00000029ff27723e */ /* 0x000fce00020006ff */
[----:B---3--:R-:W-:-:S15]  /*c64f0*/  HMMA.16816.F32 R12, R36, R16, R12 ;  /* 0x00000010240c723c */ /* 0x008fde000000180c */
        /* <DEDUP_REMOVED lines=15> */
[C---:B------:R-:W-:Y:S08]  /*c65f0*/  HMMA.16816.F32 R48, R36.reuse, R6, R48 ;  /* 0x000000062430723c */ /* 0x040ff00000001830 */
[----:B---3--:R-:W-:-:S15]  /*c6600*/  HMMA.16816.F32 R28, R36, R10, R28 ;  /* 0x0000000a241c723c */ /* 0x008fde000000181c */
[----:B------:R-:W-:-:S04]  /*c6610*/  NOP ;  /* 0x0000000000007918 */ /* 0x000fc80000000000 */
[----:B------:R-:W-:Y:S04]  /*c6620*/  STL.64 [R1+0x890], R28 ;  /* 0x0008901c01007387 */ /* 0x000fe80000100a00 */
[----:B------:R0:W-:Y:S04]  /*c6630*/  STL.64 [R1+0x898], R30 ;  /* 0x0008981e01007387 */ /* 0x0001e80000100a00 */
[----:B0-----:R-:W3:Y:S04]  /*c6640*/  LDL.LU.64 R30, [R1+0xa9f0] ;  /* 0x00a9f000011e7983 */ /* 0x001ee80000300a00 */
[----:B------:R-:W3:Y:S01]  /*c6650*/  LDL.LU.64 R28, [R1+0xa9e8] ;  /* 0x00a9e800011c7983 */ /* 0x000ee20000300a00 */
[----:B--2---:R-:W-:Y:S01]  /*c6660*/  HMMA.16816.F32 R44, R36, R8, R44 ;  /* 0x00000008242c723c */ /* 0x004fe2000000182c */
[----:B------:R-:W-:-:S02]  /*c6670*/  IMAD R18, R42, 0x100, R60 ;  /* 0x000001002a127824 */ /* 0x000fc400078e023c */
[----:B------:R-:W-:Y:S02]  /*c6680*/  IMAD R19, R0, 0x100, R43 ;  /* 0x0000010000137824 */ /* 0x000fe400078e022b */
[----:B------:R-:W-:Y:S02]  /*c6690*/  IMAD R40, R33, 0x100, R32 ;  /* 0x0000010021287824 */ /* 0x000fe400078e0220 */
[----:B------:R-:W-:-:S12]  /*c66a0*/  IMAD R41, R35, 0x100, R34 ;  /* 0x0000010023297824 */ /* 0x000fd800078e0222 */
[----:B------:R-:W-:Y:S04]  /*c66b0*/  STL.64 [R1+0x870], R44 ;  /* 0x0008702c01007387 */ /* 0x000fe80000100a00 */
[----:B------:R4:W-:Y:S04]  /*c66c0*/  STL.64 [R1+0x878], R46 ;  /* 0x0008782e01007387 */ /* 0x0009e80000100a00 */
[----:B------:R-:W-:Y:S04]  /*c66d0*/  STL.64 [R1+0xa9d0], R6 ;  /* 0x00a9d00601007387 */ /* 0x000fe80000100a00 */
[----:B------:R-:W-:Y:S01]  /*c66e0*/  STL.64 [R1+0x860], R48 ;  /* 0x0008603001007387 */ /* 0x000fe20000100a00 */
[C---:B----4-:R-:W-:Y:S03]  /*c66f0*/  HMMA.16816.F32 R44, R36.reuse, R4, R52 ;  /* 0x00000004242c723c */ /* 0x050fe60000001834 */
[----:B------:R-:W-:Y:S04]  /*c6700*/  STL.64 [R1+0x868], R50 ;  /* 0x0008683201007387 */ /* 0x000fe80000100a00 */
[----:B------:R0:W-:Y:S02]  /*c6710*/  STL.64 [R1+0xa9c8], R4 ;  /* 0x00a9c80401007387 */ /* 0x0001e40000100a00 */
[----:B0-----:R-:W-:Y:S01]  /*c6720*/  HMMA.16816.F32 R4, R36, R2, R20 ;  /* 0x000000022404723c */ /* 0x001fe20000001814 */
[----:B------:R-:W-:-:S02]  /*c6730*/  F2FP.F16.E4M3.UNPACK_B R36, R18 ;  /* 0x00000012ff24723e */ /* 0x000fc400020006ff */
[----:B------:R-:W-:Y:S02]  /*c6740*/  F2FP.F16.E4M3.UNPACK_B R37, R19 ;  /* 0x00000013ff25723e */ /* 0x000fe400020006ff */
[----:B------:R-:W-:Y:S02]  /*c6750*/  F2FP.F16.E4M3.UNPACK_B R38, R40 ;  /* 0x00000028ff26723e */ /* 0x000fe400020006ff */
[----:B------:R-:W-:-:S03]  /*c6760*/  F2FP.F16.E4M3.UNPACK_B R39, R41 ;  /* 0x00000029ff27723e */ /* 0x000fc600020006ff */
[----:B------:R-:W-:Y:S04]  /*c6770*/  STL.64 [R1+0x7f0], R44 ;  /* 0x0007f02c01007387 */ /* 0x000fe80000100a00 */
[C---:B------:R-:W-:Y:S01]  /*c6780*/  HMMA.16816.F32 R24, R36.reuse, R16, R24 ;  /* 0x000000102418723c */ /* 0x040fe20000001818 */
[----:B------:R-:W-:Y:S04]  /*c6790*/  STL.64 [R1+0x7f8], R46 ;  /* 0x0007f82e01007387 */ /* 0x000fe80000100a00 */
[----:B------:R-:W-:Y:S04]  /*c67a0*/  STL.64 [R1+0x7a0], R4 ;  /* 0x0007a00401007387 */ /* 0x000fe80000100a00 */
[----:B------:R0:W-:Y:S02]  /*c67b0*/  STL.64 [R1+0x7a8], R6 ;  /* 0x0007a80601007387 */ /* 0x0001e40000100a00 */
[C---:B0-----:R-:W-:Y:S08]  /*c67c0*/  HMMA.16816.F32 R4, R36.reuse, R12, R56 ;  /* 0x0000000c2404723c */ /* 0x041ff00000001838 */
[----:B------:R-:W-:Y:S04]  /*c67d0*/  STL.64 [R1+0x790], R24 ;  /* 0x0007901801007387 */ /* 0x000fe80000100a00 */
[----:B------:R-:W-:Y:S04]  /*c67e0*/  STL.64 [R1+0x798], R26 ;  /* 0x0007981a01007387 */ /* 0x000fe80000100a00 */
[----:B------:R-:W-:Y:S01]  /*c67f0*/  STL.64 [R1+0xa990], R14 ;  /* 0x00a9900e01007387 */ /* 0x000fe20000100a00 */
[----:B---3--:R-:W-:-:S15]  /*c6800*/  HMMA.16816.F32 R20, R36, R14, R28 ;  /* 0x0000000e2414723c */ /* 0x008fde000000181c */
[----:B------:R-:W-:-:S04]  /*c6810*/  NOP ;  /* 0x0000000000007918 */ /* 0x000fc80000000000 */
[----:B------:R0:W-:Y:S04]  /*c6820*/  STL.64 [R1+0x780], R20 ;  /* 0x0007801401007387 */ /* 0x0001e80000100a00 */
[----:B------:R1:W-:Y:S04]  /*c6830*/  STL.64 [R1+0x788], R22 ;  /* 0x0007881601007387 */ /* 0x0003e80000100a00 */
[----:B------:R-:W-:Y:S04]  /*c6840*/  STL.64 [R1+0xa988], R12 ;  /* 0x00a9880c01007387 */ /* 0x000fe80000100a00 */
[----:B------:R-:W-:Y:S04]  /*c6850*/  STL.64 [R1+0x770], R4 ;  /* 0x0007700401007387 */ /* 0x000fe80000100a00 */
[----:B------:R-:W-:Y:S04]  /*c6860*/  STL.64 [R1+0x778], R6 ;  /* 0x0007780601007387 */ /* 0x000fe80000100a00 */
[----:B0-----:R-:W2:Y:S04]  /*c6870*/  LDL.LU R20, [R1+0x100] ;  /* 0x0001000001147983 */ /* 0x001ea80000300800 */
[----:B------:R-:W2:Y:S04]  /*c6880*/  LDL.LU R21, [R1+0x104] ;  /* 0x0001040001157983 */ /* 0x000ea80000300800 */
[----:B-1----:R-:W3:Y:S04]  /*c6890*/  LDL.LU R22, [R1+0x108] ;  /* 0x0001080001167983 */ /* 0x002ee80000300800 */
        /* <DEDUP_REMOVED lines=65> */
[----:B------:R-:W3:Y:S04]  /*c6cb0*/  LDL.LU R56, [R1] ;  /* 0x0000000001387983 */ /* 0x000ee80000300800 */
        /* <DEDUP_REMOVED lines=75> */
[----:B------:R-:W2:Y:S09]  /*c7170*/  LDL.LU R56, [R1+0x90] ;  /* 0x0000900001387983 */ /* 0x000eb20000300800 */
[----:B------:R0:W-:Y:S04]  /*c7180*/  STL.64 [R1+0x500], R4 ;  /* 0x0005000401007387 */ /* 0x0001e80000100a00 */
[----:B------:R1:W-:Y:S04]  /*c7190*/  STL.64 [R1+0x508], R6 ;  /* 0x0005080601007387 */ /* 0x0003e80000100a00 */
        /* <DEDUP_REMOVED lines=26> */
[----:B------:R-:W-:Y:S02]  /*c7340*/  F2FP.F16.E4M3.UNPACK_B R36, R18 ;  /* 0x00000012ff24723e */ /* 0x000fe400020006ff */
[----:B------:R-:W-:Y:S01]  /*c7350*/  F2FP.F16.E4M3.UNPACK_B R37, R19 ;  /* 0x00000013ff25723e */ /* 0x000fe200020006ff */
[----:B------:R-:W3:Y:S01]  /*c7360*/  LDL.LU R9, [R1+0xd4] ;  /* 0x0000d40001097983 */ /* 0x000ee20000300800 */
[----:B------:R-:W-:Y:S02]  /*c7370*/  F2FP.F16.E4M3.UNPACK_B R38, R40 ;  /* 0x00000028ff26723e */ /* 0x000fe400020006ff */
        /* <DEDUP_REMOVED lines=43> */
[C---:B--2---:R-:W-:Y:S08]  /*c7630*/  HMMA.16816.F32 R24, R36.reuse, R6, R24 ;  /* 0x000000062418723c */ /* 0x044ff00000001818 */
[C---:B---3--:R-:W-:Y:S08]  /*c7640*/  HMMA.16816.F32 R56, R36.reuse, R4, R56 ;  /* 0x000000042438723c */ /* 0x048ff00000001838 */
[C---:B----4-:R-:W-:Y:S08]  /*c7650*/  HMMA.16816.F32 R32, R36.reuse, R10, R32 ;  /* 0x0000000a2420723c */ /* 0x050ff00000001820 */
[----:B------:R-:W-:Y:S11]  /*c7660*/  HMMA.16816.F32 R20, R36, R8, R20 ;  /* 0x000000082414723c */ /* 0x000ff60000001814 */
[----:B------:R-:W-:Y:S04]  /*c7670*/  STL.64 [R1+0x4a0], R32 ;  /* 0x0004a02001007387 */ /* 0x000fe80000100a00 */
[----:B------:R0:W-:Y:S04]  /*c7680*/  STL.64 [R1+0x4a8], R34 ;  /* 0x0004a82201007387 */ /* 0x0001e80000100a00 */
[----:B0-----:R-:W2:Y:S04]  /*c7690*/  LDL.LU.64 R34, [R1+0xa950] ;  /* 0x00a9500001227983 */ /* 0x001ea80000300a00 */
[----:B------:R-:W3:Y:S04]  /*c76a0*/  LDL.LU.64 R32, [R1+0xa948] ;  /* 0x00a9480001207983 */ /* 0x000ee80000300a00 */
[----:B------:R-:W-:Y:S04]  /*c76b0*/  STL.64 [R1+0x490], R20 ;  /* 0x0004901401007387 */ /* 0x000fe80000100a00 */
[----:B------:R0:W-:Y:S04]  /*c76c0*/  STL.64 [R1+0x498], R22 ;  /* 0x0004981601007387 */ /* 0x0001e80000100a00 */
[----:B0-----:R-:W4:Y:S04]  /*c76d0*/  LDL.LU.64 R22, [R1+0xa940] ;  /* 0x00a9400001167983 */ /* 0x001f280000300a00 */
[----:B------:R-:W4:Y:S04]  /*c76e0*/  LDL.LU.64 R20, [R1+0xa938] ;  /* 0x00a9380001147983 */ /* 0x000f280000300a00 */
[----:B------:R-:W-:Y:S04]  /*c76f0*/  STL.64 [R1+0x480], R24 ;  /* 0x0004801801007387 */ /* 0x000fe80000100a00 */
[----:B------:R0:W-:Y:S04]  /*c7700*/  STL.64 [R1+0x488], R26 ;  /* 0x0004881a01007387 */ /* 0x0001e80000100a00 */
[----:B0-----:R-:W2:Y:S04]  /*c7710*/  LDL.LU.64 R26, [R1+0xa930] ;  /* 0x00a93000011a7983 */ /* 0x001ea80000300a00 */
[----:B------:R-:W2:Y:S04]  /*c7720*/  LDL.LU.64 R24, [R1+0xa928] ;  /* 0x00a9280001187983 */ /* 0x000ea80000300a00 */
[----:B------:R-:W-:Y:S04]  /*c7730*/  STL.64 [R1+0x420], R56 ;  /* 0x0004203801007387 */ /* 0x000fe80000100a00 */
[----:B------:R0:W-:Y:S04]  /*c7740*/  STL.64 [R1+0x428], R58 ;  /* 0x0004283a01007387 */ /* 0x0001e80000100a00 */
[----:B0-----:R-:W2:Y:S04]  /*c7750*/  LDL.LU.64 R58, [R1+0xa920] ;  /* 0x00a92000013a7983 */ /* 0x001ea80000300a00 */
        /* <DEDUP_REMOVED lines=8> */
[----:B------:R-:W-:-:S07]  /*c77e0*/  F2FP.F16.E4M3.UNPACK_B R43, R43 ;  /* 0x0000002bff2b723e */ /* 0x000fce00020006ff */
[----:B------:R-:W-:Y:S08]  /*c77f0*/  HMMA.16816.F32 R28, R40, R16, R28 ;  /* 0x00000010281c723c */ /* 0x000ff0000000181c */
[----:B--2---:R-:W-:Y:S01]  /*c7800*/  HMMA.16816.F32 R56, R36, R2, R56 ;  /* 0x000000022438723c */ /* 0x004fe20000001838 */
[----:B------:R-:W2:-:S15]  /*c7810*/  LDL.LU R36, [R1+0x70] ;  /* 0x0000700001247983 */ /* 0x000e9e0000300800 */
[----:B------:R-:W-:-:S03]  /*c7820*/  NOP ;  /* 0x0000000000007918 */ /* 0x000fc60000000000 */
[----:B------:R0:W-:Y:S04]  /*c7830*/  STL.64 [R1+0x3c0], R56 ;  /* 0x0003c03801007387 */ /* 0x0001e80000100a00 */
[----:B------:R1:W-:Y:S04]  /*c7840*/  STL.64 [R1+0x3c8], R58 ;  /* 0x0003c83a01007387 */ /* 0x0003e80000100a00 */
[----:B------:R-:W2:Y:S04]  /*c7850*/  LDL.LU R37, [R1+0x74] ;  /* 0x0000740001257983 */ /* 0x000ea80000300800 */
[----:B------:R-:W2:Y:S04]  /*c7860*/  LDL.LU R38, [R1+0x78] ;  /* 0x0000780001267983 */ /* 0x000ea80000300800 */
[----:B------:R-:W2:Y:S04]  /*c7870*/  LDL.LU R39, [R1+0x7c] ;  /* 0x00007c0001277983 */ /* 0x000ea80000300800 */
[----:B0-----:R-:W3:Y:S04]  /*c7880*/  LDL.LU R56, [R1+0x60] ;  /* 0x0000600001387983 */ /* 0x001ee80000300800 */
[----:B------:R-:W3:Y:S04]  /*c7890*/  LDL.LU R57, [R1+0x64] ;  /* 0x0000640001397983 */ /* 0x000ee80000300800 */
[----:B-1----:R-:W3:Y:S04]  /*c78a0*/  LDL.LU R58, [R1+0x68] ;  /* 0x00006800013a7983 */ /* 0x002ee80000300800 */
[----:B------:R-:W3:Y:S04]  /*c78b0*/  LDL.LU R59, [R1+0x6c] ;  /* 0x00006c00013b7983 */ /* 0x000ee80000300800 */
[----:B------:R-:W-:Y:S04]  /*c78c0*/  STL.64 [R1+0x3b0], R28 ;  /* 0x0003b01c01007387 */ /* 0x000fe80000100a00 */
[----:B------:R0:W-:Y:S04]  /*c78d0*/  STL.64 [R1+0x3b8], R30 ;  /* 0x0003b81e01007387 */ /* 0x0001e80000100a00 */
[----:B0-----:R-:W4:Y:S04]  /*c78e0*/  LDL.LU.64 R30, [R1+0xa910] ;  /* 0x00a91000011e7983 */ /* 0x001f280000300a00 */
[----:B------:R-:W4:Y:S01]  /*c78f0*/  LDL.LU.64 R28, [R1+0xa908] ;  /* 0x00a90800011c7983 */ /* 0x000f220000300a00 */
[C---:B------:R-:W-:Y:S08]  /*c7900*/  HMMA.16816.F32 R24, R40.reuse, R6, R24 ;  /* 0x000000062818723c */ /* 0x040ff00000001818 */
[----:B--2---:R-:W-:-:S15]  /*c7910*/  HMMA.16816.F32 R36, R40, R14, R36 ;  /* 0x0000000e2824723c */ /* 0x004fde0000001824 */
[----:B------:R-:W-:-:S04]  /*c7920*/  NOP ;  /* 0x0000000000007918 */ /* 0x000fc80000000000 */
[----:B------:R-:W-:Y:S04]  /*c7930*/  STL.64 [R1+0x3a0], R36 ;  /* 0x0003a02401007387 */ /* 0x000fe80000100a00 */
[----:B------:R3:W-:Y:S04]  /*c7940*/  STL.64 [R1+0x3a8], R38 ;  /* 0x0003a82601007387 */ /* 0x0007e80000100a00 */
[----:B------:R-:W-:Y:S04]  /*c7950*/  STL.64 [R1+0xa8e0], R14 ;  /* 0x00a8e00e01007387 */ /* 0x000fe80000100a00 */
[----:B------:R0:W-:Y:S01]  /*c7960*/  STL.64 [R1+0xa8d8], R12 ;  /* 0x00a8d80c01007387 */ /* 0x0001e20000100a00 */
[C---:B---3--:R-:W-:Y:S08]  /*c7970*/  HMMA.16816.F32 R36, R40.reuse, R12, R56 ;  /* 0x0000000c2824723c */ /* 0x048ff00000001838 */
[C---:B0-----:R-:W-:Y:S08]  /*c7980*/  HMMA.16816.F32 R12, R40.reuse, R10, R44 ;  /* 0x0000000a280c723c */ /* 0x041ff0000000182c */
[C---:B----4-:R-:W-:Y:S03]  /*c7990*/  HMMA.16816.F32 R28, R40.reuse, R8, R28 ;  /* 0x00000008281c723c */ /* 0x050fe6000000181c */
[----:B------:R-:W-:Y:S04]  /*c79a0*/  STL.64 [R1+0x390], R36 ;  /* 0x0003902401007387 */ /* 0x000fe80000100a00 */
[----:B------:R-:W-:Y:S04]  /*c79b0*/  STL.64 [R1+0x398], R38 ;  /* 0x0003982601007387 */ /* 0x000fe80000100a00 */
[----:B------:R-:W-:Y:S04]  /*c79c0*/  STL.64 [R1+0x340], R12 ;  /* 0x0003400c01007387 */ /* 0x000fe80000100a00 */
[----:B------:R0:W-:Y:S02]  /*c79d0*/  STL.64 [R1+0x348], R14 ;  /* 0x0003480e01007387 */ /* 0x0001e40000100a00 */
[----:B0-----:R-:W-:Y:S02]  /*c79e0*/  HMMA.16816.F32 R12, R40, R4, R20 ;  /* 0x00000004280c723c */ /* 0x001fe40000001814 */
[----:B------:R-:W-:Y:S04]  /*c79f0*/  STL.64 [R1+0x320], R28 ;  /* 0x0003201c01007387 */ /* 0x000fe80000100a00 */
[----:B------:R-:W-:Y:S01]  /*c7a00*/  STL.64 [R1+0x328], R30 ;  /* 0x0003281e01007387 */ /* 0x000fe20000100a00 */
[----:B------:R-:W-:-:S03]  /*c7a10*/  IMAD.MOV.U32 R36, RZ, RZ, R35 ;  /* 0x000000ffff247224 */ /* 0x000fc600078e0023 */
[----:B------:R0:W-:Y:S01]  /*c7a20*/  STL.64 [R1+0x2f0], R24 ;  /* 0x0002f01801007387 */ /* 0x0001e20000100a00 */
[----:B------:R-:W-:-:S03]  /*c7a30*/  IMAD.MOV.U32 R37, RZ, RZ, R34 ;  /* 0x000000ffff257224 */ /* 0x000fc600078e0022 */
[----:B------:R1:W-:Y:S01]  /*c7a40*/  STL.64 [R1+0x2f8], R26 ;  /* 0x0002f81a01007387 */ /* 0x0003e20000100a00 */
[----:B------:R-:W-:-:S04]  /*c7a50*/  IMAD.MOV.U32 R38, RZ, RZ, R33 ;  /* 0x000000ffff267224 */ /* 0x000fc800078e0021 */
[----:B------:R2:W-:Y:S01]  /*c7a60*/  STL.64 [R1+0x2e0], R12 ;  /* 0x0002e00c01007387 */ /* 0x0005e20000100a00 */
[----:B------:R-:W-:-:S03]  /*c7a70*/  IMAD.MOV.U32 R39, RZ, RZ, R32 ;  /* 0x000000ffff277224 */ /* 0x000fc600078e0020 */
[----:B------:R3:W-:Y:S04]  /*c7a80*/  STL.64 [R1+0x2e8], R14 ;  /* 0x0002e80e01007387 */ /* 0x0007e80000100a00 */
[----:B------:R-:W4:Y:S04]  /*c7a90*/  LDL.LU R35, [R1+0xa904] ;  /* 0x00a9040001237983 */ /* 0x000f280000300800 */
[----:B------:R-:W4:Y:S04]  /*c7aa0*/  LDL.LU R34, [R1+0xa900] ;  /* 0x00a9000001227983 */ /* 0x000f280000300800 */
[----:B------:R-:W4:Y:S04]  /*c7ab0*/  LDL.LU R33, [R1+0xa8fc] ;  /* 0x00a8fc0001217983 */ /* 0x000f280000300800 */
[----:B------:R-:W4:Y:S04]  /*c7ac0*/  LDL.LU R32, [R1+0xa8f8] ;  /* 0x00a8f80001207983 */ /* 0x000f280000300800 */
[----:B0-----:R-:W4:Y:S04]  /*c7ad0*/  LDL.LU R24, [R1+0x370] ;  /* 0x0003700001187983 */ /* 0x001f280000300800 */
[----:B------:R-:W4:Y:S04]  /*c7ae0*/  LDL.LU R25, [R1+0x374] ;  /* 0x0003740001197983 */ /* 0x000f280000300800 */
[----:B-1----:R-:W4:Y:S04]  /*c7af0*/  LDL.LU R26, [R1+0x378] ;  /* 0x00037800011a7983 */ /* 0x002f280000300800 */
        /* <DEDUP_REMOVED lines=9> */
[----:B------:R-:W4:Y:S01]  /*c7b90*/  LDL.LU R51, [R1+0x3fc] ;  /* 0x0003fc0001337983 */ /* 0x000f220000300800 */
[----:B------:R-:W-:-:S03]  /*c7ba0*/  IMAD R45, R54, 0x100, R53 ;  /* 0x00000100362d7824 */ /* 0x000fc600078e0235 */
[----:B--2---:R-:W2:Y:S04]  /*c7bb0*/  LDL.LU R12, [R1+0x300] ;  /* 0x00030000010c7983 */ /* 0x004ea80000300800 */
[----:B------:R-:W2:Y:S01]  /*c7bc0*/  LDL.LU R13, [R1+0x304] ;  /* 0x00030400010d7983 */ /* 0x000ea20000300800 */
[----:B------:R-:W-:-:S03]  /*c7bd0*/  IMAD R46, R61, 0x100, R55 ;  /* 0x000001003d2e7824 */ /* 0x000fc600078e0237 */
[----:B---3--:R-:W2:Y:S04]  /*c7be0*/  LDL.LU R14, [R1+0x308] ;  /* 0x00030800010e7983 */ /* 0x008ea80000300800 */
[----:B------:R-:W2:Y:S01]  /*c7bf0*/  LDL.LU R15, [R1+0x30c] ;  /* 0x00030c00010f7983 */ /* 0x000ea20000300800 */
[----:B----4-:R-:W-:Y:S02]  /*c7c00*/  IMAD.MOV.U32 R55, RZ, RZ, R35 ;  /* 0x000000ffff377224 */ /* 0x010fe400078e0023 */
[----:B------:R-:W-:Y:S02]  /*c7c10*/  IMAD.MOV.U32 R54, RZ, RZ, R34 ;  /* 0x000000ffff367224 */ /* 0x000fe400078e0022 */
[----:B------:R-:W-:Y:S02]  /*c7c20*/  IMAD.MOV.U32 R53, RZ, RZ, R33 ;  /* 0x000000ffff357224 */ /* 0x000fe400078e0021 */
[----:B------:R-:W-:-:S02]  /*c7c30*/  IMAD.MOV.U32 R52, RZ, RZ, R32 ;  /* 0x000000ffff347224 */ /* 0x000fc400078e0020 */
[----:B------:R-:W3:Y:S04]  /*c7c40*/  LDL.LU R32, [R1+0xa8f4] ;  /* 0x00a8f40001207983 */ /* 0x000ee80000300800 */
[----:B------:R-:W3:Y:S04]  /*c7c50*/  LDL.LU R33, [R1+0xa8f0] ;  /* 0x00a8f00001217983 */ /* 0x000ee80000300800 */
[----:B------:R-:W3:Y:S04]  /*c7c60*/  LDL.LU R34, [R1+0xa8ec] ;  /* 0x00a8ec0001227983 */ /* 0x000ee80000300800 */
[----:B------:R-:W3:Y:S01]  /*c7c70*/  LDL.LU R35, [R1+0xa8e8] ;  /* 0x00a8e80001237983 */ /* 0x000ee20000300800 */
[----:B------:R-:W-:Y:S01]  /*c7c80*/  IMAD R47, R0, 0x100, R60 ;  /* 0x00000100002f7824 */ /* 0x000fe200078e023c */
[----:B------:R-:W-:-:S02]  /*c7c90*/  F2FP.F16.E4M3.UNPACK_B R44, R44 ;  /* 0x0000002cff2c723e */ /* 0x000fc400020006ff */
[----:B------:R-:W-:Y:S01]  /*c7ca0*/  F2FP.F16.E4M3.UNPACK_B R45, R45 ;  /* 0x0000002dff2d723e */ /* 0x000fe200020006ff */
[----:B------:R-:W4:Y:S01]  /*c7cb0*/  LDL.LU R29, [R1+0x21a8] ;  /* 0x0021a800011d7983 */ /* 0x000f220000300800 */
        /* <DEDUP_REMOVED lines=13> */
[----:B--2---:R-:W-:Y:S08]  /*c7d90*/  HMMA.16816.F32 R12, R44, R16, R12 ;  /* 0x000000102c0c723c */ /* 0x004ff0000000180c */
[----:B---3--:R-:W-:Y:S01]  /*c7da0*/  HMMA.16816.F32 R40, R40, R2, R32 ;  /* 0x000000022828723c */ /* 0x008fe20000001820 */
[----:B------:R-:W2:Y:S04]  /*c7db0*/  LDL.LU R32, [R1+0x350] ;  /* 0x0003500001207983 */ /* 0x000ea80000300800 */
[----:B------:R-:W2:Y:S04]  /*c7dc0*/  LDL.LU R33, [R1+0x354] ;  /* 0x0003540001217983 */ /* 0x000ea80000300800 */
[----:B------:R-:W2:Y:S04]  /*c7dd0*/  LDL.LU R34, [R1+0x358] ;  /* 0x0003580001227983 */ /* 0x000ea80000300800 */
[----:B------:R-:W2:Y:S06]  /*c7de0*/  LDL.LU R35, [R1+0x35c] ;  /* 0x00035c0001237983 */ /* 0x000eac0000300800 */
[----:B------:R0:W-:Y:S04]  /*c7df0*/  STL [R1+0xa1a4], R40 ;  /* 0x00a1a42801007387 */ /* 0x0001e80000100800 */
[----:B------:R1:W-:Y:S04]  /*c7e00*/  STL [R1+0xa1a0], R41 ;  /* 0x00a1a02901007387 */ /* 0x0003e80000100800 */
[----:B------:R3:W-:Y:S04]  /*c7e10*/  STL [R1+0xa19c], R42 ;  /* 0x00a19c2a01007387 */ /* 0x0007e80000100800 */
[----:B------:R3:W-:Y:S04]  /*c7e20*/  STL [R1+0xa198], R43 ;  /* 0x00a1982b01007387 */ /* 0x0007e80000100800 */
[----:B0-----:R-:W2:Y:S04]  /*c7e30*/  LDL.LU R40, [R1+0x330] ;  /* 0x0003300001287983 */ /* 0x001ea80000300800 */
[----:B-1----:R-:W2:Y:S04]  /*c7e40*/  LDL.LU R41, [R1+0x334] ;  /* 0x0003340001297983 */ /* 0x002ea80000300800 */
[----:B---3--:R-:W2:Y:S04]  /*c7e50*/  LDL.LU R42, [R1+0x338] ;  /* 0x00033800012a7983 */ /* 0x008ea80000300800 */
[----:B------:R-:W2:Y:S04]  /*c7e60*/  LDL.LU R43, [R1+0x33c] ;  /* 0x00033c00012b7983 */ /* 0x000ea80000300800 */
[----:B------:R-:W-:Y:S04]  /*c7e70*/  STL.64 [R1+0x2d0], R12 ;  /* 0x0002d00c01007387 */ /* 0x000fe80000100a00 */
[----:B------:R0:W-:Y:S04]  /*c7e80*/  STL.64 [R1+0x2d8], R14 ;  /* 0x0002d80e01007387 */ /* 0x0001e80000100a00 */
[----:B0-----:R-:W2:Y:S04]  /*c7e90*/  LDL.LU.64 R14, [R1+0xa8e0] ;  /* 0x00a8e000010e7983 */ /* 0x001ea80000300a00 */
[----:B------:R-:W3:Y:S01]  /*c7ea0*/  LDL.LU.64 R12, [R1+0xa8d8] ;  /* 0x00a8d800010c7983 */ /* 0x000ee20000300a00 */
[C---:B------:R-:W-:Y:S08]  /*c7eb0*/  HMMA.16816.F32 R52, R44.reuse, R6, R52 ;  /* 0x000000062c34723c */ /* 0x040ff00000001834 */
[C---:B------:R-:W-:Y:S08]  /*c7ec0*/  HMMA.16816.F32 R48, R44.reuse, R4, R48 ;  /* 0x000000042c30723c */ /* 0x040ff00000001830 */
[----:B--2---:R-:W-:-:S15]  /*c7ed0*/  HMMA.16816.F32 R40, R44, R14, R40 ;  /* 0x0000000e2c28723c */ /* 0x004fde0000001828 */
[----:B------:R-:W-:-:S04]  /*c7ee0*/  NOP ;  /* 0x0000000000007918 */ /* 0x000fc80000000000 */
[----:B------:R-:W-:Y:S04]  /*c7ef0*/  STL.64 [R1+0x2c0], R40 ;  /* 0x0002c02801007387 */ /* 0x000fe80000100a00 */
[----:B------:R3:W-:Y:S02]  /*c7f00*/  STL.64 [R1+0x2c8], R42 ;  /* 0x0002c82a01007387 */ /* 0x0007e40000100a00 */
[C---:B---3--:R-:W-:Y:S08]  /*c7f10*/  HMMA.16816.F32 R40, R44.reuse, R12, R32 ;  /* 0x0000000c2c28723c */ /* 0x048ff00000001820 */
[C---:B------:R-:W-:Y:S08]  /*c7f20*/  HMMA.16816.F32 R32, R44.reuse, R10, R20 ;  /* 0x0000000a2c20723c */ /* 0x040ff00000001814 */
[----:B------:R-:W-:Y:S03]  /*c7f30*/  HMMA.16816.F32 R20, R44, R8, R24 ;  /* 0x000000082c14723c */ /* 0x000fe60000001818 */
[----:B------:R-:W-:Y:S04]  /*c7f40*/  STL.64 [R1+0x2b0], R40 ;  /* 0x0002b02801007387 */ /* 0x000fe80000100a00 */
[----:B------:R0:W-:Y:S04]  /*c7f50*/  STL.64 [R1+0x2b8], R42 ;  /* 0x0002b82a01007387 */ /* 0x0001e80000100a00 */
[----:B------:R-:W-:Y:S04]  /*c7f60*/  STL.64 [R1+0x2a0], R32 ;  /* 0x0002a02001007387 */ /* 0x000fe80000100a00 */
[----:B------:R-:W-:Y:S04]  /*c7f70*/  STL.64 [R1+0x2a8], R34 ;  /* 0x0002a82201007387 */ /* 0x000fe80000100a00 */
[----:B0-----:R-:W-:Y:S01]  /*c7f80*/  IMAD.MOV.U32 R43, RZ, RZ, R21 ;  /* 0x000000ffff2b7224 */ /* 0x001fe200078e0015 */
[----:B------:R0:W-:Y:S01]  /*c7f90*/  STL [R1+0x40], R20 ;  /* 0x0000401401007387 */ /* 0x0001e20000100800 */
[----:B------:R-:W-:-:S02]  /*c7fa0*/  IMAD.MOV.U32 R42, RZ, RZ, R22 ;  /* 0x000000ffff2a7224 */ /* 0x000fc400078e0016 */
[----:B------:R-:W-:Y:S02]  /*c7fb0*/  IMAD.MOV.U32 R41, RZ, RZ, R23 ;  /* 0x000000ffff297224 */ /* 0x000fe400078e0017 */
[----:B----4-:R-:W-:Y:S02]  /*c7fc0*/  IMAD R21, R19, 0x100, R31 ;  /* 0x0000010013157824 */ /* 0x010fe400078e021f */
[----:B------:R-:W-:Y:S02]  /*c7fd0*/  IMAD R22, R61, 0x100, R18 ;  /* 0x000001003d167824 */ /* 0x000fe400078e0212 */
[----:B------:R-:W-:Y:S02]  /*c7fe0*/  IMAD R23, R0, 0x100, R60 ;  /* 0x0000010000177824 */ /* 0x000fe400078e023c */
[----:B0-----:R-:W-:Y:S01]  /*c7ff0*/  IMAD R20, R30, 0x100, R29 ;  /* 0x000001001e147824 */ /* 0x001fe200078e021d */
[----:B------:R-:W-:Y:S02]  /*c8000*/  F2FP.F16.E4M3.UNPACK_B R21, R21 ;  /* 0x00000015ff15723e */ /* 0x000fe400020006ff */
[----:B------:R-:W-:-:S02]  /*c8010*/  F2FP.F16.E4M3.UNPACK_B R22, R22 ;  /* 0x00000016ff16723e */ /* 0x000fc400020006ff */
[----:B------:R-:W-:Y:S02]  /*c8020*/  F2FP.F16.E4M3.UNPACK_B R20, R20 ;  /* 0x00000014ff14723e */ /* 0x000fe400020006ff */
[----:B------:R-:W-:Y:S01]  /*c8030*/  F2FP.F16.E4M3.UNPACK_B R23, R23 ;  /* 0x00000017ff17723e */ /* 0x000fe200020006ff */
[----:B------:R-:W-:Y:S08]  /*c8040*/  HMMA.16816.F32 R44, R44, R2, R36 ;  /* 0x000000022c2c723c */ /* 0x000ff00000001824 */
[C---:B------:R-:W-:Y:S01]  /*c8050*/  HMMA.16816.F32 R24, R20.reuse, R16, R56 ;  /* 0x000000101418723c */ /* 0x040fe20000001838 */
[----:B------:R-:W-:Y:S04]  /*c8060*/  STL.64 [R1+0xa8d0], R10 ;  /* 0x00a8d00a01007387 */ /* 0x000fe80000100a00 */
[----:B------:R0:W-:Y:S04]  /*c8070*/  STL.64 [R1+0xa8c8], R8 ;  /* 0x00a8c80801007387 */ /* 0x0001e80000100a00 */
[----:B------:R-:W-:Y:S04]  /*c8080*/  STL.64 [R1+0xa150], R54 ;  /* 0x00a1503601007387 */ /* 0x000fe80000100a00 */
[----:B------:R-:W-:Y:S04]  /*c8090*/  STL.64 [R1+0xa148], R52 ;  /* 0x00a1483401007387 */ /* 0x000fe80000100a00 */
[----:B------:R-:W-:Y:S04]  /*c80a0*/  STL.64 [R1+0xa160], R50 ;  /* 0x00a1603201007387 */ /* 0x000fe80000100a00 */
[----:B------:R1:W-:Y:S04]  /*c80b0*/  STL.64 [R1+0xa158], R48 ;  /* 0x00a1583001007387 */ /* 0x0003e80000100a00 */
[----:B------:R-:W-:Y:S04]  /*c80c0*/  STL.64 [R1+0xa170], R46 ;  /* 0x00a1702e01007387 */ /* 0x000fe80000100a00 */
[----:B------:R-:W-:Y:S04]  /*c80d0*/  STL.64 [R1+0xa168], R44 ;  /* 0x00a1682c01007387 */ /* 0x000fe80000100a00 */
[----:B0-----:R-:W2:Y:S04]  /*c80e0*/  LDL.LU R8, [R1+0x410] ;  /* 0x0004100001087983 */ /* 0x001ea80000300800 */
[----:B------:R0:W-:Y:S04]  /*c80f0*/  STL.64 [R1+0x290], R24 ;  /* 0x0002901801007387 */ /* 0x0001e80000100a00 */
[----:B------:R3:W-:Y:S04]  /*c8100*/  STL.64 [R1+0x298], R26 ;  /* 0x0002981a01007387 */ /* 0x0007e80000100a00 */
[----:B------:R-:W2:Y:S04]  /*c8110*/  LDL.LU R9, [R1+0x414] ;  /* 0x0004140001097983 */ /* 0x000ea80000300800 */
[----:B------:R-:W2:Y:S04]  /*c8120*/  LDL.LU R10, [R1+0x418] ;  /* 0x00041800010a7983 */ /* 0x000ea80000300800 */
[----:B------:R-:W2:Y:S04]  /*c8130*/  LDL.LU R11, [R1+0x41c] ;  /* 0x00041c00010b7983 */ /* 0x000ea80000300800 */
        /* <DEDUP_REMOVED lines=8> */
[----:B0-----:R-:W4:Y:S04]  /*c81c0*/  LDL.LU R24, [R1+0x4c0] ;  /* 0x0004c00001187983 */ /* 0x001f280000300800 */
[----:B------:R-:W4:Y:S04]  /*c81d0*/  LDL.LU R25, [R1+0x4c4] ;  /* 0x0004c40001197983 */ /* 0x000f280000300800 */
[----:B---3--:R-:W3:Y:S04]  /*c81e0*/  LDL.LU R26, [R1+0x4c8] ;  /* 0x0004c800011a7983 */ /* 0x008ee80000300800 */
        /* <DEDUP_REMOVED lines=21> */
[----:B--2---:R-:W-:-:S15]  /*c8340*/  HMMA.16816.F32 R8, R20, R14, R8 ;  /* 0x0000000e1408723c */ /* 0x004fde0000001808 */
[----:B------:R-:W-:-:S04]  /*c8350*/  NOP ;  /* 0x0000000000007918 */ /* 0x000fc80000000000 */
[----:B------:R-:W-:Y:S02]  /*c8360*/  IMAD.MOV.U32 R47, RZ, RZ, R8 ;  /* 0x000000ffff2f7224 */ /* 0x000fe400078e0008 */
[----:B------:R-:W-:Y:S02]  /*c8370*/  IMAD.MOV.U32 R46, RZ, RZ, R9 ;  /* 0x000000ffff2e7224 */ /* 0x000fe400078e0009 */
[----:B------:R-:W-:Y:S02]  /*c8380*/  IMAD.MOV.U32 R45, RZ, RZ, R10 ;  /* 0x000000ffff2d7224 */ /* 0x000fe400078e000a */
[----:B------:R-:W-:Y:S02]  /*c8390*/  IMAD.MOV.U32 R44, RZ, RZ, R11 ;  /* 0x000000ffff2c7224 */ /* 0x000fe400078e000b */
[----:B------:R-:W2:Y:S04]  /*c83a0*/  LDL.LU.64 R10, [R1+0xa8d0] ;  /* 0x00a8d000010a7983 */ /* 0x000ea80000300a00 */
[----:B------:R-:W2:Y:S04]  /*c83b0*/  LDL.LU.64 R8, [R1+0xa8c8] ;  /* 0x00a8c80001087983 */ /* 0x000ea80000300a00 */
[----:B------:R-:W-:Y:S04]  /*c83c0*/  STL.64 [R1+0xa1b0], R46 ;  /* 0x00a1b02e01007387 */ /* 0x000fe80000100a00 */
[----:B------:R0:W-:Y:S04]  /*c83d0*/  STL.64 [R1+0xa1a8], R44 ;  /* 0x00a1a82c01007387 */ /* 0x0001e80000100a00 */
[----:B0-----:R-:W2:Y:S04]  /*c83e0*/  LDL.LU R44, [R1+0x430] ;  /* 0x00043000012c7983 */ /* 0x001ea80000300800 */
[----:B------:R-:W2:Y:S04]  /*c83f0*/  LDL.LU R45, [R1+0x434] ;  /* 0x00043400012d7983 */ /* 0x000ea80000300800 */
[----:B------:R-:W2:Y:S04]  /*c8400*/  LDL.LU R46, [R1+0x438] ;  /* 0x00043800012e7983 */ /* 0x000ea80000300800 */
[----:B------:R-:W2:Y:S01]  /*c8410*/  LDL.LU R47, [R1+0x43c] ;  /* 0x00043c00012f7983 */ /* 0x000ea20000300800 */
[----:B---3--:R-:W-:Y:S01]  /*c8420*/  HMMA.16816.F32 R32, R20, R6, R32 ;  /* 0x000000061420723c */ /* 0x008fe20000001820 */
[----:B----4-:R-:W-:-:S02]  /*c8430*/  IMAD R18, R18, 0x100, R29 ;  /* 0x0000010012127824 */ /* 0x010fc400078e021d */
[----:B------:R-:W-:-:S05]  /*c8440*/  IMAD R19, R19, 0x100, R30 ;  /* 0x0000010013137824 */ /* 0x000fca00078e021e */
[----:B--2---:R-:W-:-:S15]  /*c8450*/  HMMA.16816.F32 R44, R20, R12, R44 ;  /* 0x0000000c142c723c */ /* 0x004fde000000182c */
[----:B------:R-:W-:-:S04]  /*c8460*/  NOP ;  /* 0x0000000000007918 */ /* 0x000fc80000000000 */
[----:B------:R-:W-:Y:S04]  /*c8470*/  STL.64 [R1+0x270], R44 ;  /* 0x0002702c01007387 */ /* 0x000fe80000100a00 */
[----:B------:R0:W-:Y:S02]  /*c8480*/  STL.64 [R1+0x278], R46 ;  /* 0x0002782e01007387 */ /* 0x0001e40000100a00 */
[----:B0-----:R-:W-:-:S15]  /*c8490*/  HMMA.16816.F32 R44, R20, R10, R48 ;  /* 0x0000000a142c723c */ /* 0x001fde0000001830 */
[----:B------:R-:W-:-:S04]  /*c84a0*/  NOP ;  /* 0x0000000000007918 */ /* 0x000fc80000000000 */
[----:B------:R-:W-:Y:S02]  /*c84b0*/  IMAD.MOV.U32 R51, RZ, RZ, R44 ;  /* 0x000000ffff337224 */ /* 0x000fe400078e002c */
[----:B------:R-:W-:Y:S02]  /*c84c0*/  IMAD.MOV.U32 R50, RZ, RZ, R45 ;  /* 0x000000ffff327224 */ /* 0x000fe400078e002d */
[----:B------:R-:W-:Y:S02]  /*c84d0*/  IMAD.MOV.U32 R49, RZ, RZ, R46 ;  /* 0x000000ffff317224 */ /* 0x000fe400078e002e */
[----:B------:R-:W-:Y:S02]  /*c84e0*/  IMAD.MOV.U32 R48, RZ, RZ, R47 ;  /* 0x000000ffff307224 */ /* 0x000fe400078e002f */
[----:B------:R-:W-:Y:S01]  /*c84f0*/  HMMA.16816.F32 R44, R20, R8, R52 ;  /* 0x00000008142c723c */ /* 0x000fe20000001834 */
[----:B------:R-:W-:Y:S04]  /*c8500*/  STL.64 [R1+0xa1c0], R50 ;  /* 0x00a1c03201007387 */ /* 0x000fe80000100a00 */
[----:B------:R-:W-:-:S14]  /*c8510*/  STL.64 [R1+0xa1b8], R48 ;  /* 0x00a1b83001007387 */ /* 0x000fdc0000100a00 */
[----:B------:R-:W-:Y:S01]  /*c8520*/  STL [R1+0x250], R44 ;  /* 0x0002502c01007387 */ /* 0x000fe20000100800 */
[----:B------:R-:W-:-:S03]  /*c8530*/  IMAD.MOV.U32 R40, RZ, RZ, R45 ;  /* 0x000000ffff287224 */ /* 0x000fc600078e002d */
[----:B------:R-:W-:Y:S04]  /*c8540*/  STL.64 [R1+0x258], R46 ;  /* 0x0002582e01007387 */ /* 0x000fe80000100a00 */
[----:B------:R-:W-:Y:S04]  /*c8550*/  STL.64 [R1+0xa8b0], R10 ;  /* 0x00a8b00a01007387 */ /* 0x000fe80000100a00 */
[----:B------:R0:W-:Y:S04]  /*c8560*/  STL.64 [R1+0xa8a8], R8 ;  /* 0x00a8a80801007387 */ /* 0x0001e80000100a00 */
[----:B------:R-:W-:Y:S04]  /*c8570*/  STL.64 [R1+0xa1d0], R42 ;  /* 0x00a1d02a01007387 */ /* 0x000fe80000100a00 */
[----:B------:R-:W-:Y:S04]  /*c8580*/  STL.64 [R1+0xa1c8], R40 ;  /* 0x00a1c82801007387 */ /* 0x000fe80000100a00 */
[----:B------:R-:W-:Y:S01]  /*c8590*/  STL.64 [R1+0xa890], R6 ;  /* 0x00a8900601007387 */ /* 0x000fe20000100a00 */
[----:B0-----:R-:W-:Y:S03]  /*c85a0*/  HMMA.16816.F32 R8, R20, R4, R24 ;  /* 0x000000041408723c */ /* 0x001fe60000001818 */
[----:B------:R-:W-:Y:S04]  /*c85b0*/  STL.64 [R1+0x240], R32 ;  /* 0x0002402001007387 */ /* 0x000fe80000100a00 */
[----:B------:R-:W-:Y:S04]  /*c85c0*/  STL.64 [R1+0x248], R34 ;  /* 0x0002482201007387 */ /* 0x000fe80000100a00 */
[----:B------:R0:W-:Y:S01]  /*c85d0*/  STL.64 [R1+0xa888], R4 ;  /* 0x00a8880401007387 */ /* 0x0001e20000100a00 */
[----:B------:R-:W-:-:S02]  /*c85e0*/  IMAD R24, R61, 0x100, R31 ;  /* 0x000001003d187824 */ /* 0x000fc400078e021f */
[----:B------:R-:W-:Y:S01]  /*c85f0*/  IMAD R25, R0, 0x100, R60 ;  /* 0x0000010000197824 */ /* 0x000fe200078e023c */
[----:B0-----:R-:W-:Y:S01]  /*c8600*/  HMMA.16816.F32 R4, R20, R2, R36 ;  /* 0x000000021404723c */ /* 0x001fe20000001824 */
[----:B------:R-:W-:Y:S02]  /*c8610*/  F2FP.F16.E4M3.UNPACK_B R20, R18 ;  /* 0x00000012ff14723e */ /* 0x000fe400020006ff */
[----:B------:R-:W-:Y:S02]  /*c8620*/  F2FP.F16.E4M3.UNPACK_B R21, R19 ;  /* 0x00000013ff15723e */ /* 0x000fe400020006ff */
[----:B------:R-:W-:Y:S02]  /*c8630*/  F2FP.F16.E4M3.UNPACK_B R22, R24 ;  /* 0x00000018ff16723e */ /* 0x000fe400020006ff */
[----:B------:R-:W-:Y:S01]  /*c8640*/  F2FP.F16.E4M3.UNPACK_B R23, R25 ;  /* 0x00000019ff17723e */ /* 0x000fe200020006ff */
[----:B------:R-:W-:Y:S04]  /*c8650*/  STL.64 [R1+0x230], R8 ;  /* 0x0002300801007387 */ /* 0x000fe80000100a00 */
[----:B------:R-:W-:Y:S07]  /*c8660*/  STL.64 [R1+0x238], R10 ;  /* 0x0002380a01007387 */ /* 0x000fee0000100a00 */
[----:B------:R-:W-:Y:S04]  /*c8670*/  STL.64 [R1+0x30], R4 ;  /* 0x0000300401007387 */ /* 0x000fe80000100a00 */
[----:B------:R0:W-:Y:S04]  /*c8680*/  STL.64 [R1+0x38], R6 ;  /* 0x0000380601007387 */ /* 0x0001e80000100a00 */
[----:B------:R-:W2:Y:S01]  /*c8690*/  LDL.LU R28, [R1+0x670] ;  /* 0x00067000011c7983 */ /* 0x000ea20000300800 */
[----:B0-----:R-:W-:-:S15]  /*c86a0*/  HMMA.16816.F32 R4, R20, R16, R56 ;  /* 0x000000101404723c */ /* 0x001fde0000001838 */
[----:B------:R-:W-:-:S04]  /*c86b0*/  NOP ;  /* 0x0000000000007918 */ /* 0x000fc80000000000 */
        /* <DEDUP_REMOVED lines=19> */
[----:B0-----:R-:W2:Y:S04]  /*c87f0*/  LDL.LU R52, [R1+0x590] ;  /* 0x0005900001347983 */ /* 0x001ea80000300800 */
[----:B------:R-:W2:Y:S04]  /*c8800*/  LDL.LU R53, [R1+0x594] ;  /* 0x0005940001357983 */ /* 0x000ea80000300800 */
[----:B------:R-:W3:Y:S04]  /*c8810*/  LDL.LU R54, [R1+0x598] ;  /* 0x0005980001367983 */ /* 0x000ee80000300800 */
[----:B------:R-:W3:Y:S04]  /*c8820*/  LDL.LU R55, [R1+0x59c] ;  /* 0x00059c0001377983 */ /* 0x000ee80000300800 */
[----:B---3--:R-:W-:Y:S04]  /*c8830*/  STL.64 [R1+0xa8a0], R54 ;  /* 0x00a8a03601007387 */ /* 0x008fe80000100a00 */
[----:B--2---:R0:W-:Y:S04]  /*c8840*/  STL.64 [R1+0xa898], R52 ;  /* 0x00a8983401007387 */ /* 0x0041e80000100a00 */
[----:B-1----:R-:W2:Y:S04]  /*c8850*/  LDL.LU R48, [R1+0x570] ;  /* 0x0005700001307983 */ /* 0x002ea80000300800 */
        /* <DEDUP_REMOVED lines=17> */
[----:B-1----:R-:W2:Y:S04]  /*c8970*/  LDL.LU R48, [R1+0x520] ;  /* 0x0005200001307983 */ /* 0x002ea80000300800 */
        /* <DEDUP_REMOVED lines=69> */
[----:B------:R-:W3:Y:S01]  /*c8dd0*/  LDL.LU.64 R52, [R1+0xa868] ;  /* 0x00a8680001347983 */ /* 0x000ee20000300a00 */
[----:B------:R-:W-:Y:S03]  /*c8de0*/  HMMA.16816.F32 R20, R20, R2, R28 ;  /* 0x000000021414723c */ /* 0x000fe6000000181c */
[----:B------:R-:W4:Y:S04]  /*c8df0*/  LDL.LU.64 R30, [R1+0xa860] ;  /* 0x00a86000011e7983 */ /* 0x000f280000300a00 */
[----:B------:R-:W4:Y:S04]  /*c8e00*/  LDL.LU.64 R28, [R1+0xa858] ;  /* 0x00a85800011c7983 */ /* 0x000f280000300a00 */
[----:B------:R-:W-:Y:S08]  /*c8e10*/  STL [R1+0xa850], R3 ;  /* 0x00a8500301007387 */ /* 0x000ff00000100800 */
[----:B------:R0:W-:Y:S04]  /*c8e20*/  STL.64 [R1+0x20], R20 ;  /* 0x0000201401007387 */ /* 0x0001e80000100a00 */
[----:B------:R1:W-:Y:S01]  /*c8e30*/  STL.64 [R1+0x28], R22 ;  /* 0x0000281601007387 */ /* 0x0003e20000100a00 */
[----:B0-----:R-:W-:-:S02]  /*c8e40*/  F2FP.F16.E4M3.UNPACK_B R20, R18 ;  /* 0x00000012ff14723e */ /* 0x001fc400020006ff */
[----:B------:R-:W-:Y:S02]  /*c8e50*/  F2FP.F16.E4M3.UNPACK_B R21, R19 ;  /* 0x00000013ff15723e */ /* 0x000fe400020006ff */
[----:B-1----:R-:W-:Y:S02]  /*c8e60*/  F2FP.F16.E4M3.UNPACK_B R22, R24 ;  /* 0x00000018ff16723e */ /* 0x002fe400020006ff */
[----:B------:R-:W-:-:S07]  /*c8e70*/  F2FP.F16.E4M3.UNPACK_B R23, R25 ;  /* 0x00000019ff17723e */ /* 0x000fce00020006ff */
[----:B------:R-:W-:-:S15]  /*c8e80*/  HMMA.16816.F32 R24, R20, R16, R40 ;  /* 0x000000101418723c */ /* 0x000fde0000001828 */
[----:B------:R-:W-:-:S04]  /*c8e90*/  NOP ;  /* 0x0000000000007918 */ /* 0x000fc80000000000 */
[----:B------:R-:W-:Y:S04]  /*c8ea0*/  STL.64 [R1+0x1b0], R24 ;  /* 0x0001b01801007387 */ /* 0x000fe80000100a00 */
[----:B------:R0:W-:Y:S02]  /*c8eb0*/  STL.64 [R1+0x1b8], R26 ;  /* 0x0001b81a01007387 */ /* 0x0001e40000100a00 */
[----:B0-----:R-:W-:Y:S02]  /*c8ec0*/  HMMA.16816.F32 R24, R20, R12, R44 ;  /* 0x0000000c1418723c */ /* 0x001fe4000000182c */
[----:B------:R-:W-:Y:S01]  /*c8ed0*/  STL.64 [R1+0xa838], R14 ;  /* 0x00a8380e01007387 */ /* 0x000fe20000100a00 */
[----:B------:R-:W-:Y:S02]  /*c8ee0*/  IMAD R18, R61, 0x100, R59 ;  /* 0x000001003d127824 */ /* 0x000fe400078e023b */
[----:B------:R-:W-:-:S03]  /*c8ef0*/  IMAD R19, R0, 0x100, R60 ;  /* 0x0000010000137824 */ /* 0x000fc600078e023c */
[----:B--2---:R-:W-:-:S15]  /*c8f00*/  HMMA.16816.F32 R40, R20, R14, R48 ;  /* 0x0000000e1428723c */ /* 0x004fde0000001830 */
[----:B------:R-:W-:-:S04]  /*c8f10*/  NOP ;  /* 0x0000000000007918 */ /* 0x000fc80000000000 */
[----:B------:R-:W-:Y:S04]  /*c8f20*/  STL.64 [R1+0x1a0], R40 ;  /* 0x0001a02801007387 */ /* 0x000fe80000100a00 */
[----:B------:R-:W-:Y:S04]  /*c8f30*/  STL.64 [R1+0x1a8], R42 ;  /* 0x0001a82a01007387 */ /* 0x000fe80000100a00 */
[----:B------:R-:W-:Y:S04]  /*c8f40*/  STL.64 [R1+0xa830], R12 ;  /* 0x00a8300c01007387 */ /* 0x000fe80000100a00 */
[----:B------:R-:W-:Y:S04]  /*c8f50*/  STL.64 [R1+0x190], R24 ;  /* 0x0001901801007387 */ /* 0x000fe80000100a00 */
[----:B------:R3:W-:Y:S02]  /*c8f60*/  STL.64 [R1+0x198], R26 ;  /* 0x0001981a01007387 */ /* 0x0007e40000100a00 */
[C---:B---3--:R-:W-:Y:S08]  /*c8f70*/  HMMA.16816.F32 R24, R20.reuse, R10, R52 ;  /* 0x0000000a1418723c */ /* 0x048ff00000001834 */
[C---:B------:R-:W-:Y:S01]  /*c8f80*/  HMMA.16816.F32 R12, R20.reuse, R8, R32 ;  /* 0x00000008140c723c */ /* 0x040fe20000001820 */
[----:B------:R-:W-:Y:S10]  /*c8f90*/  STL.64 [R1+0xa818], R10 ;  /* 0x00a8180a01007387 */ /* 0x000ff40000100a00 */
[----:B------:R-:W-:Y:S04]  /*c8fa0*/  STL.64 [R1+0x180], R24 ;  /* 0x0001801801007387 */ /* 0x000fe80000100a00 */
[----:B------:R-:W-:Y:S04]  /*c8fb0*/  STL.64 [R1+0x188], R26 ;  /* 0x0001881a01007387 */ /* 0x000fe80000100a00 */
[----:B------:R-:W-:Y:S04]  /*c8fc0*/  STL.64 [R1+0xa810], R8 ;  /* 0x00a8100801007387 */ /* 0x000fe80000100a00 */
[----:B------:R-:W-:Y:S04]  /*c8fd0*/  STL.64 [R1+0x170], R12 ;  /* 0x0001700c01007387 */ /* 0x000fe80000100a00 */
[----:B------:R4:W-:Y:S02]  /*c8fe0*/  STL.64 [R1+0x178], R14 ;  /* 0x0001780e01007387 */ /* 0x0009e40000100a00 */
[C---:B----4-:R-:W-:Y:S08]  /*c8ff0*/  HMMA.16816.F32 R12, R20.reuse, R6, R28 ;  /* 0x00000006140c723c */ /* 0x050ff0000000181c */
[----:B------:R-:W-:Y:S01]  /*c9000*/  HMMA.16816.F32 R8, R20, R4, R36 ;  /* 0x000000041408723c */ /* 0x000fe20000001824 */
[----:B------:R-:W-:Y:S10]  /*c9010*/  STL.64 [R1+0xa7f8], R6 ;  /* 0x00a7f80601007387 */ /* 0x000ff40000100a00 */
        /* <DEDUP_REMOVED lines=82> */
[----:B------:R-:W4:Y:S01]  /*c9540*/  LDL.LU R3, [R1+0xa850] ;  /* 0x00a8500001037983 */ /* 0x000f220000300800 */
[----:B---3--:R-:W-:Y:S01]  /*c9550*/  IMAD R25, R26, 0x100, R25 ;  /* 0x000001001a197824 */ /* 0x008fe200078e0219 */
[----:B----4-:R-:W-:Y:S02]  /*c9560*/  HMMA.16816.F32 R20, R20, R2, R16 ;  /* 0x000000021414723c */ /* 0x010fe40000001810 */
[----:B------:R-:W2:Y:S04]  /*c9570*/  LDL.LU.64 R18, [R1+0xa848] ;  /* 0x00a8480001127983 */ /* 0x000ea80000300a00 */
[----:B------:R-:W3:-:S13]  /*c9580*/  LDL.LU.64 R16, [R1+0xa840] ;  /* 0x00a8400001107983 */ /* 0x000eda0000300a00 */
        /* <DEDUP_REMOVED lines=40> */
[----:B----4-:R-:W-:-:S15]  /*c9810*/  HMMA.16816.F32 R28, R20, R6, R28 ;  /* 0x00000006141c723c */ /* 0x010fde000000181c */
[----:B------:R-:W-:-:S04]  /*c9820*/  NOP ;  /* 0x0000000000007918 */ /* 0x000fc80000000000 */
[----:B------:R-:W-:Y:S04]  /*c9830*/  STL.64 [R1+0xf0], R28 ;  /* 0x0000f01c01007387 */ /* 0x000fe80000100a00 */
[----:B------:R0:W-:Y:S04]  /*c9840*/  STL.64 [R1+0xf8], R30 ;  /* 0x0000f81e01007387 */ /* 0x0001e80000100a00 */
[----:B0-----:R-:W4:Y:S04]  /*c9850*/  LDL.LU.64 R30, [R1+0xa7e8] ;  /* 0x00a7e800011e7983 */ /* 0x001f280000300a00 */
[----:B------:R-:W4:Y:S01]  /*c9860*/  LDL.LU.64 R28, [R1+0xa7e0] ;  /* 0x00a7e000011c7983 */ /* 0x000f220000300a00 */
[C---:B--2---:R-:W-:Y:S08]  /*c9870*/  HMMA.16816.F32 R40, R20.reuse, R4, R40 ;  /* 0x000000041428723c */ /* 0x044ff00000001828 */
[----:B------:R-:W-:Y:S08]  /*c9880*/  HMMA.16816.F32 R20, R20, R2, R48 ;  /* 0x000000021414723c */ /* 0x000ff00000001830 */
[C---:B---3--:R-:W-:Y:S03]  /*c9890*/  HMMA.16816.F32 R24, R56.reuse, R14, R52 ;  /* 0x0000000e3818723c */ /* 0x048fe60000001834 */
[----:B------:R-:W-:Y:S04]  /*c98a0*/  STL.64 [R1+0xe0], R40 ;  /* 0x0000e02801007387 */ /* 0x000fe80000100a00 */
[----:B------:R0:W-:Y:S04]  /*c98b0*/  STL.64 [R1+0xe8], R42 ;  /* 0x0000e82a01007387 */ /* 0x0001e80000100a00 */
[----:B------:R-:W-:Y:S04]  /*c98c0*/  STL [R1+0xa7b8], R3 ;  /* 0x00a7b80301007387 */ /* 0x000fe80000100800 */
[----:B------:R-:W-:Y:S04]  /*c98d0*/  STL.64 [R1], R20 ;  /* 0x0000001401007387 */ /* 0x000fe80000100a00 */
[----:B------:R1:W-:Y:S01]  /*c98e0*/  STL.64 [R1+0x8], R22 ;  /* 0x0000081601007387 */ /* 0x0003e20000100a00 */
[C---:B0-----:R-:W-:Y:S08]  /*c98f0*/  HMMA.16816.F32 R40, R56.reuse, R16, R44 ;  /* 0x000000103828723c */ /* 0x041ff0000000182c */
[C---:B-1----:R-:W-:Y:S11]  /*c9900*/  HMMA.16816.F32 R20, R56.reuse, R12, R32 ;  /* 0x0000000c3814723c */ /* 0x042ff60000001820 */
        /* <DEDUP_REMOVED lines=12> */
[----:B------:R0:W-:Y:S04]  /*c99d0*/  STL.64 [R1+0xa0], R20 ;  /* 0x0000a01401007387 */ /* 0x0001e80000100a00 */
[----:B------:R1:W-:Y:S04]  /*c99e0*/  STL.64 [R1+0xa8], R22 ;  /* 0x0000a81601007387 */ /* 0x0003e80000100a00 */
[----:B------:R-:W-:Y:S04]  /*c99f0*/  STL.64 [R1+0xa7d0], R8 ;  /* 0x00a7d00801007387 */ /* 0x000fe80000100a00 */
[----:B------:R2:W-:Y:S04]  /*c9a00*/  STL.64 [R1+0x90], R12 ;  /* 0x0000900c01007387 */ /* 0x0005e80000100a00 */
        /* <DEDUP_REMOVED lines=9> */
[----:B--2---:R-:W2:Y:S04]  /*c9aa0*/  LDL.LU R12, [R1+0x830] ;  /* 0x00083000010c7983 */ /* 0x004ea80000300800 */
[----:B------:R-:W2:Y:S04]  /*c9ab0*/  LDL.LU R13, [R1+0x834] ;  /* 0x00083400010d7983 */ /* 0x000ea80000300800 */
[----:B---3--:R-:W2:Y:S04]  /*c9ac0*/  LDL.LU R14, [R1+0x838] ;  /* 0x00083800010e7983 */ /* 0x008ea80000300800 */
        /* <DEDUP_REMOVED lines=40> */
[----:B---3--:R-:W-:Y:S01]  /*c9d50*/  HMMA.16816.F32 R8, R56, R6, R8 ;  /* 0x000000063808723c */ /* 0x008fe20000001808 */
[----:B----4-:R-:W-:-:S15]  /*c9d60*/  IMAD R36, R36, 0x100, R3 ;  /* 0x0000010024247824 */ /* 0x010fde00078e0203 */
[----:B------:R-:W-:-:S03]  /*c9d70*/  NOP ;  /* 0x0000000000007918 */ /* 0x000fc60000000000 */
[----:B------:R-:W-:Y:S04]  /*c9d80*/  STL.64 [R1+0x80], R8 ;  /* 0x0000800801007387 */ /* 0x000fe80000100a00 */
[----:B------:R0:W-:Y:S04]  /*c9d90*/  STL.64 [R1+0x88], R10 ;  /* 0x0000880a01007387 */ /* 0x0001e80000100a00 */
[----:B0-----:R-:W2:Y:S04]  /*c9da0*/  LDL.LU.64 R10, [R1+0xa7d8] ;  /* 0x00a7d800010a7983 */ /* 0x001ea80000300a00 */
[----:B------:R-:W3:Y:S04]  /*c9db0*/  LDL.LU.64 R8, [R1+0xa7d0] ;  /* 0x00a7d00001087983 */ /* 0x000ee80000300a00 */
[----:B------:R-:W-:Y:S04]  /*c9dc0*/  STL.64 [R1+0x70], R12 ;  /* 0x0000700c01007387 */ /* 0x000fe80000100a00 */
[----:B------:R0:W-:Y:S04]  /*c9dd0*/  STL.64 [R1+0x78], R14 ;  /* 0x0000780e01007387 */ /* 0x0001e80000100a00 */
[----:B0-----:R-:W4:Y:S04]  /*c9de0*/  LDL.LU.64 R14, [R1+0xa7c8] ;  /* 0x00a7c800010e7983 */ /* 0x001f280000300a00 */
        /* <DEDUP_REMOVED lines=8> */
[----:B------:R-:W-:-:S07]  /*c9e70*/  F2FP.F16.E4M3.UNPACK_B R39, R39 ;  /* 0x00000027ff27723e */ /* 0x000fce00020006ff */
[----:B------:R-:W-:Y:S01]  /*c9e80*/  HMMA.16816.F32 R24, R36, R16, R24 ;  /* 0x000000102418723c */ /* 0x000fe20000001818 */
[----:B------:R-:W-:-:S07]  /*c9e90*/  IMAD R18, R0, 0x100, R60 ;  /* 0x0000010000127824 */ /* 0x000fce00078e023c */
[----:B--2---:R-:W-:Y:S08]  /*c9ea0*/  HMMA.16816.F32 R56, R56, R2, R20 ;  /* 0x000000023838723c */ /* 0x004ff00000001814 */
[C---:B------:R-:W-:Y:S08]  /*c9eb0*/  HMMA.16816.F32 R32, R36.reuse, R12, R32 ;  /* 0x0000000c2420723c */ /* 0x040ff00000001820 */
[C---:B----4-:R-:W-:Y:S08]  /*c9ec0*/  HMMA.16816.F32 R20, R36.reuse, R14, R40 ;  /* 0x0000000e2414723c */ /* 0x050ff00000001828 */
[C---:B------:R-:W-:Y:S01]  /*c9ed0*/  HMMA.16816.F32 R28, R36.reuse, R10, R28 ;  /* 0x0000000a241c723c */ /* 0x040fe2000000181c */
[----:B------:R-:W-:Y:S04]  /*c9ee0*/  STL.64 [R1+0xa020], R58 ;  /* 0x00a0203a01007387 */ /* 0x000fe80000100a00 */
[----:B------:R-:W-:Y:S04]  /*c9ef0*/  STL.64 [R1+0xa018], R56 ;  /* 0x00a0183801007387 */ /* 0x000fe80000100a00 */
[----:B------:R-:W-:Y:S04]  /*c9f00*/  STL.64 [R1+0x60], R24 ;  /* 0x0000601801007387 */ /* 0x000fe80000100a00 */
[----:B------:R-:W-:Y:S04]  /*c9f10*/  STL.64 [R1+0x68], R26 ;  /* 0x0000681a01007387 */ /* 0x000fe80000100a00 */
[----:B------:R-:W-:Y:S04]  /*c9f20*/  STL.64 [R1+0xa010], R34 ;  /* 0x00a0102201007387 */ /* 0x000fe80000100a00 */
[----:B------:R-:W-:Y:S04]  /*c9f30*/  STL.64 [R1+0x50], R20 ;  /* 0x0000501401007387 */ /* 0x000fe80000100a00 */
[----:B------:R3:W-:Y:S02]  /*c9f40*/  STL.64 [R1+0x58], R22 ;  /* 0x0000581601007387 */ /* 0x0007e40000100a00 */
[C---:B---3--:R-:W-:Y:S08]  /*c9f50*/  HMMA.16816.F32 R20, R36.reuse, R8, R48 ;  /* 0x000000082414723c */ /* 0x048ff00000001830 */
[C---:B------:R-:W-:Y:S01]  /*c9f60*/  HMMA.16816.F32 R24, R36.reuse, R6, R44 ;  /* 0x000000062418723c */ /* 0x040fe2000000182c */
[----:B------:R-:W-:Y:S04]  /*c9f70*/  STL.64 [R1+0xa008], R32 ;  /* 0x00a0082001007387 */ /* 0x000fe80000100a00 */
[----:B------:R-:W-:Y:S04]  /*c9f80*/  STL.64 [R1+0xa030], R30 ;  /* 0x00a0301e01007387 */ /* 0x000fe80000100a00 */
[----:B------:R-:W-:Y:S04]  /*c9f90*/  STL.64 [R1+0xa028], R28 ;  /* 0x00a0281c01007387 */ /* 0x000fe80000100a00 */
[----:B------:R0:W-:Y:S04]  /*c9fa0*/  STL [R1+0xa044], R20 ;  /* 0x00a0441401007387 */ /* 0x0001e80000100800 */
[----:B------:R-:W-:Y:S04]  /*c9fb0*/  STL [R1+0xa040], R21 ;  /* 0x00a0401501007387 */ /* 0x000fe80000100800 */
[----:B------:R-:W-:Y:S04]  /*c9fc0*/  STL [R1+0xa03c], R22 ;  /* 0x00a03c1601007387 */ /* 0x000fe80000100800 */
[----:B------:R-:W-:Y:S04]  /*c9fd0*/  STL [R1+0xa038], R23 ;  /* 0x00a0381701007387 */ /* 0x000fe80000100800 */
[----:B------:R-:W-:Y:S04]  /*c9fe0*/  STL.64 [R1+0xa050], R26 ;  /* 0x00a0501a01007387 */ /* 0x000fe80000100a00 */
[----:B------:R1:W-:Y:S04]  /*c9ff0*/  STL.64 [R1+0xa048], R24 ;  /* 0x00a0481801007387 */ /* 0x0003e80000100a00 */
[----:B0-----:R-:W2:Y:S01]  /*ca000*/  LDL.LU R20, [R1+0x920] ;  /* 0x0009200001147983 */ /* 0x001ea20000300800 */
[----:B-1----:R-:W-:-:S15]  /*ca010*/  HMMA.16816.F32 R24, R36, R4, R52 ;  /* 0x000000042418723c */ /* 0x002fde0000001834 */
[----:B------:R-:W-:-:S04]  /*ca020*/  NOP ;  /* 0x0000000000007918 */ /* 0x000fc80000000000 */
[----:B------:R0:W-:Y:S04]  /*ca030*/  STL.64 [R1+0x310], R24 ;  /* 0x0003101801007387 */ /* 0x0001e80000100a00 */
[----:B------:R1:W-:Y:S04]  /*ca040*/  STL.64 [R1+0x318], R26 ;  /* 0x0003181a01007387 */ /* 0x0003e80000100a00 */
        /* <DEDUP_REMOVED lines=38> */
[----:B---3--:R-:W-:-:S02]  /*ca2b0*/  IMAD R19, R0, 0x100, R55 ;  /* 0x0000010000137824 */ /* 0x008fc400078e0237 */
[----:B------:R-:W2:Y:S04]  /*ca2c0*/  LDL.LU R55, [R1+0x2318] ;  /* 0x0023180001377983 */ /* 0x000ea80000300800 */
[----:B------:R-:W2:-:S12]  /*ca2d0*/  LDL.LU R0, [R1+0x2314] ;  /* 0x0023140001007983 */ /* 0x000e980000300800 */
[----:B------:R-:W-:Y:S02]  /*ca2e0*/  IMAD.MOV.U32 R22, RZ, RZ, R38 ;  /* 0x000000ffff167224 */ /* 0x000fe400078e0026 */
[----:B------:R-:W-:Y:S02]  /*ca2f0*/  IMAD.MOV.U32 R23, RZ, RZ, R39 ;  /* 0x000000ffff177224 */ /* 0x000fe400078e0027 */
[----:B------:R-:W-:Y:S02]  /*ca300*/  IMAD.MOV.U32 R20, RZ, RZ, R36 ;  /* 0x000000ffff147224 */ /* 0x000fe400078e0024 */
[----:B------:R-:W-:Y:S01]  /*ca310*/  IMAD.MOV.U32 R21, RZ, RZ, R37 ;  /* 0x000000ffff157224 */ /* 0x000fe200078e0025 */
[----:B------:R-:W-:Y:S04]  /*ca320*/  STL.64 [R1+0xa060], R22 ;  /* 0x00a0601601007387 */ /* 0x000fe80000100a00 */
[----:B------:R0:W-:Y:S04]  /*ca330*/  STL.64 [R1+0xa058], R20 ;  /* 0x00a0581401007387 */ /* 0x0001e80000100a00 */
[----:B0-----:R-:W3:Y:S04]  /*ca340*/  LDL.LU R20, [R1+0x940] ;  /* 0x0009400001147983 */ /* 0x001ee80000300800 */
[----:B------:R-:W3:Y:S04]  /*ca350*/  LDL.LU R21, [R1+0x944] ;  /* 0x0009440001157983 */ /* 0x000ee80000300800 */
[----:B------:R-:W3:Y:S04]  /*ca360*/  LDL.LU R22, [R1+0x948] ;  /* 0x0009480001167983 */ /* 0x000ee80000300800 */
[----:B------:R-:W3:Y:S01]  /*ca370*/  LDL.LU R23, [R1+0x94c] ;  /* 0x00094c0001177983 */ /* 0x000ee20000300800 */
[----:B----4-:R-:W-:-:S02]  /*ca380*/  IMAD R60, R60, 0x100, R45 ;  /* 0x000001003c3c7824 */ /* 0x010fc400078e022d */
[----:B------:R-:W-:Y:S01]  /*ca390*/  IMAD R61, R61, 0x100, R46 ;  /* 0x000001003d3d7824 */ /* 0x000fe200078e022e */
[----:B------:R-:W-:Y:S02]  /*ca3a0*/  F2FP.F16.E4M3.UNPACK_B R36, R18 ;  /* 0x00000012ff24723e */ /* 0x000fe400020006ff */
[----:B------:R-:W-:Y:S02]  /*ca3b0*/  F2FP.F16.E4M3.UNPACK_B R37, R19 ;  /* 0x00000013ff25723e */ /* 0x000fe400020006ff */
[----:B------:R-:W-:Y:S02]  /*ca3c0*/  F2FP.F16.E4M3.UNPACK_B R38, R60 ;  /* 0x0000003cff26723e */ /* 0x000fe400020006ff */
[----:B------:R-:W-:-:S07]  /*ca3d0*/  F2FP.F16.E4M3.UNPACK_B R39, R61 ;  /* 0x0000003dff27723e */ /* 0x000fce00020006ff */
[----:B------:R-:W-:Y:S01]  /*ca3e0*/  HMMA.16816.F32 R24, R36, R14, R24 ;  /* 0x0000000e2418723c */ /* 0x000fe20000001818 */
[----:B------:R-:W-:Y:S02]  /*ca3f0*/  IMAD R18, R52, 0x100, R47 ;  /* 0x0000010034127824 */ /* 0x000fe400078e022f */
[----:B------:R-:W-:-:S05]  /*ca400*/  IMAD R19, R54, 0x100, R53 ;  /* 0x0000010036137824 */ /* 0x000fca00078e0235 */
[----:B---3--:R-:W-:-:S15]  /*ca410*/  HMMA.16816.F32 R20, R36, R16, R20 ;  /* 0x000000102414723c */ /* 0x008fde0000001814 */
[----:B------:R-:W-:-:S04]  /*ca420*/  NOP ;  /* 0x0000000000007918 */ /* 0x000fc80000000000 */
[----:B------:R-:W-:Y:S04]  /*ca430*/  STL.64 [R1+0x370], R20 ;  /* 0x0003701401007387 */ /* 0x000fe80000100a00 */
[----:B------:R0:W-:Y:S02]  /*ca440*/  STL.64 [R1+0x378], R22 ;  /* 0x0003781601007387 */ /* 0x0001e40000100a00 */
[C---:B0-----:R-:W-:Y:S02]  /*ca450*/  HMMA.16816.F32 R20, R36.reuse, R12, R28 ;  /* 0x0000000c2414723c */ /* 0x041fe4000000181c */
[----:B------:R-:W-:Y:S04]  /*ca460*/  STL.64 [R1+0xa7a0], R14 ;  /* 0x00a7a00e01007387 */ /* 0x000fe80000100a00 */
[----:B------:R-:W-:Y:S04]  /*ca470*/  STL.64 [R1+0x380], R24 ;  /* 0x0003801801007387 */ /* 0x000fe80000100a00 */
[----:B------:R-:W-:Y:S04]  /*ca480*/  STL.64 [R1+0x388], R26 ;  /* 0x0003881a01007387 */ /* 0x000fe80000100a00 */
[----:B------:R0:W-:Y:S05]  /*ca490*/  STL.64 [R1+0xa798], R12 ;  /* 0x00a7980c01007387 */ /* 0x0001ea0000100a00 */
        /* <DEDUP_REMOVED lines=94> */
[----:B----4-:R-:W-:Y:S03]  /*caa80*/  HMMA.16816.F32 R36, R36, R2, R16 ;  /* 0x000000022424723c */ /* 0x010fe60000001810 */
[----:B------:R-:W4:Y:S04]  /*caa90*/  LDL.LU.64 R18, [R1+0xa7b0] ;  /* 0x00a7b00001127983 */ /* 0x000f280000300a00 */
[----:B------:R-:W3:Y:S01]  /*caaa0*/  LDL.LU.64 R16, [R1+0xa7a8] ;  /* 0x00a7a80001107983 */ /* 0x000ee20000300a00 */
[----:B------:R-:W-:-:S11]  /*caab0*/  IMAD R61, R24, 0x100, R61 ;  /* 0x00000100183d7824 */ /* 0x000fd600078e023d */
[----:B------:R-:W-:Y:S04]  /*caac0*/  STL.64 [R1+0x460], R36 ;  /* 0x0004602401007387 */ /* 0x000fe80000100a00 */
[----:B------:R0:W-:Y:S02]  /*caad0*/  STL.64 [R1+0x468], R38 ;  /* 0x0004682601007387 */ /* 0x0001e40000100a00 */
[----:B0-----:R-:W-:Y:S02]  /*caae0*/  F2FP.F16.E4M3.UNPACK_B R38, R60 ;  /* 0x0000003cff26723e */ /* 0x001fe400020006ff */
[----:B------:R-:W-:Y:S02]  /*caaf0*/  F2FP.F16.E4M3.UNPACK_B R39, R61 ;  /* 0x0000003dff27723e */ /* 0x000fe400020006ff */
[----:B----4-:R-:W-:-:S02]  /*cab00*/  F2FP.F16.E4M3.UNPACK_B R36, R18 ;  /* 0x00000012ff24723e */ /* 0x010fc400020006ff */
[----:B------:R-:W-:-:S07]  /*cab10*/  F2FP.F16.E4M3.UNPACK_B R37, R19 ;  /* 0x00000013ff25723e */ /* 0x000fce00020006ff */
[----:B---3--:R-:W-:-:S15]  /*cab20*/  HMMA.16816.F32 R12, R36, R16, R12 ;  /* 0x00000010240c723c */ /* 0x008fde000000180c */
        /* <DEDUP_REMOVED lines=24> */
[----:B------:R-:W3:Y:S01]  /*cacb0*/  LDL.LU.64 R4, [R1+0xa758] ;  /* 0x00a7580001047983 */ /* 0x000ee20000300a00 */
        /* <DEDUP_REMOVED lines=10> */
[----:B---3--:R-:W-:-:S15]  /*cad60*/  HMMA.16816.F32 R20, R36, R4, R20 ;  /* 0x000000042414723c */ /* 0x008fde0000001814 */
[----:B------:R-:W-:-:S04]  /*cad70*/  NOP ;  /* 0x0000000000007918 */ /* 0x000fc80000000000 */
[----:B------:R-:W-:Y:S04]  /*cad80*/  STL.64 [R1+0x5b0], R20 ;  /* 0x0005b01401007387 */ /* 0x000fe80000100a00 */
[----:B------:R2:W-:Y:S02]  /*cad90*/  STL.64 [R1+0x5b8], R22 ;  /* 0x0005b81601007387 */ /* 0x0005e40000100a00 */
[----:B--2---:R-:W-:Y:S01]  /*cada0*/  HMMA.16816.F32 R20, R36, R2, R32 ;  /* 0x000000022414723c */ /* 0x004fe20000001820 */
[----:B------:R-:W-:Y:S02]  /*cadb0*/  F2FP.F16.E4M3.UNPACK_B R36, R18 ;  /* 0x00000012ff24723e */ /* 0x000fe400020006ff */
[----:B------:R-:W-:Y:S02]  /*cadc0*/  F2FP.F16.E4M3.UNPACK_B R37, R19 ;  /* 0x00000013ff25723e */ /* 0x000fe400020006ff */
[----:B------:R-:W-:-:S02]  /*cadd0*/  F2FP.F16.E4M3.UNPACK_B R38, R60 ;  /* 0x0000003cff26723e */ /* 0x000fc400020006ff */
[----:B------:R-:W-:Y:S01]  /*cade0*/  F2FP.F16.E4M3.UNPACK_B R39, R61 ;  /* 0x0000003dff27723e */ /* 0x000fe200020006ff */
[----:B------:R-:W-:Y:S04]  /*cadf0*/  STL [R1+0xa724], R2 ;  /* 0x00a7240201007387 */ /* 0x000fe80000100800 */
[----:B------:R-:W-:Y:S02]  /*cae00*/  STL [R1+0xa720], R3 ;  /* 0x00a7200301007387 */ /* 0x000fe40000100800 */
[C---:B------:R-:W-:Y:S08]  /*cae10*/  HMMA.16816.F32 R28, R36.reuse, R16, R56 ;  /* 0x00000010241c723c */ /* 0x040ff00000001838 */
[C---:B------:R-:W-:Y:S01]  /*cae20*/  HMMA.16816.F32 R24, R36.reuse, R14, R40 ;  /* 0x0000000e2418723c */ /* 0x040fe20000001828 */
[----:B------:R-:W-:Y:S04]  /*cae30*/  STL.64 [R1+0x5a0], R20 ;  /* 0x0005a01401007387 */ /* 0x000fe80000100a00 */
[----:B------:R0:W-:Y:S03]  /*cae40*/  STL.64 [R1+0x5a8], R22 ;  /* 0x0005a81601007387 */ /* 0x0001e60000100a00 */
[C---:B0-----:R-:W-:Y:S03]  /*cae50*/  HMMA.16816.F32 R20, R36.reuse, R12, R48 ;  /* 0x0000000c2414723c */ /* 0x041fe60000001830 */
        /* <DEDUP_REMOVED lines=14> */
[----:B------:R2:W-:Y:S04]  /*caf40*/  STL.64 [R1+0xa6f0], R8 ;  /* 0x00a6f00801007387 */ /* 0x0005e80000100a00 */
[----:B------:R-:W-:Y:S04]  /*caf50*/  STL.64 [R1+0x6b0], R12 ;  /* 0x0006b00c01007387 */ /* 0x000fe80000100a00 */
[----:B------:R-:W-:Y:S04]  /*caf60*/  STL.64 [R1+0x6b8], R14 ;  /* 0x0006b80e01007387 */ /* 0x000fe80000100a00 */
[----:B------:R-:W3:Y:S04]  /*caf70*/  LDL.LU R56, [R1+0xc00] ;  /* 0x000c000001387983 */ /* 0x000ee80000300800 */
[----:B------:R-:W3:Y:S04]  /*caf80*/  LDL.LU R57, [R1+0xc04] ;  /* 0x000c040001397983 */ /* 0x000ee80000300800 */
[----:B------:R-:W4:Y:S04]  /*caf90*/  LDL.LU R58, [R1+0xc08] ;  /* 0x000c0800013a7983 */ /* 0x000f280000300800 */
[----:B------:R-:W4:Y:S04]  /*cafa0*/  LDL.LU R59, [R1+0xc0c] ;  /* 0x000c0c00013b7983 */ /* 0x000f280000300800 */
[----:B----4-:R-:W-:Y:S04]  /*cafb0*/  STL.64 [R1+0xa718], R58 ;  /* 0x00a7183a01007387 */ /* 0x010fe80000100a00 */
[----:B---3--:R-:W-:Y:S04]  /*cafc0*/  STL.64 [R1+0xa710], R56 ;  /* 0x00a7103801007387 */ /* 0x008fe80000100a00 */
        /* <DEDUP_REMOVED lines=62> */
[----:B----4-:R-:W-:-:S02]  /*cb3b0*/  IMAD R18, R55, 0x100, R54 ;  /* 0x0000010037127824 */ /* 0x010fc400078e0236 */
[----:B------:R-:W-:-:S15]  /*cb3c0*/  IMAD R19, R19, 0x100, R2 ;  /* 0x0000010013137824 */ /* 0x000fde00078e0202 */
[----:B------:R-:W-:Y:S01]  /*cb3d0*/  NOP ;  /* 0x0000000000007918 */ /* 0x000fe20000000000 */
[----:B------:R-:W-:Y:S04]  /*cb3e0*/  STL.64 [R1+0x6f0], R28 ;  /* 0x0006f01c01007387 */ /* 0x000fe80000100a00 */
[----:B------:R0:W-:Y:S01]  /*cb3f0*/  STL.64 [R1+0x6f8], R30 ;  /* 0x0006f81e01007387 */ /* 0x0001e20000100a00 */
[----:B------:R-:W-:-:S03]  /*cb400*/  IMAD R60, R60, 0x100, R3 ;  /* 0x000001003c3c7824 */ /* 0x000fc600078e0203 */
[----:B0-----:R-:W2:Y:S04]  /*cb410*/  LDL.LU.64 R30, [R1+0xa740] ;  /* 0x00a74000011e7983 */ /* 0x001ea80000300a00 */
[----:B------:R-:W2:Y:S04]  /*cb420*/  LDL.LU.64 R28, [R1+0xa738] ;  /* 0x00a73800011c7983 */ /* 0x000ea80000300a00 */
[----:B------:R-:W-:Y:S04]  /*cb430*/  STL.64 [R1+0x710], R32 ;  /* 0x0007102001007387 */ /* 0x000fe80000100a00 */
[----:B------:R0:W-:Y:S04]  /*cb440*/  STL.64 [R1+0x718], R34 ;  /* 0x0007182201007387 */ /* 0x0001e80000100a00 */
        /* <DEDUP_REMOVED lines=46> */
[C---:B0-----:R-:W-:Y:S08]  /*cb730*/  HMMA.16816.F32 R20, R36.reuse, R6, R32 ;  /* 0x000000062414723c */ /* 0x041ff00000001820 */
[C---:B------:R-:W-:Y:S01]  /*cb740*/  HMMA.16816.F32 R8, R36.reuse, R4, R56 ;  /* 0x000000042408723c */ /* 0x040fe20000001838 */
[----:B------:R-:W-:Y:S10]  /*cb750*/  STL.64 [R1+0xa6b8], R6 ;  /* 0x00a6b80601007387 */ /* 0x000ff40000100a00 */
        /* <DEDUP_REMOVED lines=137> */
[----:B------:R-:W-:Y:S11]  /*cbff0*/  STL [R1+0xa680], R3 ;  /* 0x00a6800301007387 */ /* 0x000ff60000100800 */
[----:B------:R-:W-:Y:S04]  /*cc000*/  STL.64 [R1+0x9a0], R20 ;  /* 0x0009a01401007387 */ /* 0x000fe80000100a00 */
[----:B------:R0:W-:Y:S02]  /*cc010*/  STL.64 [R1+0x9a8], R22 ;  /* 0x0009a81601007387 */ /* 0x0001e40000100a00 */
[C---:B0-----:R-:W-:Y:S08]  /*cc020*/  HMMA.16816.F32 R20, R36.reuse, R16, R24 ;  /* 0x000000102414723c */ /* 0x041ff00000001818 */
[C---:B---3--:R-:W-:Y:S11]  /*cc030*/  HMMA.16816.F32 R24, R36.reuse, R14, R28 ;  /* 0x0000000e2418723c */ /* 0x048ff6000000181c */
        /* <DEDUP_REMOVED lines=18> */
[C---:B----4-:R-:W-:Y:S08]  /*cc160*/  HMMA.16816.F32 R12, R36.reuse, R6, R48 ;  /* 0x00000006240c723c */ /* 0x050ff00000001830 */
[----:B------:R-:W-:Y:S01]  /*cc170*/  HMMA.16816.F32 R8, R36, R4, R44 ;  /* 0x000000042408723c */ /* 0x000fe2000000182c */
[----:B------:R-:W-:Y:S01]  /*cc180*/  STL.64 [R1+0xa638], R6 ;  /* 0x00a6380601007387 */ /* 0x000fe20000100a00 */
[----:B------:R-:W-:-:S02]  /*cc190*/  IMAD R18, R54, 0x100, R53 ;  /* 0x0000010036127824 */ /* 0x000fc400078e0235 */
[----:B------:R-:W-:-:S07]  /*cc1a0*/  IMAD R19, R0, 0x100, R55 ;  /* 0x0000010000137824 */ /* 0x000fce00078e0237 */
        /* <DEDUP_REMOVED lines=97> */
[----:B---3--:R-:W-:-:S15]  /*cc7c0*/  HMMA.16816.F32 R4, R36, R10, R4 ;  /* 0x0000000a2404723c */ /* 0x008fde0000001804 */
[----:B------:R-:W-:-:S04]  /*cc7d0*/  NOP ;  /* 0x0000000000007918 */ /* 0x000fc80000000000 */
[----:B------:R-:W-:Y:S04]  /*cc7e0*/  STL.64 [R1+0xa80], R4 ;  /* 0x000a800401007387 */ /* 0x000fe80000100a00 */
[----:B------:R0:W-:Y:S04]  /*cc7f0*/  STL.64 [R1+0xa88], R6 ;  /* 0x000a880601007387 */ /* 0x0001e80000100a00 */
[----:B0-----:R-:W3:Y:S04]  /*cc800*/  LDL.LU.64 R6, [R1+0xa638] ;  /* 0x00a6380001067983 */ /* 0x001ee80000300a00 */
[----:B------:R-:W2:Y:S01]  /*cc810*/  LDL.LU.64 R4, [R1+0xa630] ;  /* 0x00a6300001047983 */ /* 0x000ea20000300a00 */
[----:B----4-:R-:W-:Y:S01]  /*cc820*/  HMMA.16816.F32 R20, R36, R8, R20 ;  /* 0x000000082414723c */ /* 0x010fe20000001814 */
[----:B------:R-:W-:-:S02]  /*cc830*/  IMAD R18, R34, 0x100, R33 ;  /* 0x0000010022127824 */ /* 0x000fc400078e0221 */
[----:B------:R-:W-:Y:S02]  /*cc840*/  IMAD R19, R56, 0x100, R35 ;  /* 0x0000010038137824 */ /* 0x000fe400078e0223 */
[----:B------:R-:W-:Y:S02]  /*cc850*/  IMAD R60, R58, 0x100, R57 ;  /* 0x000001003a3c7824 */ /* 0x000fe400078e0239 */
[----:B------:R-:W-:-:S12]  /*cc860*/  IMAD R61, R0, 0x100, R59 ;  /* 0x00000100003d7824 */ /* 0x000fd800078e023b */
[----:B------:R-:W-:Y:S04]  /*cc870*/  STL.64 [R1+0xa90], R20 ;  /* 0x000a901401007387 */ /* 0x000fe80000100a00 */
[----:B------:R2:W-:Y:S01]  /*cc880*/  STL.64 [R1+0xa98], R22 ;  /* 0x000a981601007387 */ /* 0x0005e20000100a00 */
[C---:B---3--:R-:W-:Y:S08]  /*cc890*/  HMMA.16816.F32 R24, R36.reuse, R6, R24 ;  /* 0x000000062418723c */ /* 0x048ff00000001818 */
[C---:B--2---:R-:W-:Y:S01]  /*cc8a0*/  HMMA.16816.F32 R20, R36.reuse, R4, R28 ;  /* 0x000000042414723c */ /* 0x044fe2000000181c */
        /* <DEDUP_REMOVED lines=22> */
[----:B------:R-:W-:Y:S04]  /*cca10*/  STL.64 [R1+0xbc0], R20 ;  /* 0x000bc01401007387 */ /* 0x000fe80000100a00 */
[----:B------:R-:W-:Y:S04]  /*cca20*/  STL.64 [R1+0xbc8], R22 ;  /* 0x000bc81601007387 */ /* 0x000fe80000100a00 */
        /* <DEDUP_REMOVED lines=123> */
[----:B------:R-:W-:Y:S01]  /*cd1e0*/  IMAD R19, R44, 0x100, R51 ;  /* 0x000001002c137824 */ /* 0x000fe200078e0233 */
[----:B----4-:R-:W-:-:S15]  /*cd1f0*/  HMMA.16816.F32 R20, R36, R14, R20 ;  /* 0x0000000e2414723c */ /* 0x010fde0000001814 */
[----:B------:R-:W-:-:S04]  /*cd200*/  NOP ;  /* 0x0000000000007918 */ /* 0x000fc80000000000 */
[----:B------:R-:W-:Y:S04]  /*cd210*/  STL.64 [R1+0xd70], R20 ;  /* 0x000d701401007387 */ /* 0x000fe80000100a00 */
[----:B------:R2:W-:Y:S02]  /*cd220*/  STL.64 [R1+0xd78], R22 ;  /* 0x000d781601007387 */ /* 0x0005e40000100a00 */
[C---:B--2---:R-:W-:Y:S02]  /*cd230*/  HMMA.16816.F32 R20, R36.reuse, R12, R24 ;  /* 0x0000000c2414723c */ /* 0x044fe40000001818 */
[----:B------:R-:W-:Y:S04]  /*cd240*/  STL.64 [R1+0xa5b8], R14 ;  /* 0x00a5b80e01007387 */ /* 0x000fe80000100a00 */
[----:B------:R0:W-:Y:S02]  /*cd250*/  STL.64 [R1+0xa5b0], R12 ;  /* 0x00a5b00c01007387 */ /* 0x0001e40000100a00 */
[C---:B0-----:R-:W-:Y:S11]  /*cd260*/  HMMA.16816.F32 R12, R36.reuse, R8, R32 ;  /* 0x00000008240c723c */ /* 0x041ff60000001820 */
[----:B------:R-:W-:Y:S04]  /*cd270*/  STL.64 [R1+0xda0], R20 ;  /* 0x000da01401007387 */ /* 0x000fe80000100a00 */
[----:B------:R0:W-:Y:S02]  /*cd280*/  STL.64 [R1+0xda8], R22 ;  /* 0x000da81601007387 */ /* 0x0001e40000100a00 */
[----:B0-----:R-:W-:Y:S02]  /*cd290*/  HMMA.16816.F32 R20, R36, R10, R28 ;  /* 0x0000000a2414723c */ /* 0x001fe4000000181c */
[----:B------:R-:W-:-:S15]  /*cd2a0*/  STL.64 [R1+0xa598], R10 ;  /* 0x00a5980a01007387 */ /* 0x000fde0000100a00 */
[----:B------:R-:W-:Y:S02]  /*cd2b0*/  NOP ;  /* 0x0000000000007918 */ /* 0x000fe40000000000 */
        /* <DEDUP_REMOVED lines=79> */
[----:B------:R-:W-:Y:S02]  /*cd7b0*/  F2FP.F16.E4M3.UNPACK_B R37, R19 ;  /* 0x00000013ff25723e */ /* 0x000fe400020006ff */
        /* <DEDUP_REMOVED lines=53> */
[----:B------:R-:W-:Y:S01]  /*cdb10*/  IMAD R18, R18, 0x100, R3 ;  /* 0x0000010012127824 */ /* 0x000fe200078e0203 */
[C---:B----4-:R-:W-:Y:S08]  /*cdb20*/  HMMA.16816.F32 R32, R36.reuse, R6, R32 ;  /* 0x000000062420723c */ /* 0x050ff00000001820 */
[----:B---3--:R-:W-:Y:S11]  /*cdb30*/  HMMA.16816.F32 R40, R36, R4, R40 ;  /* 0x000000042428723c */ /* 0x008ff60000001828 */
        /* <DEDUP_REMOVED lines=9> */
[----:B------:R-:W-:-:S03]  /*cdbd0*/  IMAD R19, R19, 0x100, R0 ;  /* 0x0000010013137824 */ /* 0x000fc600078e0200 */
[----:B------:R-:W3:Y:S01]  /*cdbe0*/  LDL.LU R0, [R1+0xa548] ;  /* 0x00a5480001007983 */ /* 0x000ee20000300800 */
[----:B------:R-:W-:Y:S02]  /*cdbf0*/  IMAD R60, R60, 0x100, R61 ;  /* 0x000001003c3c7824 */ /* 0x000fe400078e023d */
[----:B------:R-:W-:Y:S01]  /*cdc00*/  IMAD R61, R45, 0x100, R44 ;  /* 0x000001002d3d7824 */ /* 0x000fe200078e022c */
[----:B--2---:R-:W-:Y:S01]  /*cdc10*/  HMMA.16816.F32 R36, R36, R2, R48 ;  /* 0x000000022424723c */ /* 0x004fe20000001830 */
[----:B------:R-:W2:Y:S04]  /*cdc20*/  LDL.LU.64 R50, [R1+0xa540] ;  /* 0x00a5400001327983 */ /* 0x000ea80000300a00 */
[----:B------:R-:W2:-:S14]  /*cdc30*/  LDL.LU.64 R48, [R1+0xa538] ;  /* 0x00a5380001307983 */ /* 0x000e9c0000300a00 */
[----:B------:R0:W-:Y:S04]  /*cdc40*/  STL.64 [R1+0xef0], R36 ;  /* 0x000ef02401007387 */ /* 0x0001e80000100a00 */
[----:B------:R1:W-:Y:S01]  /*cdc50*/  STL.64 [R1+0xef8], R38 ;  /* 0x000ef82601007387 */ /* 0x0003e20000100a00 */
[----:B0-----:R-:W-:Y:S02]  /*cdc60*/  F2FP.F16.E4M3.UNPACK_B R36, R18 ;  /* 0x00000012ff24723e */ /* 0x001fe400020006ff */
[----:B------:R-:W-:Y:S02]  /*cdc70*/  F2FP.F16.E4M3.UNPACK_B R37, R19 ;  /* 0x00000013ff25723e */ /* 0x000fe400020006ff */
[----:B-1----:R-:W-:Y:S02]  /*cdc80*/  F2FP.F16.E4M3.UNPACK_B R38, R60 ;  /* 0x0000003cff26723e */ /* 0x002fe400020006ff */
[----:B------:R-:W-:-:S07]  /*cdc90*/  F2FP.F16.E4M3.UNPACK_B R39, R61 ;  /* 0x0000003dff27723e */ /* 0x000fce00020006ff */
[C---:B------:R-:W-:Y:S08]  /*cdca0*/  HMMA.16816.F32 R20, R36.reuse, R16, R20 ;  /* 0x000000102414723c */ /* 0x040ff00000001814 */
[C---:B------:R-:W-:Y:S08]  /*cdcb0*/  HMMA.16816.F32 R16, R36.reuse, R14, R24 ;  /* 0x0000000e2410723c */ /* 0x040ff00000001818 */
[C---:B------:R-:W-:Y:S03]  /*cdcc0*/  HMMA.16816.F32 R12, R36.reuse, R12, R28 ;  /* 0x0000000c240c723c */ /* 0x040fe6000000181c */
[----:B------:R-:W-:Y:S04]  /*cdcd0*/  STL.64 [R1+0xf70], R20 ;  /* 0x000f701401007387 */ /* 0x000fe80000100a00 */
[----:B------:R3:W-:Y:S04]  /*cdce0*/  STL.64 [R1+0xf78], R22 ;  /* 0x000f781601007387 */ /* 0x0007e80000100a00 */
[----:B------:R-:W-:Y:S04]  /*cdcf0*/  STL.64 [R1+0xf60], R16 ;  /* 0x000f601001007387 */ /* 0x000fe80000100a00 */
[----:B------:R0:W-:Y:S04]  /*cdd00*/  STL.64 [R1+0xf68], R18 ;  /* 0x000f681201007387 */ /* 0x0001e80000100a00 */
[----:B------:R-:W-:Y:S04]  /*cdd10*/  STL.64 [R1+0xf50], R12 ;  /* 0x000f500c01007387 */ /* 0x000fe80000100a00 */
[----:B------:R4:W-:Y:S01]  /*cdd20*/  STL.64 [R1+0xf58], R14 ;  /* 0x000f580e01007387 */ /* 0x0009e20000100a00 */
[C---:B---3--:R-:W-:Y:S08]  /*cdd30*/  HMMA.16816.F32 R20, R36.reuse, R10, R32 ;  /* 0x0000000a2414723c */ /* 0x048ff00000001820 */
[C---:B0-----:R-:W-:Y:S08]  /*cdd40*/  HMMA.16816.F32 R16, R36.reuse, R8, R56 ;  /* 0x000000082410723c */ /* 0x041ff00000001838 */
[----:B----4-:R-:W-:Y:S01]  /*cdd50*/  HMMA.16816.F32 R12, R36, R6, R40 ;  /* 0x00000006240c723c */ /* 0x010fe20000001828 */
[----:B------:R-:W-:-:S02]  /*cdd60*/  IMAD R6, R55, 0x100, R54 ;  /* 0x0000010037067824 */ /* 0x000fc400078e0236 */
[----:B------:R0:W-:Y:S04]  /*cdd70*/  STL.64 [R1+0xf40], R20 ;  /* 0x000f401401007387 */ /* 0x0001e80000100a00 */
[----:B------:R1:W-:Y:S04]  /*cdd80*/  STL.64 [R1+0xf48], R22 ;  /* 0x000f481601007387 */ /* 0x0003e80000100a00 */
[----:B------:R-:W-:Y:S04]  /*cdd90*/  STL.64 [R1+0xf30], R16 ;  /* 0x000f301001007387 */ /* 0x000fe80000100a00 */
[----:B------:R-:W-:Y:S04]  /*cdda0*/  STL.64 [R1+0xf38], R18 ;  /* 0x000f381201007387 */ /* 0x000fe80000100a00 */
[----:B------:R-:W-:Y:S04]  /*cddb0*/  STL.64 [R1+0xf20], R12 ;  /* 0x000f200c01007387 */ /* 0x000fe80000100a00 */
[----:B------:R-:W-:Y:S04]  /*cddc0*/  STL.64 [R1+0xf28], R14 ;  /* 0x000f280e01007387 */ /* 0x000fe80000100a00 */
[----:B------:R-:W3:Y:S01]  /*cddd0*/  LDL.LU R54, [R1+0x2460] ;  /* 0x0024600001367983 */ /* 0x000ee20000300800 */
[----:B--2---:R-:W-:-:S15]  /*cdde0*/  HMMA.16816.F32 R8, R36, R4, R48 ;  /* 0x000000042408723c */ /* 0x004fde0000001830 */
[----:B------:R-:W-:-:S04]  /*cddf0*/  NOP ;  /* 0x0000000000007918 */ /* 0x000fc80000000000 */
[----:B------:R2:W-:Y:S04]  /*cde00*/  STL.64 [R1+0xf10], R8 ;  /* 0x000f100801007387 */ /* 0x0005e80000100a00 */
[----:B------:R4:W-:Y:S04]  /*cde10*/  STL.64 [R1+0xf18], R10 ;  /* 0x000f180a01007387 */ /* 0x0009e80000100a00 */
[----:B------:R-:W3:Y:S04]  /*cde20*/  LDL.LU R55, [R1+0x245c] ;  /* 0x00245c0001377983 */ /* 0x000ee80000300800 */
        /* <DEDUP_REMOVED lines=31> */
[----:B------:R-:W-:Y:S02]  /*ce020*/  IMAD.MOV.U32 R47, RZ, RZ, R0 ;  /* 0x000000ffff2f7224 */ /* 0x000fe400078e0000 */
[----:B---3--:R-:W-:Y:S02]  /*ce030*/  IMAD R9, R55, 0x100, R54 ;  /* 0x0000010037097824 */ /* 0x008fe400078e0236 */
[----:B------:R-:W3:Y:S04]  /*ce040*/  LDL.LU R54, [R1+0x13b8] ;  /* 0x0013b80001367983 */ /* 0x000ee80000300800 */
[----:B------:R-:W3:Y:S04]  /*ce050*/  LDL.LU R44, [R1+0x1290] ;  /* 0x00129000012c7983 */ /* 0x000ee80000300800 */
[----:B------:R-:W3:Y:S04]  /*ce060*/  LDL.LU R45, [R1+0x1294] ;  /* 0x00129400012d7983 */ /* 0x000ee80000300800 */
[----:B------:R-:W3:Y:S04]  /*ce070*/  LDL.LU R46, [R1+0x1298] ;  /* 0x00129800012e7983 */ /* 0x000ee80000300800 */
[----:B------:R-:W3:Y:S01]  /*ce080*/  LDL.LU R0, [R1+0xa530] ;  /* 0x00a5300001007983 */ /* 0x000ee20000300800 */
[----:B----4-:R-:W-:Y:S01]  /*ce090*/  HMMA.16816.F32 R12, R36, R2, R20 ;  /* 0x00000002240c723c */ /* 0x010fe20000001814 */
[----:B------:R-:W-:-:S02]  /*ce0a0*/  F2FP.F16.E4M3.UNPACK_B R4, R25.H1 ;  /* 0x00000019ff04723e */ /* 0x000fc400030006ff */
[----:B------:R-:W-:Y:S02]  /*ce0b0*/  F2FP.F16.E4M3.UNPACK_B R5, R26.H1 ;  /* 0x0000001aff05723e */ /* 0x000fe400030006ff */
[----:B------:R-:W-:Y:S02]  /*ce0c0*/  F2FP.F16.E4M3.UNPACK_B R36, R6 ;  /* 0x00000006ff24723e */ /* 0x000fe400020006ff */
[----:B------:R-:W-:Y:S02]  /*ce0d0*/  F2FP.F16.E4M3.UNPACK_B R37, R7 ;  /* 0x00000007ff25723e */ /* 0x000fe400020006ff */
[----:B------:R-:W-:Y:S02]  /*ce0e0*/  F2FP.F16.E4M3.UNPACK_B R38, R8 ;  /* 0x00000008ff26723e */ /* 0x000fe400020006ff */
[----:B------:R-:W-:Y:S02]  /*ce0f0*/  F2FP.F16.E4M3.UNPACK_B R39, R9 ;  /* 0x00000009ff27723e */ /* 0x000fe400020006ff */
[----:B------:R-:W-:Y:S01]  /*ce100*/  F2FP.F16.E4M3.UNPACK_B R16, R27.H1 ;  /* 0x0000001bff10723e */ /* 0x000fe200030006ff */
[----:B------:R-:W4:Y:S01]  /*ce110*/  LDL.LU R55, [R1+0x13bc] ;  /* 0x0013bc0001377983 */ /* 0x000f220000300800 */
[----:B------:R-:W-:-:S03]  /*ce120*/  F2FP.F16.E4M3.UNPACK_B R17, R40.H1 ;  /* 0x00000028ff11723e */ /* 0x000fc600030006ff */
[C---:B------:R-:W-:Y:S01]  /*ce130*/  HMMA.16816.F32 R8, R36.reuse, R4, R28 ;  /* 0x000000042408723c */ /* 0x040fe2000000181c */
[----:B------:R-:W-:Y:S04]  /*ce140*/  STL.64 [R1+0xee0], R12 ;  /* 0x000ee00c01007387 */ /* 0x000fe80000100a00 */
[----:B------:R-:W-:Y:S04]  /*ce150*/  STL.64 [R1+0xee8], R14 ;  /* 0x000ee80e01007387 */ /* 0x000fe80000100a00 */
[----:B------:R-:W-:Y:S04]  /*ce160*/  STL [R1+0xa504], R4 ;  /* 0x00a5040401007387 */ /* 0x000fe80000100800 */
[----:B------:R0:W-:Y:S02]  /*ce170*/  STL [R1+0xa500], R5 ;  /* 0x00a5000501007387 */ /* 0x0001e40000100800 */
[----:B0-----:R-:W-:Y:S01]  /*ce180*/  HMMA.16816.F32 R4, R36, R16, R32 ;  /* 0x000000102404723c */ /* 0x001fe20000001820 */
[----:B------:R-:W-:-:S03]  /*ce190*/  F2FP.F16.E4M3.UNPACK_B R15, R41.H1 ;  /* 0x00000029ff0f723e */ /* 0x000fc600030006ff */
[----:B------:R-:W-:Y:S04]  /*ce1a0*/  STL.64 [R1+0x1020], R8 ;  /* 0x0010200801007387 */ /* 0x000fe80000100a00 */
[----:B------:R0:W-:Y:S11]  /*ce1b0*/  STL.64 [R1+0x1028], R10 ;  /* 0x0010280a01007387 */ /* 0x0001f60000100a00 */
[----:B------:R-:W-:Y:S04]  /*ce1c0*/  STL.64 [R1+0x1080], R4 ;  /* 0x0010800401007387 */ /* 0x000fe80000100a00 */
[----:B------:R1:W-:Y:S01]  /*ce1d0*/  STL [R1+0x1088], R6 ;  /* 0x0010880601007387 */ /* 0x0003e20000100800 */
[----:B------:R-:W-:-:S02]  /*ce1e0*/  F2FP.F16.E4M3.UNPACK_B R12, R42.H1 ;  /* 0x0000002aff0c723e */ /* 0x000fc400030006ff */
[----:B--2---:R-:W-:Y:S01]  /*ce1f0*/  F2FP.F16.E4M3.UNPACK_B R13, R43.H1 ;  /* 0x0000002bff0d723e */ /* 0x004fe200030006ff */
[----:B------:R-:W-:Y:S01]  /*ce200*/  STL [R1+0xa508], R17 ;  /* 0x00a5081101007387 */ /* 0x000fe20000100800 */
[----:B0-----:R-:W-:Y:S02]  /*ce210*/  F2FP.F16.E4M3.UNPACK_B R10, R52.H1 ;  /* 0x00000034ff0a723e */ /* 0x001fe400030006ff */
[----:B------:R-:W-:Y:S02]  /*ce220*/  F2FP.F16.E4M3.UNPACK_B R11, R53.H1 ;  /* 0x00000035ff0b723e */ /* 0x000fe400030006ff */
[----:B---3--:R-:W-:Y:S01]  /*ce230*/  F2FP.F16.E4M3.UNPACK_B R14, R0.H1 ;  /* 0x00000000ff0e723e */ /* 0x008fe200030006ff */
[----:B------:R-:W-:-:S06]  /*ce240*/  IMAD.MOV.U32 R0, RZ, RZ, R7 ;  /* 0x000000ffff007224 */ /* 0x000fcc00078e0007 */
[----:B-1----:R-:W-:Y:S01]  /*ce250*/  HMMA.16816.F32 R4, R36, R14, R56 ;  /* 0x0000000e2404723c */ /* 0x002fe20000001838 */
[----:B------:R-:W-:-:S15]  /*ce260*/  STL [R1+0x9e80], R0 ;  /* 0x009e800001007387 */ /* 0x000fde0000100800 */
[----:B------:R-:W-:-:S03]  /*ce270*/  NOP ;  /* 0x0000000000007918 */ /* 0x000fc60000000000 */
[----:B------:R-:W-:Y:S04]  /*ce280*/  STL.64 [R1+0x10c0], R4 ;  /* 0x0010c00401007387 */ /* 0x000fe80000100a00 */
[----:B------:R0:W-:Y:S02]  /*ce290*/  STL.64 [R1+0x10c8], R6 ;  /* 0x0010c80601007387 */ /* 0x0001e40000100a00 */
[----:B0-----:R-:W-:-:S15]  /*ce2a0*/  HMMA.16816.F32 R4, R36, R12, R48 ;  /* 0x0000000c2404723c */ /* 0x001fde0000001830 */
[----:B------:R-:W-:-:S04]  /*ce2b0*/  NOP ;  /* 0x0000000000007918 */ /* 0x000fc80000000000 */
[----:B------:R-:W-:Y:S04]  /*ce2c0*/  STL.64 [R1+0x10f0], R4 ;  /* 0x0010f00401007387 */ /* 0x000fe80000100a00 */
[----:B------:R0:W-:Y:S01]  /*ce2d0*/  STL [R1+0x10f8], R6 ;  /* 0x0010f80601007387 */ /* 0x0001e20000100800 */
[----:B------:R-:W-:Y:S02]  /*ce2e0*/  IMAD.MOV.U32 R0, RZ, RZ, R7 ;  /* 0x000000ffff007224 */ /* 0x000fe400078e0007 */
[----:B0-----:R-:W-:Y:S01]  /*ce2f0*/  HMMA.16816.F32 R4, R36, R10, R44 ;  /* 0x0000000a2404723c */ /* 0x001fe2000000182c */
[----:B------:R-:W-:Y:S04]  /*ce300*/  STL.64 [R1+0xa4e8], R14 ;  /* 0x00a4e80e01007387 */ /* 0x000fe80000100a00 */
[----:B------:R-:W-:Y:S04]  /*ce310*/  STL.64 [R1+0xa4e0], R12 ;  /* 0x00a4e00c01007387 */ /* 0x000fe80000100a00 */
[----:B------:R-:W-:Y:S04]  /*ce320*/  STL [R1+0x9f08], R0 ;  /* 0x009f080001007387 */ /* 0x000fe80000100800 */
[----:B------:R-:W2:Y:S06]  /*ce330*/  LDL.LU R40, [R1+0x12c0] ;  /* 0x0012c00001287983 */ /* 0x000eac0000300800 */
        /* <DEDUP_REMOVED lines=45> */
[----:B------:R-:W-:-:S02]  /*ce610*/  F2FP.F16.E4M3.UNPACK_B R8, R54.H1 ;  /* 0x00000036ff08723e */ /* 0x000fc400030006ff */
[----:B----4-:R-:W-:Y:S01]  /*ce620*/  F2FP.F16.E4M3.UNPACK_B R9, R55.H1 ;  /* 0x00000037ff09723e */ /* 0x010fe200030006ff */
        /* <DEDUP_REMOVED lines=26> */
[----:B--2---:R-:W-:-:S02]  /*ce7d0*/  F2FP.F16.E4M3.UNPACK_B R6, R6.H1 ;  /* 0x00000006ff06723e */ /* 0x004fc400030006ff */
[----:B---3--:R-:W-:Y:S01]  /*ce7e0*/  F2FP.F16.E4M3.UNPACK_B R7, R7.H1 ;  /* 0x00000007ff07723e */ /* 0x008fe200030006ff */
[C---:B------:R-:W-:Y:S08]  /*ce7f0*/  HMMA.16816.F32 R32, R36.reuse, R8, R32 ;  /* 0x000000082420723c */ /* 0x040ff00000001820 */
[----:B------:R-:W-:Y:S01]  /*ce800*/  HMMA.16816.F32 R56, R36, R6, R56 ;  /* 0x000000062438723c */ /* 0x000fe20000001838 */
[----:B------:R-:W-:-:S02]  /*ce810*/  IMAD R18, R18, 0x100, R17 ;  /* 0x0000010012127824 */ /* 0x000fc400078e0211 */
[----:B------:R-:W-:Y:S02]  /*ce820*/  IMAD R19, R19, 0x100, R4 ;  /* 0x0000010013137824 */ /* 0x000fe400078e0204 */
[----:B------:R-:W-:-:S06]  /*ce830*/  IMAD R60, R60, 0x100, R5 ;  /* 0x000001003c3c7824 */ /* 0x000fcc00078e0205 */
        /* <DEDUP_REMOVED lines=8> */
[----:B------:R-:W2:Y:S04]  /*ce8c0*/  LDL.LU R17, [R1+0xa508] ;  /* 0x00a5080001117983 */ /* 0x000ea80000300800 */
[----:B------:R-:W2:Y:S04]  /*ce8d0*/  LDL.LU R4, [R1+0xa504] ;  /* 0x00a5040001047983 */ /* 0x000ea80000300800 */
[----:B------:R-:W2:Y:S01]  /*ce8e0*/  LDL.LU R5, [R1+0xa500] ;  /* 0x00a5000001057983 */ /* 0x000ea20000300800 */
[----:B------:R-:W-:-:S02]  /*ce8f0*/  F2FP.F16.E4M3.UNPACK_B R2, R2.H1 ;  /* 0x00000002ff02723e */ /* 0x000fc400030006ff */
[----:B------:R-:W-:-:S07]  /*ce900*/  F2FP.F16.E4M3.UNPACK_B R3, R3.H1 ;  /* 0x00000003ff03723e */ /* 0x000fce00030006ff */
[----:B----4-:R-:W-:Y:S01]  /*ce910*/  HMMA.16816.F32 R36, R36, R2, R40 ;  /* 0x000000022424723c */ /* 0x010fe20000001828 */
[----:B------:R-:W-:Y:S01]  /*ce920*/  IMAD R61, R61, 0x100, R0 ;  /* 0x000001003d3d7824 */ /* 0x000fe200078e0200 */
        /* <DEDUP_REMOVED lines=8> */
[----:B--2---:R-:W-:-:S15]  /*ce9b0*/  HMMA.16816.F32 R12, R36, R4, R12 ;  /* 0x00000004240c723c */ /* 0x004fde000000180c */
[----:B------:R-:W-:-:S04]  /*ce9c0*/  NOP ;  /* 0x0000000000007918 */ /* 0x000fc80000000000 */
[----:B------:R-:W-:Y:S04]  /*ce9d0*/  STL.64 [R1+0x1340], R12 ;  /* 0x0013400c01007387 */ /* 0x000fe80000100a00 */
[----:B------:R0:W-:Y:S04]  /*ce9e0*/  STL.64 [R1+0x1348], R14 ;  /* 0x0013480e01007387 */ /* 0x0001e80000100a00 */
[----:B0-----:R-:W2:Y:S04]  /*ce9f0*/  LDL.LU.64 R14, [R1+0xa4e8] ;  /* 0x00a4e800010e7983 */ /* 0x001ea80000300a00 */
[----:B------:R-:W3:Y:S01]  /*cea00*/  LDL.LU.64 R12, [R1+0xa4e0] ;  /* 0x00a4e000010c7983 */ /* 0x000ee20000300a00 */
[----:B------:R-:W-:-:S15]  /*cea10*/  HMMA.16816.F32 R20, R36, R16, R20 ;  /* 0x000000102414723c */ /* 0x000fde0000001814 */
[----:B------:R-:W-:-:S04]  /*cea20*/  NOP ;  /* 0x0000000000007918 */ /* 0x000fc80000000000 */
[----:B------:R-:W-:Y:S04]  /*cea30*/  STL.64 [R1+0x1320], R20 ;  /* 0x0013201401007387 */ /* 0x000fe80000100a00 */
[----:B------:R3:W-:Y:S01]  /*cea40*/  STL.64 [R1+0x1328], R22 ;  /* 0x0013281601007387 */ /* 0x0007e20000100a00 */
        /* <DEDUP_REMOVED lines=16> */
[----:B----4-:R-:W-:Y:S02]  /*ceb50*/  HMMA.16816.F32 R8, R36, R6, R40 ;  /* 0x000000062408723c */ /* 0x010fe40000001828 */
[----:B------:R-:W-:Y:S04]  /*ceb60*/  STL.64 [R1+0x12e0], R12 ;  /* 0x0012e00c01007387 */ /* 0x000fe80000100a00 */
[----:B------:R-:W-:-:S13]  /*ceb70*/  STL.64 [R1+0x12e8], R14 ;  /* 0x0012e80e01007387 */ /* 0x000fda0000100a00 */
        /* <DEDUP_REMOVED lines=45> */
[----:B------:R-:W2:Y:S01]  /*cee50*/  LDL.LU R47, [R1+0x12bc] ;  /* 0x0012bc00012f7983 */ /* 0x000ea20000300800 */
[----:B------:R-:W-:-:S02]  /*cee60*/  IMAD R18, R49, 0x100, R48 ;  /* 0x0000010031127824 */ /* 0x000fc400078e0230 */
[----:B------:R-:W-:Y:S01]  /*cee70*/  IMAD R19, R51, 0x100, R50 ;  /* 0x0000010033137824 */ /* 0x000fe200078e0232 */
[----:B------:R-:W3:Y:S04]  /*cee80*/  LDL.LU R20, [R1+0x1270] ;  /* 0x0012700001147983 */ /* 0x000ee80000300800 */
[----:B------:R-:W3:Y:S04]  /*cee90*/  LDL.LU R21, [R1+0x1274] ;  /* 0x0012740001157983 */ /* 0x000ee80000300800 */
[----:B------:R-:W3:Y:S01]  /*ceea0*/  LDL.LU R22, [R1+0x1278] ;  /* 0x0012780001167983 */ /* 0x000ee20000300800 */
[----:B------:R-:W-:-:S02]  /*ceeb0*/  F2FP.F16.E4M3.UNPACK_B R36, R18 ;  /* 0x00000012ff24723e */ /* 0x000fc400020006ff */
        /* <DEDUP_REMOVED lines=55> */
[----:B--2---:R-:W-:-:S15]  /*cf230*/  HMMA.16816.F32 R44, R36, R8, R44 ;  /* 0x00000008242c723c */ /* 0x004fde000000182c */
[----:B------:R-:W-:-:S04]  /*cf240*/  NOP ;  /* 0x0000000000007918 */ /* 0x000fc80000000000 */
[----:B------:R-:W-:Y:S04]  /*cf250*/  STL.64 [R1+0x1250], R44 ;  /* 0x0012502c01007387 */ /* 0x000fe80000100a00 */
[----:B------:R0:W-:Y:S04]  /*cf260*/  STL.64 [R1+0x1258], R46 ;  /* 0x0012582e01007387 */ /* 0x0001e80000100a00 */
[----:B0-----:R-:W2:Y:S04]  /*cf270*/  LDL.LU.64 R46, [R1+0xa488] ;  /* 0x00a48800012e7983 */ /* 0x001ea80000300a00 */
[----:B------:R-:W2:Y:S01]  /*cf280*/  LDL.LU.64 R44, [R1+0xa480] ;  /* 0x00a48000012c7983 */ /* 0x000ea20000300a00 */
[----:B---3--:R-:W-:Y:S01]  /*cf290*/  HMMA.16816.F32 R20, R36, R6, R20 ;  /* 0x000000062414723c */ /* 0x008fe20000001814 */
[----:B------:R-:W-:-:S02]  /*cf2a0*/  IMAD R18, R25, 0x100, R24 ;  /* 0x0000010019127824 */ /* 0x000fc400078e0218 */
[----:B------:R-:W-:Y:S02]  /*cf2b0*/  IMAD R19, R27, 0x100, R26 ;  /* 0x000001001b137824 */ /* 0x000fe400078e021a */
[----:B------:R-:W-:Y:S02]  /*cf2c0*/  IMAD R60, R29, 0x100, R28 ;  /* 0x000001001d3c7824 */ /* 0x000fe400078e021c */
[----:B------:R-:W-:-:S12]  /*cf2d0*/  IMAD R61, R31, 0x100, R30 ;  /* 0x000001001f3d7824 */ /* 0x000fd800078e021e */
[----:B------:R-:W-:Y:S04]  /*cf2e0*/  STL.64 [R1+0x1240], R20 ;  /* 0x0012401401007387 */ /* 0x000fe80000100a00 */
[----:B------:R4:W-:Y:S04]  /*cf2f0*/  STL.64 [R1+0x1248], R22 ;  /* 0x0012481601007387 */ /* 0x0009e80000100a00 */
[----:B------:R-:W-:Y:S04]  /*cf300*/  STL [R1+0xa45c], R2 ;  /* 0x00a45c0201007387 */ /* 0x000fe80000100800 */
[----:B------:R-:W-:Y:S01]  /*cf310*/  STL [R1+0xa458], R3 ;  /* 0x00a4580301007387 */ /* 0x000fe20000100800 */
[----:B----4-:R-:W-:Y:S01]  /*cf320*/  HMMA.16816.F32 R20, R36, R2, R32 ;  /* 0x000000022414723c */ /* 0x010fe20000001820 */
[----:B------:R-:W-:-:S02]  /*cf330*/  F2FP.F16.E4M3.UNPACK_B R36, R18 ;  /* 0x00000012ff24723e */ /* 0x000fc400020006ff */
[----:B------:R-:W-:Y:S02]  /*cf340*/  F2FP.F16.E4M3.UNPACK_B R37, R19 ;  /* 0x00000013ff25723e */ /* 0x000fe400020006ff */
[----:B------:R-:W-:Y:S02]  /*cf350*/  F2FP.F16.E4M3.UNPACK_B R38, R60 ;  /* 0x0000003cff26723e */ /* 0x000fe400020006ff */
[----:B------:R-:W-:-:S12]  /*cf360*/  F2FP.F16.E4M3.UNPACK_B R39, R61 ;  /* 0x0000003dff27723e */ /* 0x000fd800020006ff */
[----:B------:R-:W-:Y:S04]  /*cf370*/  STL.64 [R1+0x1220], R20 ;  /* 0x0012201401007387 */ /* 0x000fe80000100a00 */
[----:B------:R0:W-:Y:S02]  /*cf380*/  STL.64 [R1+0x1228], R22 ;  /* 0x0012281601007387 */ /* 0x0001e40000100a00 */
[C---:B0-----:R-:W-:Y:S02]  /*cf390*/  HMMA.16816.F32 R20, R36.reuse, R4, R56 ;  /* 0x000000042414723c */ /* 0x041fe40000001838 */
[----:B------:R-:W-:Y:S04]  /*cf3a0*/  STL.64 [R1+0xa478], R6 ;  /* 0x00a4780601007387 */ /* 0x000fe80000100a00 */
[----:B------:R2:W-:Y:S02]  /*cf3b0*/  STL.64 [R1+0xa470], R4 ;  /* 0x00a4700401007387 */ /* 0x0005e40000100a00 */
[C---:B------:R-:W-:Y:S08]  /*cf3c0*/  HMMA.16816.F32 R24, R36.reuse, R16, R40 ;  /* 0x000000102418723c */ /* 0x040ff00000001828 */
[C---:B--2---:R-:W-:Y:S03]  /*cf3d0*/  HMMA.16816.F32 R4, R36.reuse, R12, R44 ;  /* 0x0000000c2404723c */ /* 0x044fe6000000182c */
[----:B------:R-:W-:Y:S04]  /*cf3e0*/  STL.64 [R1+0x1230], R20 ;  /* 0x0012301401007387 */ /* 0x000fe80000100a00 */
[----:B------:R0:W-:Y:S02]  /*cf3f0*/  STL.64 [R1+0x1238], R22 ;  /* 0x0012381601007387 */ /* 0x0001e40000100a00 */
[C---:B0-----:R-:W-:Y:S02]  /*cf400*/  HMMA.16816.F32 R20, R36.reuse, R14, R48 ;  /* 0x0000000e2414723c */ /* 0x041fe40000001830 */
[----:B------:R-:W-:Y:S04]  /*cf410*/  STL.64 [R1+0x1210], R24 ;  /* 0x0012101801007387 */ /* 0x000fe80000100a00 */
[----:B------:R-:W-:Y:S04]  /*cf420*/  STL.64 [R1+0x1218], R26 ;  /* 0x0012181a01007387 */ /* 0x000fe80000100a00 */
[----:B------:R-:W-:Y:S09]  /*cf430*/  STL.64 [R1+0xa430], R14 ;  /* 0x00a4300e01007387 */ /* 0x000ff20000100a00 */
[----:B------:R-:W-:Y:S04]  /*cf440*/  STL.64 [R1+0x11f0], R20 ;  /* 0x0011f01401007387 */ /* 0x000fe80000100a00 */
[----:B------:R-:W-:Y:S04]  /*cf450*/  STL.64 [R1+0x11f8], R22 ;  /* 0x0011f81601007387 */ /* 0x000fe80000100a00 */
[----:B------:R-:W-:Y:S04]  /*cf460*/  STL.64 [R1+0xa428], R12 ;  /* 0x00a4280c01007387 */ /* 0x000fe80000100a00 */
        /* <DEDUP_REMOVED lines=74> */
[----:B------:R-:W-:Y:S04]  /*cf910*/  STL.64 [R1+0x11c0], R4 ;  /* 0x0011c00401007387 */ /* 0x000fe80000100a00 */
[----:B------:R0:W-:Y:S04]  /*cf920*/  STL.64 [R1+0x11c8], R6 ;  /* 0x0011c80601007387 */ /* 0x0001e80000100a00 */
[----:B0-----:R-:W4:Y:S04]  /*cf930*/  LDL.LU.64 R6, [R1+0xa478] ;  /* 0x00a4780001067983 */ /* 0x001f280000300a00 */
[----:B------:R-:W2:Y:S01]  /*cf940*/  LDL.LU.64 R4, [R1+0xa470] ;  /* 0x00a4700001047983 */ /* 0x000ea20000300a00 */
[----:B---3--:R-:W-:-:S02]  /*cf950*/  IMAD R18, R55, 0x100, R54 ;  /* 0x0000010037127824 */ /* 0x008fc400078e0236 */
[----:B------:R-:W-:Y:S02]  /*cf960*/  IMAD R19, R19, 0x100, R2 ;  /* 0x0000010013137824 */ /* 0x000fe400078e0202 */
[----:B------:R-:W-:Y:S01]  /*cf970*/  IMAD R60, R60, 0x100, R3 ;  /* 0x000001003c3c7824 */ /* 0x000fe200078e0203 */
[----:B----4-:R-:W-:-:S15]  /*cf980*/  HMMA.16816.F32 R28, R36, R6, R28 ;  /* 0x00000006241c723c */ /* 0x010fde000000181c */
[----:B------:R-:W-:-:S04]  /*cf990*/  NOP ;  /* 0x0000000000007918 */ /* 0x000fc80000000000 */
        /* <DEDUP_REMOVED lines=34> */
[----:B--2---:R-:W-:-:S15]  /*cfbc0*/  HMMA.16816.F32 R20, R36, R14, R20 ;  /* 0x0000000e2414723c */ /* 0x004fde0000001814 */
[----:B------:R-:W-:-:S04]  /*cfbd0*/  NOP ;  /* 0x0000000000007918 */ /* 0x000fc80000000000 */
[----:B------:R-:W-:Y:S04]  /*cfbe0*/  STL.64 [R1+0x1170], R20 ;  /* 0x0011701401007387 */ /* 0x000fe80000100a00 */
[----:B------:R3:W-:Y:S02]  /*cfbf0*/  STL.64 [R1+0x1178], R22 ;  /* 0x0011781601007387 */ /* 0x0007e40000100a00 */
[----:B---3--:R-:W-:Y:S02]  /*cfc00*/  HMMA.16816.F32 R20, R36, R12, R24 ;  /* 0x0000000c2414723c */ /* 0x008fe40000001818 */
[----:B------:R-:W-:Y:S04]  /*cfc10*/  STL.64 [R1+0xa420], R14 ;  /* 0x00a4200e01007387 */ /* 0x000fe80000100a00 */
[----:B------:R-:W-:-:S13]  /*cfc20*/  STL.64 [R1+0xa418], R12 ;  /* 0x00a4180c01007387 */ /* 0x000fda0000100a00 */
        /* <DEDUP_REMOVED lines=8> */
[----:B0-----:R-:W-:Y:S02]  /*cfcb0*/  HMMA.16816.F32 R8, R36, R6, R56 ;  /* 0x000000062408723c */ /* 0x001fe40000001838 */
[----:B------:R-:W-:Y:S04]  /*cfcc0*/  STL.64 [R1+0x1140], R12 ;  /* 0x0011400c01007387 */ /* 0x000fe80000100a00 */
[----:B------:R-:W-:-:S13]  /*cfcd0*/  STL.64 [R1+0x1148], R14 ;  /* 0x0011480e01007387 */ /* 0x000fda0000100a00 */
[----:B------:R-:W-:Y:S04]  /*cfce0*/  STL.64 [R1+0x1130], R8 ;  /* 0x0011300801007387 */ /* 0x000fe80000100a00 */
[----:B------:R0:W-:Y:S02]  /*cfcf0*/  STL.64 [R1+0x1138], R10 ;  /* 0x0011380a01007387 */ /* 0x0001e40000100a00 */
[----:B0-----:R-:W-:Y:S01]  /*cfd00*/  HMMA.16816.F32 R8, R36, R2, R44 ;  /* 0x000000022408723c */ /* 0x001fe2000000182c */
[----:B------:R-:W-:Y:S02]  /*cfd10*/  F2FP.F16.E4M3.UNPACK_B R36, R18 ;  /* 0x00000012ff24723e */ /* 0x000fe400020006ff */
[----:B------:R-:W-:Y:S02]  /*cfd20*/  F2FP.F16.E4M3.UNPACK_B R37, R19 ;  /* 0x00000013ff25723e */ /* 0x000fe400020006ff */
[----:B------:R-:W-:-:S02]  /*cfd30*/  F2FP.F16.E4M3.UNPACK_B R38, R60 ;  /* 0x0000003cff26723e */ /* 0x000fc400020006ff */
[----:B------:R-:W-:Y:S01]  /*cfd40*/  F2FP.F16.E4M3.UNPACK_B R39, R61 ;  /* 0x0000003dff27723e */ /* 0x000fe200020006ff */
[----:B------:R-:W-:Y:S04]  /*cfd50*/  STL [R1+0xa3bc], R2 ;  /* 0x00a3bc0201007387 */ /* 0x000fe80000100800 */
[----:B------:R-:W-:Y:S07]  /*cfd60*/  STL [R1+0xa3b8], R3 ;  /* 0x00a3b80301007387 */ /* 0x000fee0000100800 */
[----:B------:R-:W-:Y:S04]  /*cfd70*/  STL.64 [R1+0x1110], R8 ;  /* 0x0011100801007387 */ /* 0x000fe80000100a00 */
[----:B------:R4:W-:Y:S02]  /*cfd80*/  STL.64 [R1+0x1118], R10 ;  /* 0x0011180a01007387 */ /* 0x0009e40000100a00 */
[----:B----4-:R-:W-:Y:S02]  /*cfd90*/  HMMA.16816.F32 R8, R36, R4, R52 ;  /* 0x000000042408723c */ /* 0x010fe40000001834 */
        /* <DEDUP_REMOVED lines=96> */
[----:B------:R-:W4:Y:S01]  /*d03a0*/  LDL.LU.64 R12, [R1+0xa418] ;  /* 0x00a41800010c7983 */ /* 0x000f220000300a00 */
[C---:B--2---:R-:W-:Y:S08]  /*d03b0*/  HMMA.16816.F32 R32, R36.reuse, R14, R32 ;  /* 0x0000000e2420723c */ /* 0x044ff00000001820 */
[----:B----4-:R-:W-:Y:S11]  /*d03c0*/  HMMA.16816.F32 R8, R36, R12, R8 ;  /* 0x0000000c2408723c */ /* 0x010ff60000001808 */
        /* <DEDUP_REMOVED lines=8> */
[----:B---3--:R-:W-:-:S02]  /*d0450*/  IMAD R18, R18, 0x100, R5 ;  /* 0x0000010012127824 */ /* 0x008fc400078e0205 */
[----:B------:R-:W-:Y:S02]  /*d0460*/  IMAD R19, R19, 0x100, R2 ;  /* 0x0000010013137824 */ /* 0x000fe400078e0202 */
[----:B------:R-:W-:Y:S01]  /*d0470*/  IMAD R60, R60, 0x100, R3 ;  /* 0x000001003c3c7824 */ /* 0x000fe200078e0203 */
[C---:B--2---:R-:W-:Y:S08]  /*d0480*/  HMMA.16816.F32 R32, R36.reuse, R6, R32 ;  /* 0x000000062420723c */ /* 0x044ff00000001820 */
[C---:B----4-:R-:W-:Y:S08]  /*d0490*/  HMMA.16816.F32 R20, R36.reuse, R10, R20 ;  /* 0x0000000a2414723c */ /* 0x050ff00000001814 */
[C---:B------:R-:W-:Y:S11]  /*d04a0*/  HMMA.16816.F32 R24, R36.reuse, R8, R24 ;  /* 0x000000082418723c */ /* 0x040ff60000001818 */
        /* <DEDUP_REMOVED lines=30> */
[----:B------:R-:W2:Y:S01]  /*d0690*/  LDL.LU.64 R40, [R1+0xa398] ;  /* 0x00a3980001287983 */ /* 0x000ea20000300a00 */
[C---:B------:R-:W-:Y:S08]  /*d06a0*/  HMMA.16816.F32 R20, R36.reuse, R16, R20 ;  /* 0x000000102414723c */ /* 0x040ff00000001814 */
[C---:B---3--:R-:W-:Y:S11]  /*d06b0*/  HMMA.16816.F32 R24, R36.reuse, R14, R24 ;  /* 0x0000000e2418723c */ /* 0x048ff60000001818 */
        /* <DEDUP_REMOVED lines=8> */
[----:B------:R4:W-:Y:S02]  /*d0740*/  STL.64 [R1+0x1018], R22 ;  /* 0x0010181601007387 */ /* 0x0009e40000100a00 */
[----:B----4-:R-:W-:Y:S02]  /*d0750*/  HMMA.16816.F32 R20, R36, R10, R32 ;  /* 0x0000000a2414723c */ /* 0x010fe40000001820 */
[----:B------:R-:W-:-:S15]  /*d0760*/  STL.64 [R1+0xa360], R10 ;  /* 0x00a3600a01007387 */ /* 0x000fde0000100a00 */
[----:B------:R-:W-:Y:S02]  /*d0770*/  NOP ;  /* 0x0000000000007918 */ /* 0x000fe40000000000 */
[----:B------:R-:W-:Y:S04]  /*d0780*/  STL.64 [R1+0x1000], R20 ;  /* 0x0010001401007387 */ /* 0x000fe80000100a00 */
[----:B------:R-:W-:Y:S04]  /*d0790*/  STL.64 [R1+0x1008], R22 ;  /* 0x0010081601007387 */ /* 0x000fe80000100a00 */
[----:B------:R0:W-:Y:S01]  /*d07a0*/  STL.64 [R1+0xa358], R8 ;  /* 0x00a3580801007387 */ /* 0x0001e20000100a00 */
[----:B------:R-:W-:Y:S02]  /*d07b0*/  IMAD R60, R45, 0x100, R44 ;  /* 0x000001002d3c7824 */ /* 0x000fe400078e022c */
[----:B------:R-:W-:Y:S01]  /*d07c0*/  IMAD R61, R47, 0x100, R46 ;  /* 0x000001002f3d7824 */ /* 0x000fe200078e022e */
[----:B--2---:R-:W-:-:S15]  /*d07d0*/  HMMA.16816.F32 R12, R36, R8, R56 ;  /* 0x00000008240c723c */ /* 0x004fde0000001838 */
[----:B------:R-:W-:-:S04]  /*d07e0*/  NOP ;  /* 0x0000000000007918 */ /* 0x000fc80000000000 */
[----:B------:R-:W-:Y:S04]  /*d07f0*/  STL.64 [R1+0xff0], R12 ;  /* 0x000ff00c01007387 */ /* 0x000fe80000100a00 */
[----:B------:R-:W-:Y:S01]  /*d0800*/  STL.64 [R1+0xff8], R14 ;  /* 0x000ff80e01007387 */ /* 0x000fe20000100a00 */
[----:B0-----:R-:W-:-:S15]  /*d0810*/  HMMA.16816.F32 R8, R36, R6, R40 ;  /* 0x000000062408723c */ /* 0x001fde0000001828 */
[----:B------:R-:W-:-:S04]  /*d0820*/  NOP ;  /* 0x0000000000007918 */ /* 0x000fc80000000000 */
        /* <DEDUP_REMOVED lines=451> */
[----:B--2---:R-:W-:-:S15]  /*d2460*/  HMMA.16816.F32 R12, R36, R8, R56 ;  /* 0x00000008240c723c */ /* 0x004fde0000001838 */
[----:B------:R-:W-:-:S04]  /*d2470*/  NOP ;  /* 0x0000000000007918 */ /* 0x000fc80000000000 */
[----:B------:R-:W-:Y:S04]  /*d2480*/  STL.64 [R1+0xb70], R12 ;  /* 0x000b700c01007387 */ /* 0x000fe80000100a00 */
[----:B------:R-:W-:Y:S01]  /*d2490*/  STL.64 [R1+0xb78], R14 ;  /* 0x000b780e01007387 */ /* 0x000fe20000100a00 */
[----:B0-----:R-:W-:-:S15]  /*d24a0*/  HMMA.16816.F32 R8, R36, R6, R40 ;  /* 0x000000062408723c */ /* 0x001fde0000001828 */
[----:B------:R-:W-:-:S04]  /*d24b0*/  NOP ;  /* 0x0000000000007918 */ /* 0x000fc80000000000 */
        /* <DEDUP_REMOVED lines=56> */
[----:B0-----:R-:W3:Y:S04]  /*d2840*/  LDL.LU R32, [R1+0x4f0] ;  /* 0x0004f00001207983 */ /* 0x001ee80000300800 */
[----:B------:R-:W3:Y:S04]  /*d2850*/  LDL.LU R33, [R1+0x4f4] ;  /* 0x0004f40001217983 */ /* 0x000ee80000300800 */
[----:B------:R-:W3:Y:S04]  /*d2860*/  LDL.LU R34, [R1+0x4f8] ;  /* 0x0004f80001227983 */ /* 0x000ee80000300800 */
[----:B------:R-:W3:Y:S01]  /*d2870*/  LDL.LU R35, [R1+0x4fc] ;  /* 0x0004fc0001237983 */ /* 0x000ee20000300800 */
[----:B------:R-:W-:-:S02]  /*d2880*/  IMAD R18, R49, 0x100, R48 ;  /* 0x0000010031127824 */ /* 0x000fc400078e0230 */
[----:B------:R-:W-:Y:S02]  /*d2890*/  IMAD R19, R51, 0x100, R50 ;  /* 0x0000010033137824 */ /* 0x000fe400078e0232 */
[----:B------:R-:W-:Y:S02]  /*d28a0*/  IMAD R60, R45, 0x100, R44 ;  /* 0x000001002d3c7824 */ /* 0x000fe400078e022c */
[----:B------:R-:W-:Y:S01]  /*d28b0*/  IMAD R61, R47, 0x100, R46 ;  /* 0x000001002f3d7824 */ /* 0x000fe200078e022e */
[----:B------:R-:W4:Y:S01]  /*d28c0*/  LDL.LU R3, [R1+0x25ec] ;  /* 0x0025ec0001037983 */ /* 0x000f220000300800 */
[----:B------:R-:W-:Y:S02]  /*d28d0*/  F2FP.F16.E4M3.UNPACK_B R36, R18 ;  /* 0x00000012ff24723e */ /* 0x000fe400020006ff */
[----:B------:R-:W-:Y:S02]  /*d28e0*/  F2FP.F16.E4M3.UNPACK_B R37, R19 ;  /* 0x00000013ff25723e */ /* 0x000fe400020006ff */
[----:B------:R-:W-:-:S02]  /*d28f0*/  F2FP.F16.E4M3.UNPACK_B R38, R60 ;  /* 0x0000003cff26723e */ /* 0x000fc400020006ff */
        /* <DEDUP_REMOVED lines=47> */
[----:B------:R-:W-:Y:S01]  /*d2bf0*/  HMMA.16816.F32 R32, R36, R6, R32 ;  /* 0x000000062420723c */ /* 0x000fe20000001820 */
[----:B----4-:R-:W-:-:S07]  /*d2c00*/  IMAD R18, R18, 0x100, R3 ;  /* 0x0000010012127824 */ /* 0x010fce00078e0203 */
[C---:B---3--:R-:W-:Y:S08]  /*d2c10*/  HMMA.16816.F32 R20, R36.reuse, R10, R20 ;  /* 0x0000000a2414723c */ /* 0x048ff00000001814 */
[----:B--2---:R-:W-:Y:S11]  /*d2c20*/  HMMA.16816.F32 R24, R36, R8, R24 ;  /* 0x000000082418723c */ /* 0x004ff60000001818 */
        /* <DEDUP_REMOVED lines=30> */
[----:B0-----:R-:W2:Y:S04]  /*d2e10*/  LDL.LU.64 R50, [R1+0xa1c0] ;  /* 0x00a1c00001327983 */ /* 0x001ea80000300a00 */
[----:B------:R-:W2:Y:S04]  /*d2e20*/  LDL.LU.64 R48, [R1+0xa1b8] ;  /* 0x00a1b80001307983 */ /* 0x000ea80000300a00 */
[----:B------:R-:W-:Y:S04]  /*d2e30*/  STL.64 [R1+0x960], R44 ;  /* 0x0009602c01007387 */ /* 0x000fe80000100a00 */
[----:B------:R0:W-:Y:S04]  /*d2e40*/  STL.64 [R1+0x968], R46 ;  /* 0x0009682e01007387 */ /* 0x0001e80000100a00 */
[----:B0-----:R-:W2:Y:S04]  /*d2e50*/  LDL.LU.64 R46, [R1+0xa1b0] ;  /* 0x00a1b000012e7983 */ /* 0x001ea80000300a00 */
[----:B------:R-:W2:Y:S04]  /*d2e60*/  LDL.LU.64 R44, [R1+0xa1a8] ;  /* 0x00a1a800012c7983 */ /* 0x000ea80000300a00 */
        /* <DEDUP_REMOVED lines=14> */
[----:B------:R0:W-:Y:S04]  /*d2f50*/  STL.64 [R1+0x8f0], R12 ;  /* 0x0008f00c01007387 */ /* 0x0001e80000100a00 */
[----:B------:R1:W-:Y:S01]  /*d2f60*/  STL.64 [R1+0x8f8], R14 ;  /* 0x0008f80e01007387 */ /* 0x0003e20000100a00 */
[----:B------:R-:W-:-:S12]  /*d2f70*/  IMAD R18, R55, 0x100, R54 ;  /* 0x0000010037127824 */ /* 0x000fd800078e0236 */
[----:B------:R3:W-:Y:S04]  /*d2f80*/  STL.64 [R1+0x8e0], R8 ;  /* 0x0008e00801007387 */ /* 0x0007e80000100a00 */
[----:B------:R4:W-:Y:S04]  /*d2f90*/  STL.64 [R1+0x8e8], R10 ;  /* 0x0008e80a01007387 */ /* 0x0009e80000100a00 */
[----:B------:R-:W4:Y:S01]  /*d2fa0*/  LDL.LU R52, [R1+0x40] ;  /* 0x0000400001347983 */ /* 0x000f220000300800 */
[----:B--2---:R-:W-:Y:S02]  /*d2fb0*/  IMAD.MOV.U32 R55, RZ, RZ, R41 ;  /* 0x000000ffff377224 */ /* 0x004fe400078e0029 */
[----:B------:R-:W-:Y:S01]  /*d2fc0*/  IMAD.MOV.U32 R54, RZ, RZ, R42 ;  /* 0x000000ffff367224 */ /* 0x000fe200078e002a */
[----:B------:R-:W2:Y:S04]  /*d2fd0*/  LDL.LU R41, [R1+0x2614] ;  /* 0x0026140001297983 */ /* 0x000ea80000300800 */
[----:B------:R-:W2:Y:S04]  /*d2fe0*/  LDL.LU R19, [R1+0x2610] ;  /* 0x0026100001137983 */ /* 0x000ea80000300800 */
[----:B------:R-:W2:Y:S01]  /*d2ff0*/  LDL.LU R42, [R1+0x261c] ;  /* 0x00261c00012a7983 */ /* 0x000ea20000300800 */
[----:B------:R-:W-:-:S03]  /*d3000*/  IMAD.MOV.U32 R53, RZ, RZ, R43 ;  /* 0x000000ffff357224 */ /* 0x000fc600078e002b */
[----:B------:R-:W2:Y:S04]  /*d3010*/  LDL.LU R60, [R1+0x2618] ;  /* 0x00261800013c7983 */ /* 0x000ea80000300800 */
[----:B------:R-:W2:Y:S04]  /*d3020*/  LDL.LU R43, [R1+0x2624] ;  /* 0x00262400012b7983 */ /* 0x000ea80000300800 */
[----:B------:R-:W2:Y:S01]  /*d3030*/  LDL.LU R61, [R1+0x2620] ;  /* 0x00262000013d7983 */ /* 0x000ea20000300800 */
[----:B------:R-:W-:Y:S02]  /*d3040*/  IMAD.MOV.U32 R57, RZ, RZ, R40 ;  /* 0x000000ffff397224 */ /* 0x000fe400078e0028 */
[----:B------:R-:W-:-:S02]  /*d3050*/  IMAD.MOV.U32 R35, RZ, RZ, R48 ;  /* 0x000000ffff237224 */ /* 0x000fc400078e0030 */
[----:B------:R-:W-:Y:S01]  /*d3060*/  IMAD.MOV.U32 R34, RZ, RZ, R49 ;  /* 0x000000ffff227224 */ /* 0x000fe200078e0031 */
[----:B------:R-:W2:Y:S01]  /*d3070*/  LDL.LU R48, [R1+0x2a0] ;  /* 0x0002a00001307983 */ /* 0x000ea20000300800 */
[----:B------:R-:W-:-:S03]  /*d3080*/  IMAD.MOV.U32 R33, RZ, RZ, R50 ;  /* 0x000000ffff217224 */ /* 0x000fc600078e0032 */
[----:B------:R-:W2:Y:S01]  /*d3090*/  LDL.LU R49, [R1+0x2a4] ;  /* 0x0002a40001317983 */ /* 0x000ea20000300800 */
[----:B------:R-:W-:-:S03]  /*d30a0*/  IMAD.MOV.U32 R32, RZ, RZ, R51 ;  /* 0x000000ffff207224 */ /* 0x000fc600078e0033 */
[----:B------:R-:W2:Y:S04]  /*d30b0*/  LDL.LU R50, [R1+0x2a8] ;  /* 0x0002a80001327983 */ /* 0x000ea80000300800 */
[----:B------:R-:W2:Y:S04]  /*d30c0*/  LDL.LU R51, [R1+0x2ac] ;  /* 0x0002ac0001337983 */ /* 0x000ea80000300800 */
[----:B0-----:R-:W2:Y:S04]  /*d30d0*/  LDL.LU R12, [R1+0x2c0] ;  /* 0x0002c000010c7983 */ /* 0x001ea80000300800 */
[----:B------:R-:W2:Y:S04]  /*d30e0*/  LDL.LU R13, [R1+0x2c4] ;  /* 0x0002c400010d7983 */ /* 0x000ea80000300800 */
[----:B-1----:R-:W2:Y:S04]  /*d30f0*/  LDL.LU R14, [R1+0x2c8] ;  /* 0x0002c800010e7983 */ /* 0x002ea80000300800 */
[----:B------:R-:W2:Y:S04]  /*d3100*/  LDL.LU R15, [R1+0x2cc] ;  /* 0x0002cc00010f7983 */ /* 0x000ea80000300800 */
[----:B---3--:R-:W3:Y:S04]  /*d3110*/  LDL.LU R8, [R1+0x2d0] ;  /* 0x0002d00001087983 */ /* 0x008ee80000300800 */
[----:B------:R-:W3:Y:S04]  /*d3120*/  LDL.LU R9, [R1+0x2d4] ;  /* 0x0002d40001097983 */ /* 0x000ee80000300800 */
[----:B----4-:R-:W3:Y:S01]  /*d3130*/  LDL.LU R10, [R1+0x2d8] ;  /* 0x0002d800010a7983 */ /* 0x010ee20000300800 */
[----:B------:R-:W-:-:S03]  /*d3140*/  IMAD.MOV.U32 R27, RZ, RZ, R44 ;  /* 0x000000ffff1b7224 */ /* 0x000fc600078e002c */
[----:B------:R-:W3:Y:S01]  /*d3150*/  LDL.LU R11, [R1+0x2dc] ;  /* 0x0002dc00010b7983 */ /* 0x000ee20000300800 */
[----:B------:R-:W-:-:S03]  /*d3160*/  IMAD.MOV.U32 R26, RZ, RZ, R45 ;  /* 0x000000ffff1a7224 */ /* 0x000fc600078e002d */
[----:B------:R-:W4:Y:S01]  /*d3170*/  LDL.LU R44, [R1+0x2b0] ;  /* 0x0002b000012c7983 */ /* 0x000f220000300800 */
[----:B------:R-:W-:-:S03]  /*d3180*/  IMAD.MOV.U32 R25, RZ, RZ, R46 ;  /* 0x000000ffff197224 */ /* 0x000fc600078e002e */
[----:B------:R-:W4:Y:S01]  /*d3190*/  LDL.LU R45, [R1+0x2b4] ;  /* 0x0002b400012d7983 */ /* 0x000f220000300800 */
[----:B------:R-:W-:-:S03]  /*d31a0*/  IMAD.MOV.U32 R24, RZ, RZ, R47 ;  /* 0x000000ffff187224 */ /* 0x000fc600078e002f */
        /* <DEDUP_REMOVED lines=16> */
[----:B------:R-:W3:Y:S01]  /*d32b0*/  LDL.LU R41, [R1+0xa1a0] ;  /* 0x00a1a00001297983 */ /* 0x000ee20000300800 */
[----:B------:R-:W-:-:S03]  /*d32c0*/  IMAD R60, R60, 0x100, R42 ;  /* 0x000001003c3c7824 */ /* 0x000fc600078e022a */
[----:B------:R-:W3:Y:S01]  /*d32d0*/  LDL.LU R42, [R1+0xa19c] ;  /* 0x00a19c00012a7983 */ /* 0x000ee20000300800 */
[----:B------:R-:W-:-:S03]  /*d32e0*/  IMAD R61, R61, 0x100, R43 ;  /* 0x000001003d3d7824 */ /* 0x000fc600078e022b */
[----:B------:R-:W3:Y:S02]  /*d32f0*/  LDL.LU R43, [R1+0xa198] ;  /* 0x00a19800012b7983 */ /* 0x000ee40000300800 */
[----:B---3--:R-:W-:Y:S02]  /*d3300*/  HMMA.16816.F32 R36, R36, R2, R40 ;  /* 0x000000022424723c */ /* 0x008fe40000001828 */
[----:B------:R-:W2:Y:S04]  /*d3310*/  LDL.LU R40, [R1+0x2630] ;  /* 0x0026300001287983 */ /* 0x000ea80000300800 */
[----:B------:R-:W3:-:S13]  /*d3320*/  LDL.LU R41, [R1+0x263c] ;  /* 0x00263c0001297983 */ /* 0x000eda0000300800 */
[----:B------:R0:W-:Y:S04]  /*d3330*/  STL.64 [R1+0x8a0], R36 ;  /* 0x0008a02401007387 */ /* 0x0001e80000100a00 */
[----:B------:R1:W-:Y:S04]  /*d3340*/  STL.64 [R1+0x8a8], R38 ;  /* 0x0008a82601007387 */ /* 0x0003e80000100a00 */
[----:B------:R-:W3:Y:S04]  /*d3350*/  LDL.LU R42, [R1+0x2638] ;  /* 0x00263800012a7983 */ /* 0x000ee80000300800 */
[----:B------:R-:W2:Y:S01]  /*d3360*/  LDL.LU R43, [R1+0x2644] ;  /* 0x00264400012b7983 */ /* 0x000ea20000300800 */
[----:B0-----:R-:W-:-:S02]  /*d3370*/  F2FP.F16.E4M3.UNPACK_B R36, R18 ;  /* 0x00000012ff24723e */ /* 0x001fc400020006ff */
[----:B------:R-:W-:Y:S02]  /*d3380*/  F2FP.F16.E4M3.UNPACK_B R37, R19 ;  /* 0x00000013ff25723e */ /* 0x000fe400020006ff */
[----:B-1----:R-:W-:Y:S02]  /*d3390*/  F2FP.F16.E4M3.UNPACK_B R38, R60 ;  /* 0x0000003cff26723e */ /* 0x002fe400020006ff */
[----:B------:R-:W-:Y:S01]  /*d33a0*/  F2FP.F16.E4M3.UNPACK_B R39, R61 ;  /* 0x0000003dff27723e */ /* 0x000fe200020006ff */
[----:B------:R-:W2:Y:S04]  /*d33b0*/  LDL.LU R18, [R1+0x2628] ;  /* 0x0026280001127983 */ /* 0x000ea80000300800 */
[----:B------:R-:W2:Y:S04]  /*d33c0*/  LDL.LU R19, [R1+0x2634] ;  /* 0x0026340001137983 */ /* 0x000ea80000300800 */
[----:B------:R-:W2:Y:S01]  /*d33d0*/  LDL.LU R60, [R1+0x262c] ;  /* 0x00262c00013c7983 */ /* 0x000ea20000300800 */
[C---:B------:R-:W-:Y:S08]  /*d33e0*/  HMMA.16816.F32 R8, R36.reuse, R4, R8 ;  /* 0x000000042408723c */ /* 0x040ff00000001808 */
[C---:B------:R-:W-:Y:S11]  /*d33f0*/  HMMA.16816.F32 R12, R36.reuse, R16, R12 ;  /* 0x00000010240c723c */ /* 0x040ff6000000180c */
[----:B------:R-:W-:Y:S04]  /*d3400*/  STL.64 [R1+0x890], R8 ;  /* 0x0008900801007387 */ /* 0x000fe80000100a00 */
[----:B------:R0:W-:Y:S04]  /*d3410*/  STL.64 [R1+0x898], R10 ;  /* 0x0008980a01007387 */ /* 0x0001e80000100a00 */
[----:B0-----:R-:W2:Y:S04]  /*d3420*/  LDL.LU.64 R10, [R1+0xa190] ;  /* 0x00a19000010a7983 */ /* 0x001ea80000300a00 */
[----:B------:R-:W3:Y:S04]  /*d3430*/  LDL.LU.64 R8, [R1+0xa188] ;  /* 0x00a1880001087983 */ /* 0x000ee80000300a00 */
[----:B------:R-:W-:Y:S04]  /*d3440*/  STL.64 [R1+0x880], R12 ;  /* 0x0008800c01007387 */ /* 0x000fe80000100a00 */
[----:B------:R0:W-:Y:S04]  /*d3450*/  STL.64 [R1+0x888], R14 ;  /* 0x0008880e01007387 */ /* 0x0001e80000100a00 */
[----:B0-----:R-:W4:Y:S04]  /*d3460*/  LDL.LU.64 R14, [R1+0xa180] ;  /* 0x00a18000010e7983 */ /* 0x001f280000300a00 */
[----:B------:R-:W3:Y:S01]  /*d3470*/  LDL.LU.64 R12, [R1+0xa178] ;  /* 0x00a17800010c7983 */ /* 0x000ee20000300a00 */
[C---:B--2---:R-:W-:Y:S08]  /*d3480*/  HMMA.16816.F32 R52, R36.reuse, R10, R52 ;  /* 0x0000000a2434723c */ /* 0x044ff00000001834 */
[C---:B----4-:R-:W-:Y:S08]  /*d3490*/  HMMA.16816.F32 R44, R36.reuse, R14, R44 ;  /* 0x0000000e242c723c */ /* 0x050ff0000000182c */
[----:B---3--:R-:W-:Y:S11]  /*d34a0*/  HMMA.16816.F32 R48, R36, R12, R48 ;  /* 0x0000000c2430723c */ /* 0x008ff60000001830 */
        /* <DEDUP_REMOVED lines=11> */
[----:B------:R-:W4:Y:S01]  /*d3560*/  LDL.LU.64 R52, [R1+0xa148] ;  /* 0x00a1480001347983 */ /* 0x000f220000300a00 */
[----:B------:R-:W-:-:S02]  /*d3570*/  IMAD R19, R40, 0x100, R19 ;  /* 0x0000010028137824 */ /* 0x000fc400078e0213 */
[----:B------:R-:W-:Y:S02]  /*d3580*/  IMAD R40, R42, 0x100, R41 ;  /* 0x000001002a287824 */ /* 0x000fe400078e0229 */
[----:B------:R-:W-:Y:S02]  /*d3590*/  IMAD R18, R18, 0x100, R60 ;  /* 0x0000010012127824 */ /* 0x000fe400078e023c */
[----:B------:R-:W-:Y:S01]  /*d35a0*/  IMAD R41, R0, 0x100, R43 ;  /* 0x0000010000297824 */ /* 0x000fe200078e022b */
[C---:B--2---:R-:W-:Y:S08]  /*d35b0*/  HMMA.16816.F32 R44, R36.reuse, R2, R44 ;  /* 0x00000002242c723c */ /* 0x044ff0000000182c */
[C---:B---3--:R-:W-:Y:S08]  /*d35c0*/  HMMA.16816.F32 R48, R36.reuse, R6, R48 ;  /* 0x000000062430723c */ /* 0x048ff00000001830 */
[----:B----4-:R-:W-:Y:S01]  /*d35d0*/  HMMA.16816.F32 R52, R36, R8, R52 ;  /* 0x000000082434723c */ /* 0x010fe20000001834 */
[----:B------:R-:W-:-:S02]  /*d35e0*/  F2FP.F16.E4M3.UNPACK_B R36, R18 ;  /* 0x00000012ff24723e */ /* 0x000fc400020006ff */
[----:B------:R-:W-:Y:S02]  /*d35f0*/  F2FP.F16.E4M3.UNPACK_B R37, R19 ;  /* 0x00000013ff25723e */ /* 0x000fe400020006ff */
[----:B------:R-:W-:Y:S02]  /*d3600*/  F2FP.F16.E4M3.UNPACK_B R38, R40 ;  /* 0x00000028ff26723e */ /* 0x000fe400020006ff */
[----:B------:R-:W-:-:S07]  /*d3610*/  F2FP.F16.E4M3.UNPACK_B R39, R41 ;  /* 0x00000029ff27723e */ /* 0x000fce00020006ff */
[C---:B------:R-:W-:Y:S08]  /*d3620*/  HMMA.16816.F32 R20, R36.reuse, R4, R20 ;  /* 0x000000042414723c */ /* 0x040ff00000001814 */
        /* <DEDUP_REMOVED lines=12> */
[----:B------:R-:W-:Y:S04]  /*d36f0*/  STL.64 [R1+0xa110], R14 ;  /* 0x00a1100e01007387 */ /* 0x000fe80000100a00 */
[----:B------:R-:W-:Y:S04]  /*d3700*/  STL.64 [R1+0x760], R24 ;  /* 0x0007601801007387 */ /* 0x000fe80000100a00 */
[----:B------:R-:W-:Y:S04]  /*d3710*/  STL.64 [R1+0x768], R26 ;  /* 0x0007681a01007387 */ /* 0x000fe80000100a00 */
[----:B------:R1:W-:Y:S01]  /*d3720*/  STL.64 [R1+0xa108], R12 ;  /* 0x00a1080c01007387 */ /* 0x0003e20000100a00 */
[C---:B0-----:R-:W-:Y:S08]  /*d3730*/  HMMA.16816.F32 R20, R36.reuse, R12, R32 ;  /* 0x0000000c2414723c */ /* 0x041ff00000001820 */
[C---:B-1----:R-:W-:Y:S11]  /*d3740*/  HMMA.16816.F32 R12, R36.reuse, R10, R56 ;  /* 0x0000000a240c723c */ /* 0x042ff60000001838 */
[----:B------:R0:W-:Y:S04]  /*d3750*/  STL.64 [R1+0x750], R20 ;  /* 0x0007501401007387 */ /* 0x0001e80000100a00 */
[----:B------:R1:W-:Y:S04]  /*d3760*/  STL.64 [R1+0x758], R22 ;  /* 0x0007581601007387 */ /* 0x0003e80000100a00 */
[----:B0-----:R-:W2:Y:S04]  /*d3770*/  LDL.LU R20, [R1+0x1c0] ;  /* 0x0001c00001147983 */ /* 0x001ea80000300800 */
[----:B------:R-:W-:Y:S04]  /*d3780*/  STL.64 [R1+0x740], R12 ;  /* 0x0007400c01007387 */ /* 0x000fe80000100a00 */
[----:B------:R-:W-:Y:S04]  /*d3790*/  STL.64 [R1+0x748], R14 ;  /* 0x0007480e01007387 */ /* 0x000fe80000100a00 */
[----:B------:R-:W2:Y:S04]  /*d37a0*/  LDL.LU R21, [R1+0x1c4] ;  /* 0x0001c40001157983 */ /* 0x000ea80000300800 */
[----:B-1----:R-:W3:Y:S04]  /*d37b0*/  LDL.LU R22, [R1+0x1c8] ;  /* 0x0001c80001167983 */ /* 0x002ee80000300800 */
        /* <DEDUP_REMOVED lines=59> */
[C---:B----4-:R-:W-:Y:S08]  /*d3b70*/  HMMA.16816.F32 R56, R36.reuse, R8, R56 ;  /* 0x000000082438723c */ /* 0x050ff00000001838 */
[C---:B---3--:R-:W-:Y:S08]  /*d3b80*/  HMMA.16816.F32 R48, R36.reuse, R6, R48 ;  /* 0x000000062430723c */ /* 0x048ff00000001830 */
[----:B--2---:R-:W-:Y:S03]  /*d3b90*/  HMMA.16816.F32 R36, R36, R2, R52 ;  /* 0x000000022424723c */ /* 0x004fe60000001834 */
[----:B------:R0:W-:Y:S04]  /*d3ba0*/  STL.64 [R1+0x730], R56 ;  /* 0x0007303801007387 */ /* 0x0001e80000100a00 */
[----:B------:R1:W-:Y:S01]  /*d3bb0*/  STL.64 [R1+0x738], R58 ;  /* 0x0007383a01007387 */ /* 0x0003e20000100a00 */
[----:B------:R-:W-:-:S02]  /*d3bc0*/  IMAD R18, R18, 0x100, R40 ;  /* 0x0000010012127824 */ /* 0x000fc400078e0228 */
[----:B------:R-:W-:Y:S02]  /*d3bd0*/  IMAD R19, R61, 0x100, R19 ;  /* 0x000001003d137824 */ /* 0x000fe400078e0213 */
[----:B------:R-:W-:Y:S02]  /*d3be0*/  IMAD R40, R42, 0x100, R60 ;  /* 0x000001002a287824 */ /* 0x000fe400078e023c */
[----:B------:R-:W-:Y:S01]  /*d3bf0*/  IMAD R41, R0, 0x100, R43 ;  /* 0x0000010000297824 */ /* 0x000fe200078e022b */
[----:B0-----:R-:W2:Y:S04]  /*d3c00*/  LDL.LU R56, [R1+0x1b0] ;  /* 0x0001b00001387983 */ /* 0x001ea80000300800 */
[----:B------:R-:W2:Y:S04]  /*d3c10*/  LDL.LU R57, [R1+0x1b4] ;  /* 0x0001b40001397983 */ /* 0x000ea80000300800 */
[----:B-1----:R-:W2:Y:S04]  /*d3c20*/  LDL.LU R58, [R1+0x1b8] ;  /* 0x0001b800013a7983 */ /* 0x002ea80000300800 */
[----:B------:R-:W2:Y:S04]  /*d3c30*/  LDL.LU R59, [R1+0x1bc] ;  /* 0x0001bc00013b7983 */ /* 0x000ea80000300800 */
        /* <DEDUP_REMOVED lines=13> */
[----:B------:R-:W2:Y:S04]  /*d3d10*/  LDL.LU R41, [R1+0x204] ;  /* 0x0002040001297983 */ /* 0x000ea80000300800 */
[----:B------:R-:W2:Y:S04]  /*d3d20*/  LDL.LU R42, [R1+0x208] ;  /* 0x00020800012a7983 */ /* 0x000ea80000300800 */
[----:B------:R-:W2:Y:S01]  /*d3d30*/  LDL.LU R43, [R1+0x20c] ;  /* 0x00020c00012b7983 */ /* 0x000ea20000300800 */
        /* <DEDUP_REMOVED lines=29> */
[----:B------:R-:W-:Y:S01]  /*d3f10*/  STL.64 [R1+0x658], R14 ;  /* 0x0006580e01007387 */ /* 0x000fe20000100a00 */
[----:B------:R-:W-:-:S02]  /*d3f20*/  IMAD R40, R29, 0x100, R28 ;  /* 0x000001001d287824 */ /* 0x000fc400078e021c */
[----:B------:R-:W-:-:S10]  /*d3f30*/  IMAD R41, R31, 0x100, R30 ;  /* 0x000001001f297824 */ /* 0x000fd400078e021e */
[----:B------:R-:W-:Y:S04]  /*d3f40*/  STL.64 [R1+0x640], R8 ;  /* 0x0006400801007387 */ /* 0x000fe80000100a00 */
[----:B------:R0:W-:Y:S02]  /*d3f50*/  STL.64 [R1+0x648], R10 ;  /* 0x0006480a01007387 */ /* 0x0001e40000100a00 */
[----:B0-----:R-:W-:Y:S01]  /*d3f60*/  HMMA.16816.F32 R8, R36, R2, R32 ;  /* 0x000000022408723c */ /* 0x001fe20000001820 */
[----:B------:R-:W-:Y:S02]  /*d3f70*/  F2FP.F16.E4M3.UNPACK_B R36, R18 ;  /* 0x00000012ff24723e */ /* 0x000fe400020006ff */
[----:B------:R-:W-:Y:S02]  /*d3f80*/  F2FP.F16.E4M3.UNPACK_B R37, R19 ;  /* 0x00000013ff25723e */ /* 0x000fe400020006ff */
[----:B------:R-:W-:-:S02]  /*d3f90*/  F2FP.F16.E4M3.UNPACK_B R38, R40 ;  /* 0x00000028ff26723e */ /* 0x000fc400020006ff */
[----:B------:R-:W-:-:S12]  /*d3fa0*/  F2FP.F16.E4M3.UNPACK_B R39, R41 ;  /* 0x00000029ff27723e */ /* 0x000fd800020006ff */
[----:B------:R-:W-:Y:S04]  /*d3fb0*/  STL.64 [R1+0x600], R8 ;  /* 0x0006000801007387 */ /* 0x000fe80000100a00 */
[----:B------:R0:W-:Y:S02]  /*d3fc0*/  STL.64 [R1+0x608], R10 ;  /* 0x0006080a01007387 */ /* 0x0001e40000100a00 */
[----:B0-----:R-:W-:Y:S02]  /*d3fd0*/  HMMA.16816.F32 R8, R36, R4, R56 ;  /* 0x000000042408723c */ /* 0x001fe40000001838 */
[----:B------:R-:W-:Y:S04]  /*d3fe0*/  STL.64 [R1+0xa0c0], R6 ;  /* 0x00a0c00601007387 */ /* 0x000fe80000100a00 */
[----:B------:R-:W-:-:S13]  /*d3ff0*/  STL.64 [R1+0xa0b8], R4 ;  /* 0x00a0b80401007387 */ /* 0x000fda0000100a00 */
        /* <DEDUP_REMOVED lines=109> */
[----:B------:R-:W4:Y:S01]  /*d46d0*/  LDL.LU.64 R4, [R1+0xa0b8] ;  /* 0x00a0b80001047983 */ /* 0x000f220000300a00 */
[----:B------:R-:W-:-:S02]  /*d46e0*/  IMAD R18, R18, 0x100, R40 ;  /* 0x0000010012127824 */ /* 0x000fc400078e0228 */
[----:B------:R-:W-:Y:S02]  /*d46f0*/  IMAD R40, R42, 0x100, R60 ;  /* 0x000001002a287824 */ /* 0x000fe400078e023c */
[----:B------:R-:W-:Y:S02]  /*d4700*/  IMAD R41, R0, 0x100, R43 ;  /* 0x0000010000297824 */ /* 0x000fe400078e022b */
[----:B------:R-:W-:Y:S01]  /*d4710*/  IMAD R19, R61, 0x100, R19 ;  /* 0x000001003d137824 */ /* 0x000fe200078e0213 */
[C---:B--2---:R-:W-:Y:S08]  /*d4720*/  HMMA.16816.F32 R52, R36.reuse, R6, R52 ;  /* 0x000000062434723c */ /* 0x044ff00000001834 */
[----:B------:R-:W-:Y:S11]  /*d4730*/  HMMA.16816.F32 R36, R36, R2, R20 ;  /* 0x000000022424723c */ /* 0x000ff60000001814 */
[----:B------:R-:W-:Y:S04]  /*d4740*/  STL.64 [R1+0x550], R52 ;  /* 0x0005503401007387 */ /* 0x000fe80000100a00 */
[----:B------:R0:W-:Y:S04]  /*d4750*/  STL.64 [R1+0x558], R54 ;  /* 0x0005583601007387 */ /* 0x0001e80000100a00 */
[----:B0-----:R-:W2:Y:S04]  /*d4760*/  LDL.LU.64 R54, [R1+0xa0b0] ;  /* 0x00a0b00001367983 */ /* 0x001ea80000300a00 */
[----:B------:R-:W2:Y:S04]  /*d4770*/  LDL.LU.64 R52, [R1+0xa0a8] ;  /* 0x00a0a80001347983 */ /* 0x000ea80000300a00 */
        /* <DEDUP_REMOVED lines=12> */
[----:B----4-:R-:W-:-:S15]  /*d4840*/  HMMA.16816.F32 R24, R36, R4, R24 ;  /* 0x000000042418723c */ /* 0x010fde0000001818 */
[----:B------:R-:W-:-:S04]  /*d4850*/  NOP ;  /* 0x0000000000007918 */ /* 0x000fc80000000000 */
[----:B------:R-:W-:Y:S04]  /*d4860*/  STL.64 [R1+0x4e0], R24 ;  /* 0x0004e01801007387 */ /* 0x000fe80000100a00 */
[----:B------:R0:W-:Y:S04]  /*d4870*/  STL.64 [R1+0x4e8], R26 ;  /* 0x0004e81a01007387 */ /* 0x0001e80000100a00 */
[----:B0-----:R-:W4:Y:S04]  /*d4880*/  LDL.LU.64 R26, [R1+0xa090] ;  /* 0x00a09000011a7983 */ /* 0x001f280000300a00 */
[----:B------:R-:W4:Y:S01]  /*d4890*/  LDL.LU.64 R24, [R1+0xa088] ;  /* 0x00a0880001187983 */ /* 0x000f220000300a00 */
[C---:B---3--:R-:W-:Y:S08]  /*d48a0*/  HMMA.16816.F32 R44, R36.reuse, R14, R44 ;  /* 0x0000000e242c723c */ /* 0x048ff0000000182c */
[----:B--2---:R-:W-:-:S15]  /*d48b0*/  HMMA.16816.F32 R40, R36, R16, R40 ;  /* 0x000000102428723c */ /* 0x004fde0000001828 */
[----:B------:R-:W-:-:S04]  /*d48c0*/  NOP ;  /* 0x0000000000007918 */ /* 0x000fc80000000000 */
        /* <DEDUP_REMOVED lines=19> */
[----:B------:R0:W-:Y:S02]  /*d4a00*/  STL.64 [R1+0x488], R10 ;  /* 0x0004880a01007387 */ /* 0x0001e40000100a00 */
[----:B0-----:R-:W-:Y:S02]  /*d4a10*/  HMMA.16816.F32 R8, R36, R2, R56 ;  /* 0x000000022408723c */ /* 0x001fe40000001838 */
[----:B------:R-:W2:-:S15]  /*d4a20*/  LDL.LU R56, [R1+0x70] ;  /* 0x0000700001387983 */ /* 0x000e9e0000300800 */
[----:B------:R-:W-:Y:S02]  /*d4a30*/  NOP ;  /* 0x0000000000007918 */ /* 0x000fe40000000000 */
        /* <DEDUP_REMOVED lines=19> */
[----:B-1----:R-:W3:Y:S04]  /*d4b70*/  LDL.LU R10, [R1+0xd8] ;  /* 0x0000d800010a7983 */ /* 0x002ee80000300800 */
[----:B------:R-:W3:Y:S01]  /*d4b80*/  LDL.LU R11, [R1+0xdc] ;  /* 0x0000dc00010b7983 */ /* 0x000ee20000300800 */
[----:B------:R-:W-:-:S02]  /*d4b90*/  IMAD R18, R29, 0x100, R28 ;  /* 0x000001001d127824 */ /* 0x000fc400078e021c */
[----:B------:R-:W-:Y:S02]  /*d4ba0*/  IMAD R19, R31, 0x100, R30 ;  /* 0x000001001f137824 */ /* 0x000fe400078e021e */
[----:B------:R-:W-:Y:S02]  /*d4bb0*/  IMAD R40, R33, 0x100, R32 ;  /* 0x0000010021287824 */ /* 0x000fe400078e0220 */
[----:B------:R-:W-:Y:S01]  /*d4bc0*/  IMAD R41, R35, 0x100, R34 ;  /* 0x0000010023297824 */ /* 0x000fe200078e0222 */
[----:B------:R-:W4:Y:S04]  /*d4bd0*/  LDL.LU R20, [R1+0xb0] ;  /* 0x0000b00001147983 */ /* 0x000f280000300800 */
[----:B------:R-:W4:Y:S04]  /*d4be0*/  LDL.LU R21, [R1+0xb4] ;  /* 0x0000b40001157983 */ /* 0x000f280000300800 */
[----:B------:R-:W4:Y:S01]  /*d4bf0*/  LDL.LU R22, [R1+0xb8] ;  /* 0x0000b80001167983 */ /* 0x000f220000300800 */
[----:B------:R-:W-:-:S02]  /*d4c00*/  F2FP.F16.E4M3.UNPACK_B R36, R18 ;  /* 0x00000012ff24723e */ /* 0x000fc400020006ff */
[----:B------:R-:W-:Y:S02]  /*d4c10*/  F2FP.F16.E4M3.UNPACK_B R37, R19 ;  /* 0x00000013ff25723e */ /* 0x000fe400020006ff */
        /* <DEDUP_REMOVED lines=46> */
[C---:B---3--:R-:W-:Y:S08]  /*d4f00*/  HMMA.16816.F32 R28, R36.reuse, R8, R28 ;  /* 0x00000008241c723c */ /* 0x048ff0000000181c */
[----:B------:R-:W-:Y:S01]  /*d4f10*/  HMMA.16816.F32 R56, R36, R6, R56 ;  /* 0x000000062438723c */ /* 0x000fe20000001838 */
[----:B------:R-:W-:Y:S04]  /*d4f20*/  STL.64 [R1+0x3e0], R24 ;  /* 0x0003e01801007387 */ /* 0x000fe80000100a00 */
[----:B------:R0:W-:Y:S04]  /*d4f30*/  STL.64 [R1+0x3e8], R26 ;  /* 0x0003e81a01007387 */ /* 0x0001e80000100a00 */
[----:B0-----:R-:W2:Y:S04]  /*d4f40*/  LDL.LU.64 R26, [R1+0xa050] ;  /* 0x00a05000011a7983 */ /* 0x001ea80000300a00 */
[----:B------:R-:W2:Y:S04]  /*d4f50*/  LDL.LU.64 R24, [R1+0xa048] ;  /* 0x00a0480001187983 */ /* 0x000ea80000300a00 */
[----:B------:R4:W-:Y:S04]  /*d4f60*/  STL.64 [R1+0x3c0], R52 ;  /* 0x0003c03401007387 */ /* 0x0009e80000100a00 */
[----:B------:R0:W-:Y:S01]  /*d4f70*/  STL.64 [R1+0x3c8], R54 ;  /* 0x0003c83601007387 */ /* 0x0001e20000100a00 */
[----:B----4-:R-:W-:-:S02]  /*d4f80*/  IMAD.MOV.U32 R52, RZ, RZ, R20 ;  /* 0x000000ffff347224 */ /* 0x010fc400078e0014 */
[----:B------:R-:W-:Y:S01]  /*d4f90*/  IMAD.MOV.U32 R53, RZ, RZ, R21 ;  /* 0x000000ffff357224 */ /* 0x000fe200078e0015 */
[----:B------:R-:W3:Y:S04]  /*d4fa0*/  LDL.LU R20, [R1+0xa044] ;  /* 0x00a0440001147983 */ /* 0x000ee80000300800 */
[----:B------:R-:W3:Y:S01]  /*d4fb0*/  LDL.LU R21, [R1+0xa040] ;  /* 0x00a0400001157983 */ /* 0x000ee20000300800 */
[----:B0-----:R-:W-:Y:S02]  /*d4fc0*/  IMAD.MOV.U32 R54, RZ, RZ, R22 ;  /* 0x000000ffff367224 */ /* 0x001fe400078e0016 */
[----:B------:R-:W-:Y:S01]  /*d4fd0*/  IMAD.MOV.U32 R55, RZ, RZ, R23 ;  /* 0x000000ffff377224 */ /* 0x000fe200078e0017 */
[----:B------:R-:W3:Y:S04]  /*d4fe0*/  LDL.LU R22, [R1+0xa03c] ;  /* 0x00a03c0001167983 */ /* 0x000ee80000300800 */
[----:B------:R-:W3:Y:S04]  /*d4ff0*/  LDL.LU R23, [R1+0xa038] ;  /* 0x00a0380001177983 */ /* 0x000ee80000300800 */
[----:B------:R-:W-:Y:S04]  /*d5000*/  STL.64 [R1+0x3b0], R28 ;  /* 0x0003b01c01007387 */ /* 0x000fe80000100a00 */
[----:B------:R0:W-:Y:S04]  /*d5010*/  STL.64 [R1+0x3b8], R30 ;  /* 0x0003b81e01007387 */ /* 0x0001e80000100a00 */
[----:B0-----:R-:W4:Y:S04]  /*d5020*/  LDL.LU.64 R30, [R1+0xa030] ;  /* 0x00a03000011e7983 */ /* 0x001f280000300a00 */
[----:B------:R-:W4:Y:S04]  /*d5030*/  LDL.LU.64 R28, [R1+0xa028] ;  /* 0x00a02800011c7983 */ /* 0x000f280000300a00 */
        /* <DEDUP_REMOVED lines=27> */
[----:B0-----:R-:W3:Y:S04]  /*d51f0*/  LDL.LU.64 R34, [R1+0xa010] ;  /* 0x00a0100001227983 */ /* 0x001ee80000300a00 */
[----:B------:R-:W3:Y:S01]  /*d5200*/  LDL.LU.64 R32, [R1+0xa008] ;  /* 0x00a0080001207983 */ /* 0x000ee20000300a00 */
[----:B------:R-:W-:Y:S01]  /*d5210*/  HMMA.16816.F32 R24, R40, R8, R24 ;  /* 0x000000082818723c */ /* 0x000fe20000001818 */
[----:B------:R-:W-:-:S02]  /*d5220*/  IMAD R44, R48, 0x100, R47 ;  /* 0x00000100302c7824 */ /* 0x000fc400078e022f */
[----:B------:R-:W-:Y:S02]  /*d5230*/  IMAD R45, R50, 0x100, R49 ;  /* 0x00000100322d7824 */ /* 0x000fe400078e0231 */
[----:B------:R-:W-:-:S03]  /*d5240*/  IMAD R46, R61, 0x100, R51 ;  /* 0x000001003d2e7824 */ /* 0x000fc600078e0233 */
[----:B--2---:R-:W-:-:S15]  /*d5250*/  HMMA.16816.F32 R36, R40, R16, R36 ;  /* 0x000000102824723c */ /* 0x004fde0000001824 */
[----:B------:R-:W-:-:S04]  /*d5260*/  NOP ;  /* 0x0000000000007918 */ /* 0x000fc80000000000 */
[----:B------:R-:W-:Y:S04]  /*d5270*/  STL.64 [R1+0x340], R36 ;  /* 0x0003402401007387 */ /* 0x000fe80000100a00 */
[----:B------:R3:W-:Y:S02]  /*d5280*/  STL.64 [R1+0x348], R38 ;  /* 0x0003482601007387 */ /* 0x0007e40000100a00 */
[C---:B---3--:R-:W-:Y:S08]  /*d5290*/  HMMA.16816.F32 R36, R40.reuse, R14, R32 ;  /* 0x0000000e2824723c */ /* 0x048ff00000001820 */
[C---:B----4-:R-:W-:Y:S08]  /*d52a0*/  HMMA.16816.F32 R32, R40.reuse, R12, R28 ;  /* 0x0000000c2820723c */ /* 0x050ff0000000181c */
[C---:B------:R-:W-:Y:S08]  /*d52b0*/  HMMA.16816.F32 R28, R40.reuse, R10, R20 ;  /* 0x0000000a281c723c */ /* 0x040ff00000001814 */
[C---:B------:R-:W-:Y:S01]  /*d52c0*/  HMMA.16816.F32 R20, R40.reuse, R6, R56 ;  /* 0x000000062814723c */ /* 0x040fe20000001838 */
        /* <DEDUP_REMOVED lines=21> */
[----:B------:R-:W-:Y:S03]  /*d5420*/  HMMA.16816.F32 R40, R40, R2, R52 ;  /* 0x000000022828723c */ /* 0x000fe60000001834 */
[----:B------:R-:W4:Y:S04]  /*d5430*/  LDL.LU R51, [R1+0x47c] ;  /* 0x00047c0001337983 */ /* 0x000f280000300800 */
[----:B------:R-:W4:Y:S04]  /*d5440*/  LDL.LU R52, [R1+0x450] ;  /* 0x0004500001347983 */ /* 0x000f280000300800 */
[----:B------:R-:W4:Y:S04]  /*d5450*/  LDL.LU R53, [R1+0x454] ;  /* 0x0004540001357983 */ /* 0x000f280000300800 */
[----:B------:R-:W4:Y:S04]  /*d5460*/  LDL.LU R54, [R1+0x458] ;  /* 0x0004580001367983 */ /* 0x000f280000300800 */
[----:B------:R-:W4:Y:S04]  /*d5470*/  LDL.LU R55, [R1+0x45c] ;  /* 0x00045c0001377983 */ /* 0x000f280000300800 */
[----:B--2---:R-:W2:Y:S04]  /*d5480*/  LDL.LU R28, [R1+0x3f0] ;  /* 0x0003f000011c7983 */ /* 0x004ea80000300800 */
[----:B------:R-:W2:Y:S04]  /*d5490*/  LDL.LU R29, [R1+0x3f4] ;  /* 0x0003f400011d7983 */ /* 0x000ea80000300800 */
[----:B---3--:R-:W2:Y:S04]  /*d54a0*/  LDL.LU R30, [R1+0x3f8] ;  /* 0x0003f800011e7983 */ /* 0x008ea80000300800 */
[----:B------:R-:W2:Y:S04]  /*d54b0*/  LDL.LU R31, [R1+0x3fc] ;  /* 0x0003fc00011f7983 */ /* 0x000ea80000300800 */
[----:B----4-:R-:W3:Y:S04]  /*d54c0*/  LDL.LU R20, [R1+0x3d0] ;  /* 0x0003d00001147983 */ /* 0x010ee80000300800 */
[----:B------:R-:W3:Y:S04]  /*d54d0*/  LDL.LU R21, [R1+0x3d4] ;  /* 0x0003d40001157983 */ /* 0x000ee80000300800 */
[----:B------:R-:W3:Y:S04]  /*d54e0*/  LDL.LU R22, [R1+0x3d8] ;  /* 0x0003d80001167983 */ /* 0x000ee80000300800 */
[----:B------:R-:W3:Y:S04]  /*d54f0*/  LDL.LU R23, [R1+0x3dc] ;  /* 0x0003dc0001177983 */ /* 0x000ee80000300800 */
[----:B------:R-:W4:Y:S04]  /*d5500*/  LDL.LU R56, [R1+0x410] ;  /* 0x0004100001387983 */ /* 0x000f280000300800 */
[----:B------:R-:W4:Y:S04]  /*d5510*/  LDL.LU R57, [R1+0x414] ;  /* 0x0004140001397983 */ /* 0x000f280000300800 */
[----:B------:R-:W4:Y:S04]  /*d5520*/  LDL.LU R58, [R1+0x418] ;  /* 0x00041800013a7983 */ /* 0x000f280000300800 */
[----:B------:R-:W4:Y:S01]  /*d5530*/  LDL.LU R59, [R1+0x41c] ;  /* 0x00041c00013b7983 */ /* 0x000f220000300800 */
[----:B------:R-:W-:Y:S01]  /*d5540*/  IMAD R47, R0, 0x100, R60 ;  /* 0x00000100002f7824 */ /* 0x000fe200078e023c */
[----:B------:R-:W-:-:S02]  /*d5550*/  F2FP.F16.E4M3.UNPACK_B R44, R44 ;  /* 0x0000002cff2c723e */ /* 0x000fc400020006ff */
[----:B------:R-:W-:Y:S02]  /*d5560*/  F2FP.F16.E4M3.UNPACK_B R45, R45 ;  /* 0x0000002dff2d723e */ /* 0x000fe400020006ff */
[----:B------:R-:W-:Y:S02]  /*d5570*/  F2FP.F16.E4M3.UNPACK_B R46, R46 ;  /* 0x0000002eff2e723e */ /* 0x000fe400020006ff */
[----:B------:R-:W-:Y:S01]  /*d5580*/  F2FP.F16.E4M3.UNPACK_B R47, R47 ;  /* 0x0000002fff2f723e */ /* 0x000fe200020006ff */
[----:B------:R-:W-:Y:S04]  /*d5590*/  STL [R1+0x99d8], R40 ;  /* 0x0099d82801007387 */ /* 0x000fe80000100800 */
[----:B------:R-:W-:Y:S04]  /*d55a0*/  STL [R1+0x9950], R41 ;  /* 0x0099502901007387 */ /* 0x000fe80000100800 */
[----:B------:R-:W-:Y:S04]  /*d55b0*/  STL [R1+0x994c], R42 ;  /* 0x00994c2a01007387 */ /* 0x000fe80000100800 */
[----:B------:R0:W-:Y:S01]  /*d55c0*/  STL [R1+0x9948], R43 ;  /* 0x0099482b01007387 */ /* 0x0001e20000100800 */
[C---:B------:R-:W-:Y:S08]  /*d55d0*/  HMMA.16816.F32 R24, R44.reuse, R16, R36 ;  /* 0x000000102c18723c */ /* 0x040ff00000001824 */
[----:B------:R-:W-:Y:S11]  /*d55e0*/  HMMA.16816.F32 R32, R44, R4, R32 ;  /* 0x000000042c20723c */ /* 0x000ff60000001820 */
[----:B0-----:R-:W-:-:S02]  /*d55f0*/  IMAD.MOV.U32 R43, RZ, RZ, R24 ;  /* 0x000000ffff2b7224 */ /* 0x001fc400078e0018 */
[----:B------:R-:W-:Y:S02]  /*d5600*/  IMAD.MOV.U32 R42, RZ, RZ, R25 ;  /* 0x000000ffff2a7224 */ /* 0x000fe400078e0019 */
[----:B------:R-:W-:Y:S02]  /*d5610*/  IMAD.MOV.U32 R41, RZ, RZ, R26 ;  /* 0x000000ffff297224 */ /* 0x000fe400078e001a */
[----:B------:R-:W-:Y:S02]  /*d5620*/  IMAD.MOV.U32 R40, RZ, RZ, R27 ;  /* 0x000000ffff287224 */ /* 0x000fe400078e001b */
[C---:B---3--:R-:W-:Y:S08]  /*d5630*/  HMMA.16816.F32 R24, R44.reuse, R14, R20 ;  /* 0x0000000e2c18723c */ /* 0x048ff00000001814 */
[C---:B--2---:R-:W-:Y:S01]  /*d5640*/  HMMA.16816.F32 R20, R44.reuse, R12, R28 ;  /* 0x0000000c2c14723c */ /* 0x044fe2000000181c */
[----:B------:R0:W-:Y:S04]  /*d5650*/  STL.64 [R1+0x2c0], R32 ;  /* 0x0002c02001007387 */ /* 0x0001e80000100a00 */
[----:B------:R1:W-:Y:S04]  /*d5660*/  STL.64 [R1+0x2c8], R34 ;  /* 0x0002c82201007387 */ /* 0x0003e80000100a00 */
[----:B------:R-:W2:Y:S04]  /*d5670*/  LDL.LU R36, [R1+0x460] ;  /* 0x0004600001247983 */ /* 0x000ea80000300800 */
[----:B------:R-:W2:Y:S04]  /*d5680*/  LDL.LU R37, [R1+0x464] ;  /* 0x0004640001257983 */ /* 0x000ea80000300800 */
[----:B------:R-:W2:Y:S04]  /*d5690*/  LDL.LU R38, [R1+0x468] ;  /* 0x0004680001267983 */ /* 0x000ea80000300800 */
[----:B------:R-:W2:Y:S04]  /*d56a0*/  LDL.LU R39, [R1+0x46c] ;  /* 0x00046c0001277983 */ /* 0x000ea80000300800 */
[----:B0-----:R-:W3:Y:S04]  /*d56b0*/  LDL.LU R33, [R1+0x270c] ;  /* 0x00270c0001217983 */ /* 0x001ee80000300800 */
[----:B-1----:R-:W3:Y:S04]  /*d56c0*/  LDL.LU R34, [R1+0x2708] ;  /* 0x0027080001227983 */ /* 0x002ee80000300800 */
[----:B------:R-:W2:Y:S04]  /*d56d0*/  LDL.LU R35, [R1+0x2714] ;  /* 0x0027140001237983 */ /* 0x000ea80000300800 */
[----:B------:R-:W2:Y:S04]  /*d56e0*/  LDL.LU R19, [R1+0x2710] ;  /* 0x0027100001137983 */ /* 0x000ea80000300800 */
[----:B------:R-:W2:Y:S04]  /*d56f0*/  LDL.LU R18, [R1+0x271c] ;  /* 0x00271c0001127983 */ /* 0x000ea80000300800 */
[----:B------:R-:W2:Y:S04]  /*d5700*/  LDL.LU R61, [R1+0x2718] ;  /* 0x00271800013d7983 */ /* 0x000ea80000300800 */
[----:B------:R-:W2:Y:S04]  /*d5710*/  LDL.LU R60, [R1+0x2724] ;  /* 0x00272400013c7983 */ /* 0x000ea80000300800 */
[----:B------:R-:W2:Y:S04]  /*d5720*/  LDL.LU R0, [R1+0x2720] ;  /* 0x0027200001007983 */ /* 0x000ea80000300800 */
[----:B------:R0:W-:Y:S04]  /*d5730*/  STL [R1+0x99e4], R41 ;  /* 0x0099e42901007387 */ /* 0x0001e80000100800 */
[----:B------:R-:W-:Y:S04]  /*d5740*/  STL [R1+0x294], R21 ;  /* 0x0002941501007387 */ /* 0x000fe80000100800 */
[----:B------:R-:W-:Y:S04]  /*d5750*/  STL.64 [R1+0x2a0], R24 ;  /* 0x0002a01801007387 */ /* 0x000fe80000100a00 */
[----:B------:R-:W-:Y:S04]  /*d5760*/  STL.64 [R1+0x2a8], R26 ;  /* 0x0002a81a01007387 */ /* 0x000fe80000100a00 */
[----:B------:R4:W-:Y:S01]  /*d5770*/  STL.64 [R1+0x298], R22 ;  /* 0x0002981601007387 */ /* 0x0009e20000100a00 */
[----:B------:R-:W-:Y:S01]  /*d5780*/  HMMA.16816.F32 R52, R44, R8, R52 ;  /* 0x000000082c34723c */ /* 0x000fe20000001834 */
[----:B0-----:R-:W-:-:S07]  /*d5790*/  IMAD.MOV.U32 R41, RZ, RZ, R20 ;  /* 0x000000ffff297224 */ /* 0x001fce00078e0014 */
[C---:B----4-:R-:W-:Y:S01]  /*d57a0*/  HMMA.16816.F32 R20, R44.reuse, R10, R56 ;  /* 0x0000000a2c14723c */ /* 0x050fe20000001838 */
[----:B------:R-:W-:Y:S04]  /*d57b0*/  STL.64 [R1+0x99f0], R42 ;  /* 0x0099f02a01007387 */ /* 0x000fe80000100a00 */
[----:B------:R0:W-:Y:S06]  /*d57c0*/  STL.64 [R1+0x99e8], R40 ;  /* 0x0099e82801007387 */ /* 0x0001ec0000100a00 */
[----:B------:R-:W-:Y:S08]  /*d57d0*/  STL.64 [R1+0x9960], R54 ;  /* 0x0099603601007387 */ /* 0x000ff00000100a00 */
[----:B------:R3:W-:Y:S04]  /*d57e0*/  STL.64 [R1+0x40], R20 ;  /* 0x0000401401007387 */ /* 0x0007e80000100a00 */
[----:B------:R1:W-:Y:S04]  /*d57f0*/  STL.64 [R1+0x48], R22 ;  /* 0x0000481601007387 */ /* 0x0003e80000100a00 */
[----:B------:R-:W-:Y:S04]  /*d5800*/  STL.64 [R1+0x9958], R52 ;  /* 0x0099583401007387 */ /* 0x000fe80000100a00 */
        /* <DEDUP_REMOVED lines=9> */
[----:B------:R-:W4:Y:S04]  /*d58a0*/  LDL.LU R25, [R1+0x524] ;  /* 0x0005240001197983 */ /* 0x000f280000300800 */
[----:B------:R-:W4:Y:S04]  /*d58b0*/  LDL.LU R26, [R1+0x528] ;  /* 0x00052800011a7983 */ /* 0x000f280000300800 */
[----:B------:R-:W4:Y:S01]  /*d58c0*/  LDL.LU R27, [R1+0x52c] ;  /* 0x00052c00011b7983 */ /* 0x000f220000300800 */
[----:B------:R-:W-:-:S15]  /*d58d0*/  HMMA.16816.F32 R48, R44, R6, R48 ;  /* 0x000000062c30723c */ /* 0x000fde0000001830 */
[----:B------:R-:W-:-:S04]  /*d58e0*/  NOP ;  /* 0x0000000000007918 */ /* 0x000fc80000000000 */
[----:B------:R0:W-:Y:S04]  /*d58f0*/  STL [R1+0x9918], R48 ;  /* 0x0099183001007387 */ /* 0x0001e80000100800 */
[----:B------:R-:W-:Y:S04]  /*d5900*/  STL [R1+0x9914], R49 ;  /* 0x0099143101007387 */ /* 0x000fe80000100800 */
[----:B------:R-:W-:Y:S04]  /*d5910*/  STL [R1+0x9910], R50 ;  /* 0x0099103201007387 */ /* 0x000fe80000100800 */
[----:B------:R-:W-:Y:S04]  /*d5920*/  STL [R1+0x990c], R51 ;  /* 0x00990c3301007387 */ /* 0x000fe80000100800 */
[----:B------:R-:W4:Y:S04]  /*d5930*/  LDL.LU R28, [R1+0x540] ;  /* 0x00054000011c7983 */ /* 0x000f280000300800 */
[----:B------:R-:W4:Y:S04]  /*d5940*/  LDL.LU R29, [R1+0x544] ;  /* 0x00054400011d7983 */ /* 0x000f280000300800 */
[----:B------:R-:W4:Y:S04]  /*d5950*/  LDL.LU R30, [R1+0x548] ;  /* 0x00054800011e7983 */ /* 0x000f280000300800 */
[----:B------:R-:W4:Y:S04]  /*d5960*/  LDL.LU R31, [R1+0x54c] ;  /* 0x00054c00011f7983 */ /* 0x000f280000300800 */
[----:B------:R-:W4:Y:S01]  /*d5970*/  LDL.LU R32, [R1+0x570] ;  /* 0x0005700001207983 */ /* 0x000f220000300800 */
[----:B---3--:R-:W-:-:S03]  /*d5980*/  IMAD R20, R34, 0x100, R33 ;  /* 0x0000010022147824 */ /* 0x008fc600078e0221 */
[----:B------:R-:W3:Y:S01]  /*d5990*/  LDL.LU R33, [R1+0x574] ;  /* 0x0005740001217983 */ /* 0x000ee20000300800 */
[----:B--2---:R-:W-:-:S03]  /*d59a0*/  IMAD R21, R19, 0x100, R35 ;  /* 0x0000010013157824 */ /* 0x004fc600078e0223 */
[----:B------:R-:W3:Y:S04]  /*d59b0*/  LDL.LU R34, [R1+0x578] ;  /* 0x0005780001227983 */ /* 0x000ee80000300800 */
[----:B------:R-:W3:Y:S01]  /*d59c0*/  LDL.LU R35, [R1+0x57c] ;  /* 0x00057c0001237983 */ /* 0x000ee20000300800 */
[----:B-1----:R-:W-:Y:S02]  /*d59d0*/  IMAD R22, R61, 0x100, R18 ;  /* 0x000001003d167824 */ /* 0x002fe400078e0212 */
[----:B------:R-:W-:Y:S01]  /*d59e0*/  IMAD R23, R0, 0x100, R60 ;  /* 0x0000010000177824 */ /* 0x000fe200078e023c */
[----:B------:R-:W-:Y:S01]  /*d59f0*/  HMMA.16816.F32 R44, R44, R2, R36 ;  /* 0x000000022c2c723c */ /* 0x000fe20000001824 */
[----:B------:R-:W2:Y:S04]  /*d5a00*/  LDL.LU R36, [R1+0x580] ;  /* 0x0005800001247983 */ /* 0x000ea80000300800 */
[----:B------:R-:W2:Y:S01]  /*d5a10*/  LDL.LU R37, [R1+0x584] ;  /* 0x0005840001257983 */ /* 0x000ea20000300800 */
[----:B------:R-:W-:-:S02]  /*d5a20*/  F2FP.F16.E4M3.UNPACK_B R20, R20 ;  /* 0x00000014ff14723e */ /* 0x000fc400020006ff */
[----:B------:R-:W-:Y:S02]  /*d5a30*/  F2FP.F16.E4M3.UNPACK_B R21, R21 ;  /* 0x00000015ff15723e */ /* 0x000fe400020006ff */
[----:B------:R-:W-:Y:S02]  /*d5a40*/  F2FP.F16.E4M3.UNPACK_B R22, R22 ;  /* 0x00000016ff16723e */ /* 0x000fe400020006ff */
[----:B------:R-:W-:Y:S01]  /*d5a50*/  F2FP.F16.E4M3.UNPACK_B R23, R23 ;  /* 0x00000017ff17723e */ /* 0x000fe200020006ff */
[----:B------:R-:W2:Y:S04]  /*d5a60*/  LDL.LU R38, [R1+0x588] ;  /* 0x0005880001267983 */ /* 0x000ea80000300800 */
[----:B------:R-:W2:Y:S04]  /*d5a70*/  LDL.LU R39, [R1+0x58c] ;  /* 0x00058c0001277983 */ /* 0x000ea80000300800 */
[----:B------:R-:W-:Y:S04]  /*d5a80*/  STL [R1+0x9904], R44 ;  /* 0x0099042c01007387 */ /* 0x000fe80000100800 */
[----:B------:R-:W-:Y:S04]  /*d5a90*/  STL [R1+0x9900], R45 ;  /* 0x0099002d01007387 */ /* 0x000fe80000100800 */
[----:B------:R-:W-:Y:S04]  /*d5aa0*/  STL [R1+0x98fc], R46 ;  /* 0x0098fc2e01007387 */ /* 0x000fe80000100800 */
[----:B------:R-:W-:Y:S01]  /*d5ab0*/  STL [R1+0x98f8], R47 ;  /* 0x0098f82f01007387 */ /* 0x000fe20000100800 */
[----:B----4-:R-:W-:-:S15]  /*d5ac0*/  HMMA.16816.F32 R40, R20, R4, R40 ;  /* 0x000000041428723c */ /* 0x010fde0000001828 */
[----:B------:R-:W-:-:S04]  /*d5ad0*/  NOP ;  /* 0x0000000000007918 */ /* 0x000fc80000000000 */
[----:B------:R-:W-:Y:S04]  /*d5ae0*/  STL.64 [R1+0x280], R40 ;  /* 0x0002802801007387 */ /* 0x000fe80000100a00 */
[----:B------:R1:W-:Y:S01]  /*d5af0*/  STL [R1+0x288], R42 ;  /* 0x0002882a01007387 */ /* 0x0003e20000100800 */
[----:B0-----:R-:W-:Y:S02]  /*d5b00*/  IMAD.MOV.U32 R48, RZ, RZ, R43 ;  /* 0x000000ffff307224 */ /* 0x001fe400078e002b */
[C---:B-1----:R-:W-:Y:S03]  /*d5b10*/  HMMA.16816.F32 R40, R20.reuse, R16, R24 ;  /* 0x000000101428723c */ /* 0x042fe60000001818 */
[----:B------:R-:W-:Y:S05]  /*d5b20*/  STL [R1+0x991c], R48 ;  /* 0x00991c3001007387 */ /* 0x000fea0000100800 */
[C---:B------:R-:W-:Y:S11]  /*d5b30*/  HMMA.16816.F32 R24, R20.reuse, R14, R56 ;  /* 0x0000000e1418723c */ /* 0x040ff60000001838 */
[----:B------:R-:W-:Y:S04]  /*d5b40*/  STL.64 [R1+0x270], R40 ;  /* 0x0002702801007387 */ /* 0x000fe80000100a00 */
[----:B------:R0:W-:Y:S04]  /*d5b50*/  STL.64 [R1+0x278], R42 ;  /* 0x0002782a01007387 */ /* 0x0001e80000100a00 */
[----:B------:R-:W4:Y:S04]  /*d5b60*/  LDL.LU R56, [R1+0x5b0] ;  /* 0x0005b00001387983 */ /* 0x000f280000300800 */
[----:B------:R-:W4:Y:S04]  /*d5b70*/  LDL.LU R57, [R1+0x5b4] ;  /* 0x0005b40001397983 */ /* 0x000f280000300800 */
[----:B------:R-:W4:Y:S04]  /*d5b80*/  LDL.LU R58, [R1+0x5b8] ;  /* 0x0005b800013a7983 */ /* 0x000f280000300800 */
[----:B------:R-:W4:Y:S01]  /*d5b90*/  LDL.LU R59, [R1+0x5bc] ;  /* 0x0005bc00013b7983 */ /* 0x000f220000300800 */
[----:B0-----:R-:W-:Y:S01]  /*d5ba0*/  HMMA.16816.F32 R40, R20, R12, R28 ;  /* 0x0000000c1428723c */ /* 0x001fe2000000181c */
        /* <DEDUP_REMOVED lines=8> */
[----:B------:R-:W4:Y:S04]  /*d5c30*/  LDL.LU R25, [R1+0x272c] ;  /* 0x00272c0001197983 */ /* 0x000f280000300800 */
[----:B------:R-:W-:Y:S04]  /*d5c40*/  STL.64 [R1+0x250], R40 ;  /* 0x0002502801007387 */ /* 0x000fe80000100a00 */
[----:B------:R-:W-:Y:S04]  /*d5c50*/  STL.64 [R1+0x258], R42 ;  /* 0x0002582a01007387 */ /* 0x000fe80000100a00 */
[----:B------:R-:W4:Y:S01]  /*d5c60*/  LDL.LU R18, [R1+0x2728] ;  /* 0x0027280001127983 */ /* 0x000f220000300800 */
[C---:B---3--:R-:W-:Y:S08]  /*d5c70*/  HMMA.16816.F32 R28, R20.reuse, R10, R32 ;  /* 0x0000000a141c723c */ /* 0x048ff00000001820 */
[----:B--2---:R-:W-:Y:S11]  /*d5c80*/  HMMA.16816.F32 R32, R20, R8, R36 ;  /* 0x000000081420723c */ /* 0x004ff60000001824 */
[----:B------:R0:W-:Y:S04]  /*d5c90*/  STL.64 [R1+0x240], R28 ;  /* 0x0002401c01007387 */ /* 0x0001e80000100a00 */
[----:B------:R1:W-:Y:S04]  /*d5ca0*/  STL.64 [R1+0x248], R30 ;  /* 0x0002481e01007387 */ /* 0x0003e80000100a00 */
[----:B------:R-:W2:Y:S04]  /*d5cb0*/  LDL.LU R26, [R1+0x2734] ;  /* 0x00273400011a7983 */ /* 0x000ea80000300800 */
[----:B------:R-:W2:Y:S04]  /*d5cc0*/  LDL.LU R19, [R1+0x2730] ;  /* 0x0027300001137983 */ /* 0x000ea80000300800 */
        /* <DEDUP_REMOVED lines=8> */
[----:B------:R0:W-:Y:S04]  /*d5d50*/  STL [R1+0x230], R32 ;  /* 0x0002302001007387 */ /* 0x0001e80000100800 */
[----:B------:R1:W-:Y:S04]  /*d5d60*/  STL.64 [R1+0x238], R34 ;  /* 0x0002382201007387 */ /* 0x0003e80000100a00 */
[----:B------:R-:W3:Y:S04]  /*d5d70*/  LDL.LU R36, [R1+0x620] ;  /* 0x0006200001247983 */ /* 0x000ee80000300800 */
[----:B------:R-:W3:Y:S04]  /*d5d80*/  LDL.LU R37, [R1+0x624] ;  /* 0x0006240001257983 */ /* 0x000ee80000300800 */
[----:B------:R-:W3:Y:S04]  /*d5d90*/  LDL.LU R38, [R1+0x628] ;  /* 0x0006280001267983 */ /* 0x000ee80000300800 */
[----:B------:R-:W3:Y:S01]  /*d5da0*/  LDL.LU R39, [R1+0x62c] ;  /* 0x00062c0001277983 */ /* 0x000ee20000300800 */
[----:B------:R-:W-:-:S03]  /*d5db0*/  IMAD.MOV.U32 R44, RZ, RZ, R33 ;  /* 0x000000ffff2c7224 */ /* 0x000fc600078e0021 */
[----:B0-----:R-:W3:Y:S04]  /*d5dc0*/  LDL.LU R32, [R1+0x610] ;  /* 0x0006100001207983 */ /* 0x001ee80000300800 */
[----:B------:R-:W3:Y:S04]  /*d5dd0*/  LDL.LU R33, [R1+0x614] ;  /* 0x0006140001217983 */ /* 0x000ee80000300800 */
[----:B-1----:R-:W3:Y:S04]  /*d5de0*/  LDL.LU R34, [R1+0x618] ;  /* 0x0006180001227983 */ /* 0x002ee80000300800 */
[----:B------:R-:W3:Y:S04]  /*d5df0*/  LDL.LU R35, [R1+0x61c] ;  /* 0x00061c0001237983 */ /* 0x000ee80000300800 */
[----:B------:R-:W-:Y:S04]  /*d5e00*/  STL.64 [R1+0xa000], R10 ;  /* 0x00a0000a01007387 */ /* 0x000fe80000100a00 */
[----:B------:R0:W-:Y:S04]  /*d5e10*/  STL.64 [R1+0x9ff8], R8 ;  /* 0x009ff80801007387 */ /* 0x0001e80000100a00 */
[----:B------:R-:W-:Y:S01]  /*d5e20*/  STL [R1+0x9908], R44 ;  /* 0x0099082c01007387 */ /* 0x000fe20000100800 */
[----:B----4-:R-:W-:Y:S03]  /*d5e30*/  HMMA.16816.F32 R40, R20, R6, R56 ;  /* 0x000000061428723c */ /* 0x010fe60000001838 */
[----:B------:R-:W4:Y:S04]  /*d5e40*/  LDL.LU R56, [R1+0x670] ;  /* 0x0006700001387983 */ /* 0x000f280000300800 */
[----:B------:R-:W4:Y:S04]  /*d5e50*/  LDL.LU R57, [R1+0x674] ;  /* 0x0006740001397983 */ /* 0x000f280000300800 */
[----:B------:R-:W4:Y:S04]  /*d5e60*/  LDL.LU R58, [R1+0x678] ;  /* 0x00067800013a7983 */ /* 0x000f280000300800 */
[----:B------:R-:W4:Y:S04]  /*d5e70*/  LDL.LU R59, [R1+0x67c] ;  /* 0x00067c00013b7983 */ /* 0x000f280000300800 */
[----:B------:R-:W-:-:S02]  /*d5e80*/  IMAD.MOV.U32 R45, RZ, RZ, R40 ;  /* 0x000000ffff2d7224 */ /* 0x000fc400078e0028 */
[----:B------:R-:W-:Y:S02]  /*d5e90*/  IMAD.MOV.U32 R46, RZ, RZ, R41 ;  /* 0x000000ffff2e7224 */ /* 0x000fe400078e0029 */
[----:B------:R-:W-:Y:S02]  /*d5ea0*/  IMAD.MOV.U32 R48, RZ, RZ, R42 ;  /* 0x000000ffff307224 */ /* 0x000fe400078e002a */
[----:B------:R-:W-:Y:S02]  /*d5eb0*/  IMAD.MOV.U32 R47, RZ, RZ, R43 ;  /* 0x000000ffff2f7224 */ /* 0x000fe400078e002b */
[----:B------:R-:W-:Y:S01]  /*d5ec0*/  IMAD R18, R18, 0x100, R25 ;  /* 0x0000010012127824 */ /* 0x000fe200078e0219 */
[----:B------:R-:W-:Y:S04]  /*d5ed0*/  STL [R1+0x993c], R45 ;  /* 0x00993c2d01007387 */ /* 0x000fe80000100800 */
[----:B------:R1:W-:Y:S04]  /*d5ee0*/  STL [R1+0x9938], R46 ;  /* 0x0099382e01007387 */ /* 0x0003e80000100800 */
[----:B------:R0:W-:Y:S04]  /*d5ef0*/  STL [R1+0x9934], R48 ;  /* 0x0099343001007387 */ /* 0x0001e80000100800 */
[----:B------:R0:W-:Y:S01]  /*d5f00*/  STL [R1+0x9930], R47 ;  /* 0x0099302f01007387 */ /* 0x0001e20000100800 */
[----:B--2---:R-:W-:-:S02]  /*d5f10*/  IMAD R19, R19, 0x100, R26 ;  /* 0x0000010013137824 */ /* 0x004fc400078e021a */
[----:B---3--:R-:W-:Y:S02]  /*d5f20*/  IMAD R24, R61, 0x100, R27 ;  /* 0x000001003d187824 */ /* 0x008fe400078e021b */
[----:B------:R-:W-:Y:S01]  /*d5f30*/  IMAD R25, R0, 0x100, R60 ;  /* 0x0000010000197824 */ /* 0x000fe200078e023c */
[----:B0-----:R-:W-:Y:S01]  /*d5f40*/  HMMA.16816.F32 R8, R20, R2, R28 ;  /* 0x000000021408723c */ /* 0x001fe2000000181c */
[----:B------:R-:W-:Y:S02]  /*d5f50*/  F2FP.F16.E4M3.UNPACK_B R20, R18 ;  /* 0x00000012ff14723e */ /* 0x000fe400020006ff */
[----:B------:R-:W-:Y:S02]  /*d5f60*/  F2FP.F16.E4M3.UNPACK_B R21, R19 ;  /* 0x00000013ff15723e */ /* 0x000fe400020006ff */
[----:B------:R-:W-:Y:S02]  /*d5f70*/  F2FP.F16.E4M3.UNPACK_B R22, R24 ;  /* 0x00000018ff16723e */ /* 0x000fe400020006ff */
[----:B------:R-:W-:-:S12]  /*d5f80*/  F2FP.F16.E4M3.UNPACK_B R23, R25 ;  /* 0x00000019ff17723e */ /* 0x000fd800020006ff */
[----:B-1----:R-:W-:Y:S02]  /*d5f90*/  IMAD.MOV.U32 R46, RZ, RZ, R8 ;  /* 0x000000ffff2e7224 */ /* 0x002fe400078e0008 */
[----:B------:R-:W-:Y:S01]  /*d5fa0*/  IMAD.MOV.U32 R48, RZ, RZ, R9 ;  /* 0x000000ffff307224 */ /* 0x000fe200078e0009 */
[----:B------:R0:W-:Y:S01]  /*d5fb0*/  STL [R1+0x3c], R11 ;  /* 0x00003c0b01007387 */ /* 0x0001e20000100800 */
[----:B------:R-:W-:Y:S02]  /*d5fc0*/  IMAD.MOV.U32 R47, RZ, RZ, R10 ;  /* 0x000000ffff2f7224 */ /* 0x000fe400078e000a */
[----:B0-----:R-:W-:Y:S01]  /*d5fd0*/  HMMA.16816.F32 R8, R20, R4, R32 ;  /* 0x000000041408723c */ /* 0x001fe20000001820 */
[----:B------:R-:W-:Y:S04]  /*d5fe0*/  STL [R1+0x9944], R48 ;  /* 0x0099443001007387 */ /* 0x000fe80000100800 */
[----:B------:R-:W-:-:S14]  /*d5ff0*/  STL [R1+0x9940], R47 ;  /* 0x0099402f01007387 */ /* 0x000fdc0000100800 */
[----:B------:R-:W-:Y:S02]  /*d6000*/  IMAD.MOV.U32 R49, RZ, RZ, R8 ;  /* 0x000000ffff317224 */ /* 0x000fe400078e0008 */
[----:B------:R-:W-:Y:S01]  /*d6010*/  IMAD.MOV.U32 R50, RZ, RZ, R9 ;  /* 0x000000ffff327224 */ /* 0x000fe200078e0009 */
[----:B------:R0:W-:Y:S01]  /*d6020*/  STL [R1+0x21c], R11 ;  /* 0x00021c0b01007387 */ /* 0x0001e20000100800 */
[----:B------:R-:W-:-:S03]  /*d6030*/  IMAD.MOV.U32 R51, RZ, RZ, R10 ;  /* 0x000000ffff337224 */ /* 0x000fc600078e000a */
[----:B------:R-:W-:Y:S04]  /*d6040*/  STL.64 [R1+0x9fe0], R6 ;  /* 0x009fe00601007387 */ /* 0x000fe80000100a00 */
[----:B------:R4:W-:Y:S01]  /*d6050*/  STL.64 [R1+0x9fd8], R4 ;  /* 0x009fd80401007387 */ /* 0x0009e20000100a00 */
[C---:B0-----:R-:W-:Y:S08]  /*d6060*/  HMMA.16816.F32 R8, R20.reuse, R16, R36 ;  /* 0x000000101408723c */ /* 0x041ff00000001824 */
[----:B----4-:R-:W-:Y:S11]  /*d6070*/  HMMA.16816.F32 R4, R20, R14, R56 ;  /* 0x0000000e1404723c */ /* 0x010ff60000001838 */
[----:B------:R-:W-:Y:S01]  /*d6080*/  IMAD.MOV.U32 R48, RZ, RZ, R8 ;  /* 0x000000ffff307224 */ /* 0x000fe200078e0008 */
[----:B------:R-:W-:Y:S04]  /*d6090*/  STL [R1+0x208], R10 ;  /* 0x0002080a01007387 */ /* 0x000fe80000100800 */
[----:B------:R-:W-:Y:S04]  /*d60a0*/  STL.64 [R1+0x9970], R50 ;  /* 0x0099703201007387 */ /* 0x000fe80000100a00 */
[----:B------:R0:W-:Y:S04]  /*d60b0*/  STL.64 [R1+0x9968], R48 ;  /* 0x0099683001007387 */ /* 0x0001e80000100a00 */
[----:B------:R-:W-:Y:S04]  /*d60c0*/  STL [R1+0x1f4], R5 ;  /* 0x0001f40501007387 */ /* 0x000fe80000100800 */
        /* <DEDUP_REMOVED lines=22> */
[----:B------:R-:W3:Y:S01]  /*d6230*/  LDL.LU R51, [R1+0x7ec] ;  /* 0x0007ec0001337983 */ /* 0x000ee20000300800 */
[----:B------:R-:W-:-:S02]  /*d6240*/  IMAD.MOV.U32 R44, RZ, RZ, R4 ;  /* 0x000000ffff2c7224 */ /* 0x000fc400078e0004 */
[----:B------:R-:W-:Y:S02]  /*d6250*/  IMAD.MOV.U32 R47, RZ, RZ, R9 ;  /* 0x000000ffff2f7224 */ /* 0x000fe400078e0009 */
[----:B------:R-:W-:Y:S01]  /*d6260*/  IMAD.MOV.U32 R45, RZ, RZ, R11 ;  /* 0x000000ffff2d7224 */ /* 0x000fe200078e000b */
        /* <DEDUP_REMOVED lines=68> */
[----:B------:R-:W-:-:S02]  /*d66b0*/  IMAD R18, R18, 0x100, R24 ;  /* 0x0000010012127824 */ /* 0x000fc400078e0218 */
[----:B------:R-:W-:Y:S02]  /*d66c0*/  IMAD R24, R32, 0x100, R27 ;  /* 0x0000010020187824 */ /* 0x000fe400078e021b */
[----:B------:R-:W-:Y:S02]  /*d66d0*/  IMAD R25, R34, 0x100, R33 ;  /* 0x0000010022197824 */ /* 0x000fe400078e0221 */
[----:B------:R-:W-:Y:S01]  /*d66e0*/  IMAD R19, R26, 0x100, R19 ;  /* 0x000001001a137824 */ /* 0x000fe200078e0213 */
[C---:B---3--:R-:W-:Y:S08]  /*d66f0*/  HMMA.16816.F32 R52, R20.reuse, R6, R52 ;  /* 0x000000061434723c */ /* 0x048ff00000001834 */
[----:B------:R-:W-:Y:S11]  /*d6700*/  HMMA.16816.F32 R20, R20, R2, R40 ;  /* 0x000000021414723c */ /* 0x000ff60000001828 */
[----:B------:R-:W-:Y:S04]  /*d6710*/  STL.64 [R1+0x1b0], R52 ;  /* 0x0001b03401007387 */ /* 0x000fe80000100a00 */
[----:B------:R0:W-:Y:S04]  /*d6720*/  STL.64 [R1+0x1b8], R54 ;  /* 0x0001b83601007387 */ /* 0x0001e80000100a00 */
[----:B0-----:R-:W3:Y:S04]  /*d6730*/  LDL.LU.64 R54, [R1+0x9fd0] ;  /* 0x009fd00001367983 */ /* 0x001ee80000300a00 */
[----:B------:R-:W3:Y:S04]  /*d6740*/  LDL.LU.64 R52, [R1+0x9fc8] ;  /* 0x009fc80001347983 */ /* 0x000ee80000300a00 */
        /* <DEDUP_REMOVED lines=18> */
[----:B------:R-:W-:Y:S01]  /*d6870*/  HMMA.16816.F32 R44, R20, R14, R44 ;  /* 0x0000000e142c723c */ /* 0x000fe2000000182c */
[----:B------:R-:W-:-:S07]  /*d6880*/  IMAD R18, R36, 0x100, R35 ;  /* 0x0000010024127824 */ /* 0x000fce00078e0223 */
        /* <DEDUP_REMOVED lines=61> */
[----:B----4-:R-:W-:Y:S04]  /*d6c60*/  STL.64 [R1+0x9f78], R40 ;  /* 0x009f782801007387 */ /* 0x010fe80000100a00 */
[----:B-1----:R-:W2:Y:S04]  /*d6c70*/  LDL.LU R52, [R1+0x9b0] ;  /* 0x0009b00001347983 */ /* 0x002ea80000300800 */
[----:B------:R-:W2:Y:S04]  /*d6c80*/  LDL.LU R53, [R1+0x9b4] ;  /* 0x0009b40001357983 */ /* 0x000ea80000300800 */
[----:B------:R-:W4:Y:S04]  /*d6c90*/  LDL.LU R54, [R1+0x9b8] ;  /* 0x0009b80001367983 */ /* 0x000f280000300800 */
[----:B------:R-:W4:Y:S04]  /*d6ca0*/  LDL.LU R55, [R1+0x9bc] ;  /* 0x0009bc0001377983 */ /* 0x000f280000300800 */
[----:B----4-:R-:W-:Y:S04]  /*d6cb0*/  STL.64 [R1+0x9fa0], R54 ;  /* 0x009fa03601007387 */ /* 0x010fe80000100a00 */
[----:B--2---:R0:W-:Y:S04]  /*d6cc0*/  STL.64 [R1+0x9f98], R52 ;  /* 0x009f983401007387 */ /* 0x0041e80000100a00 */
        /* <DEDUP_REMOVED lines=66> */
[C---:B----4-:R-:W-:Y:S08]  /*d70f0*/  HMMA.16816.F32 R40, R20.reuse, R14, R40 ;  /* 0x0000000e1428723c */ /* 0x050ff00000001828 */
[C---:B---3--:R-:W-:Y:S11]  /*d7100*/  HMMA.16816.F32 R8, R20.reuse, R12, R8 ;  /* 0x0000000c1408723c */ /* 0x048ff60000001808 */
[----:B------:R-:W-:Y:S04]  /*d7110*/  STL.64 [R1+0x110], R40 ;  /* 0x0001102801007387 */ /* 0x000fe80000100a00 */
[----:B------:R0:W-:Y:S04]  /*d7120*/  STL.64 [R1+0x118], R42 ;  /* 0x0001182a01007387 */ /* 0x0001e80000100a00 */
[----:B0-----:R-:W3:Y:S04]  /*d7130*/  LDL.LU.64 R42, [R1+0x9f80] ;  /* 0x009f8000012a7983 */ /* 0x001ee80000300a00 */
[----:B------:R-:W3:Y:S04]  /*d7140*/  LDL.LU.64 R40, [R1+0x9f78] ;  /* 0x009f780001287983 */ /* 0x000ee80000300a00 */
[----:B------:R-:W-:Y:S04]  /*d7150*/  STL.64 [R1+0x100], R8 ;  /* 0x0001000801007387 */ /* 0x000fe80000100a00 */
[----:B------:R0:W-:Y:S04]  /*d7160*/  STL.64 [R1+0x108], R10 ;  /* 0x0001080a01007387 */ /* 0x0001e80000100a00 */
[----:B0-----:R-:W4:Y:S04]  /*d7170*/  LDL.LU.64 R10, [R1+0x9f70] ;  /* 0x009f7000010a7983 */ /* 0x001f280000300a00 */
[----:B------:R-:W3:Y:S01]  /*d7180*/  LDL.LU.64 R8, [R1+0x9f68] ;  /* 0x009f680001087983 */ /* 0x000ee20000300a00 */
[----:B--2---:R-:W-:Y:S01]  /*d7190*/  HMMA.16816.F32 R52, R20, R6, R52 ;  /* 0x000000061434723c */ /* 0x004fe20000001834 */
        /* <DEDUP_REMOVED lines=9> */
[C---:B----4-:R-:W-:Y:S08]  /*d7230*/  HMMA.16816.F32 R44, R20.reuse, R10, R44 ;  /* 0x0000000a142c723c */ /* 0x050ff0000000182c */
[C---:B---3--:R-:W-:Y:S08]  /*d7240*/  HMMA.16816.F32 R48, R20.reuse, R8, R48 ;  /* 0x000000081430723c */ /* 0x048ff00000001830 */
        /* <DEDUP_REMOVED lines=15> */
[----:B------:R0:W-:Y:S04]  /*d7340*/  STL.64 [R1], R20 ;  /* 0x0000001401007387 */ /* 0x0001e80000100a00 */
[----:B------:R1:W-:Y:S04]  /*d7350*/  STL.64 [R1+0x8], R22 ;  /* 0x0000081601007387 */ /* 0x0003e80000100a00 */
[----:B0-----:R-:W2:Y:S04]  /*d7360*/  LDL.LU R20, [R1+0x9d0] ;  /* 0x0009d00001147983 */ /* 0x001ea80000300800 */
[----:B------:R-:W2:Y:S04]  /*d7370*/  LDL.LU R21, [R1+0x9d4] ;  /* 0x0009d40001157983 */ /* 0x000ea80000300800 */
[----:B-1----:R-:W2:Y:S04]  /*d7380*/  LDL.LU R22, [R1+0x9d8] ;  /* 0x0009d80001167983 */ /* 0x002ea80000300800 */
[----:B------:R-:W2:Y:S04]  /*d7390*/  LDL.LU R23, [R1+0x9dc] ;  /* 0x0009dc0001177983 */ /* 0x000ea80000300800 */
[----:B------:R-:W-:Y:S04]  /*d73a0*/  STL.64 [R1+0xc0], R32 ;  /* 0x0000c02001007387 */ /* 0x000fe80000100a00 */
[----:B------:R0:W-:Y:S04]  /*d73b0*/  STL.64 [R1+0xc8], R34 ;  /* 0x0000c82201007387 */ /* 0x0001e80000100a00 */
[----:B0-----:R-:W3:Y:S04]  /*d73c0*/  LDL.LU.64 R34, [R1+0x9f20] ;  /* 0x009f200001227983 */ /* 0x001ee80000300a00 */
[----:B------:R-:W3:Y:S01]  /*d73d0*/  LDL.LU.64 R32, [R1+0x9f18] ;  /* 0x009f180001207983 */ /* 0x000ee20000300a00 */
[----:B------:R-:W-:Y:S01]  /*d73e0*/  HMMA.16816.F32 R24, R56, R14, R24 ;  /* 0x0000000e3818723c */ /* 0x000fe20000001818 */
        /* <DEDUP_REMOVED lines=8> */
[C---:B0-----:R-:W-:Y:S08]  /*d7470*/  HMMA.16816.F32 R20, R56.reuse, R12, R44 ;  /* 0x0000000c3814723c */ /* 0x041ff0000000182c */
[C---:B---3--:R-:W-:Y:S01]  /*d7480*/  HMMA.16816.F32 R44, R56.reuse, R10, R48 ;  /* 0x0000000a382c723c */ /* 0x048fe20000001830 */
[----:B------:R-:W-:Y:S04]  /*d7490*/  STL.64 [R1+0xa0], R24 ;  /* 0x0000a01801007387 */ /* 0x000fe80000100a00 */
[----:B------:R4:W-:Y:S03]  /*d74a0*/  STL.64 [R1+0xa8], R26 ;  /* 0x0000a81a01007387 */ /* 0x0009e60000100a00 */
[C---:B----4-:R-:W-:Y:S03]  /*d74b0*/  HMMA.16816.F32 R24, R56.reuse, R8, R52 ;  /* 0x000000083818723c */ /* 0x050fe60000001834 */
[----:B------:R-:W-:Y:S04]  /*d74c0*/  STL.64 [R1+0x90], R20 ;  /* 0x0000901401007387 */ /* 0x000fe80000100a00 */
[----:B------:R0:W-:Y:S02]  /*d74d0*/  STL.64 [R1+0x98], R22 ;  /* 0x0000981601007387 */ /* 0x0001e40000100a00 */
[C---:B0-----:R-:W-:Y:S02]  /*d74e0*/  HMMA.16816.F32 R20, R56.reuse, R6, R40 ;  /* 0x000000063814723c */ /* 0x041fe40000001828 */
[----:B------:R-:W-:Y:S04]  /*d74f0*/  STL.64 [R1+0x80], R44 ;  /* 0x0000802c01007387 */ /* 0x000fe80000100a00 */
[----:B------:R-:W-:Y:S04]  /*d7500*/  STL.64 [R1+0x88], R46 ;  /* 0x0000882e01007387 */ /* 0x000fe80000100a00 */
[----:B------:R0:W-:Y:S04]  /*d7510*/  STL.64 [R1+0x70], R24 ;  /* 0x0000701801007387 */ /* 0x0001e80000100a00 */
[----:B------:R1:W-:Y:S01]  /*d7520*/  STL.64 [R1+0x78], R26 ;  /* 0x0000781a01007387 */ /* 0x0003e20000100a00 */
[----:B------:R-:W-:Y:S04]  /*d7530*/  HMMA.16816.F32 R56, R56, R2, R32 ;  /* 0x000000023838723c */ /* 0x000fe80000001820 */
        /* <DEDUP_REMOVED lines=38> */
[----:B------:R-:W-:-:S02]  /*d77a0*/  F2FP.F16.E4M3.UNPACK_B R36, R36 ;  /* 0x00000024ff24723e */ /* 0x000fc400020006ff */
[----:B------:R-:W-:Y:S02]  /*d77b0*/  F2FP.F16.E4M3.UNPACK_B R37, R37 ;  /* 0x00000025ff25723e */ /* 0x000fe400020006ff */
[----:B------:R-:W-:Y:S02]  /*d77c0*/  F2FP.F16.E4M3.UNPACK_B R38, R38 ;  /* 0x00000026ff26723e */ /* 0x000fe400020006ff */
[----:B------:R-:W-:-:S07]  /*d77d0*/  F2FP.F16.E4M3.UNPACK_B R39, R39 ;  /* 0x00000027ff27723e */ /* 0x000fce00020006ff */
[C---:B----4-:R-:W-:Y:S08]  /*d77e0*/  HMMA.16816.F32 R32, R36.reuse, R16, R32 ;  /* 0x000000102420723c */ /* 0x050ff00000001820 */
[C---:B------:R-:W-:Y:S08]  /*d77f0*/  HMMA.16816.F32 R28, R36.reuse, R14, R28 ;  /* 0x0000000e241c723c */ /* 0x040ff0000000181c */
[C---:B------:R-:W-:Y:S08]  /*d7800*/  HMMA.16816.F32 R24, R36.reuse, R12, R24 ;  /* 0x0000000c2418723c */ /* 0x040ff00000001818 */
[C---:B--2---:R-:W-:Y:S01]  /*d7810*/  HMMA.16816.F32 R20, R36.reuse, R10, R20 ;  /* 0x0000000a2414723c */ /* 0x044fe20000001814 */
[----:B------:R-:W-:Y:S07]  /*d7820*/  STL.64 [R1+0x9790], R34 ;  /* 0x0097902201007387 */ /* 0x000fee0000100a00 */
[----:B---3--:R-:W-:-:S15]  /*d7830*/  HMMA.16816.F32 R56, R36, R4, R56 ;  /* 0x000000042438723c */ /* 0x008fde0000001838 */
[----:B------:R-:W-:-:S04]  /*d7840*/  NOP ;  /* 0x0000000000007918 */ /* 0x000fc80000000000 */
[----:B------:R-:W-:Y:S04]  /*d7850*/  STL.64 [R1+0x50], R56 ;  /* 0x0000503801007387 */ /* 0x000fe80000100a00 */
[----:B------:R-:W-:Y:S04]  /*d7860*/  STL.64 [R1+0x58], R58 ;  /* 0x0000583a01007387 */ /* 0x000fe80000100a00 */
[----:B------:R-:W-:Y:S04]  /*d7870*/  STL.64 [R1+0x9788], R32 ;  /* 0x0097882001007387 */ /* 0x000fe80000100a00 */
[----:B------:R-:W-:Y:S04]  /*d7880*/  STL.64 [R1+0x97a0], R30 ;  /* 0x0097a01e01007387 */ /* 0x000fe80000100a00 */
[----:B------:R-:W-:Y:S04]  /*d7890*/  STL.64 [R1+0x9798], R28 ;  /* 0x0097981c01007387 */ /* 0x000fe80000100a00 */
[----:B------:R-:W2:Y:S04]  /*d78a0*/  LDL.LU R61, [R1+0x27e4] ;  /* 0x0027e400013d7983 */ /* 0x000ea80000300800 */
[----:B------:R-:W2:Y:S04]  /*d78b0*/  LDL.LU R0, [R1+0x27e0] ;  /* 0x0027e00001007983 */ /* 0x000ea80000300800 */
[----:B------:R-:W-:Y:S04]  /*d78c0*/  STL [R1+0x9754], R24 ;  /* 0x0097541801007387 */ /* 0x000fe80000100800 */
[----:B------:R-:W-:Y:S04]  /*d78d0*/  STL [R1+0x9750], R25 ;  /* 0x0097501901007387 */ /* 0x000fe80000100800 */
[----:B------:R-:W-:Y:S04]  /*d78e0*/  STL [R1+0x974c], R26 ;  /* 0x00974c1a01007387 */ /* 0x000fe80000100800 */
[----:B------:R0:W-:Y:S04]  /*d78f0*/  STL [R1+0x9748], R27 ;  /* 0x0097481b01007387 */ /* 0x0001e80000100800 */
[----:B------:R-:W-:Y:S04]  /*d7900*/  STL [R1+0x9744], R20 ;  /* 0x0097441401007387 */ /* 0x000fe80000100800 */
[----:B------:R-:W-:Y:S04]  /*d7910*/  STL [R1+0x9740], R21 ;  /* 0x0097401501007387 */ /* 0x000fe80000100800 */
[----:B------:R-:W-:Y:S04]  /*d7920*/  STL [R1+0x973c], R22 ;  /* 0x00973c1601007387 */ /* 0x000fe80000100800 */
[----:B------:R1:W-:Y:S01]  /*d7930*/  STL [R1+0x9738], R23 ;  /* 0x0097381701007387 */ /* 0x0003e20000100800 */
[C---:B0-----:R-:W-:Y:S08]  /*d7940*/  HMMA.16816.F32 R24, R36.reuse, R8, R44 ;  /* 0x000000082418723c */ /* 0x041ff0000000182c */
[----:B-1----:R-:W-:Y:S11]  /*d7950*/  HMMA.16816.F32 R20, R36, R6, R48 ;  /* 0x000000062414723c */ /* 0x002ff60000001830 */
[----:B------:R0:W-:Y:S04]  /*d7960*/  STL.64 [R1+0x370], R24 ;  /* 0x0003701801007387 */ /* 0x0001e80000100a00 */
[----:B------:R1:W-:Y:S04]  /*d7970*/  STL.64 [R1+0x378], R26 ;  /* 0x0003781a01007387 */ /* 0x0003e80000100a00 */
[----:B------:R-:W-:Y:S04]  /*d7980*/  STL.64 [R1+0x390], R20 ;  /* 0x0003901401007387 */ /* 0x000fe80000100a00 */
[----:B------:R3:W-:Y:S04]  /*d7990*/  STL.64 [R1+0x398], R22 ;  /* 0x0003981601007387 */ /* 0x0007e80000100a00 */
[----:B0-----:R-:W3:Y:S04]  /*d79a0*/  LDL.LU R24, [R1+0xae0] ;  /* 0x000ae00001187983 */ /* 0x001ee80000300800 */
[----:B------:R-:W3:Y:S04]  /*d79b0*/  LDL.LU R25, [R1+0xae4] ;  /* 0x000ae40001197983 */ /* 0x000ee80000300800 */
[----:B-1----:R-:W3:Y:S04]  /*d79c0*/  LDL.LU R26, [R1+0xae8] ;  /* 0x000ae800011a7983 */ /* 0x002ee80000300800 */
        /* <DEDUP_REMOVED lines=25> */
[----:B------:R-:W4:Y:S01]  /*d7b60*/  LDL.LU R55, [R1+0xc8c] ;  /* 0x000c8c0001377983 */ /* 0x000f220000300800 */
[----:B------:R-:W-:-:S03]  /*d7b70*/  IMAD R19, R42, 0x100, R41 ;  /* 0x000001002a137824 */ /* 0x000fc600078e0229 */
[----:B------:R-:W4:Y:S04]  /*d7b80*/  LDL.LU R40, [R1+0xcd0] ;  /* 0x000cd00001287983 */ /* 0x000f280000300800 */
[----:B------:R-:W4:Y:S01]  /*d7b90*/  LDL.LU R41, [R1+0xcd4] ;  /* 0x000cd40001297983 */ /* 0x000f220000300800 */
[----:B------:R-:W-:-:S03]  /*d7ba0*/  IMAD R60, R60, 0x100, R43 ;  /* 0x000001003c3c7824 */ /* 0x000fc600078e022b */
[----:B------:R-:W4:Y:S04]  /*d7bb0*/  LDL.LU R42, [R1+0xcd8] ;  /* 0x000cd800012a7983 */ /* 0x000f280000300800 */
[----:B------:R-:W4:Y:S04]  /*d7bc0*/  LDL.LU R43, [R1+0xcdc] ;  /* 0x000cdc00012b7983 */ /* 0x000f280000300800 */
[----:B------:R-:W-:Y:S01]  /*d7bd0*/  STL [R1+0x9f14], R3 ;  /* 0x009f140301007387 */ /* 0x000fe20000100800 */
[----:B--2---:R-:W-:Y:S01]  /*d7be0*/  IMAD R61, R0, 0x100, R61 ;  /* 0x00000100003d7824 */ /* 0x004fe200078e023d */
[----:B---3--:R-:W-:Y:S01]  /*d7bf0*/  HMMA.16816.F32 R20, R36, R2, R24 ;  /* 0x000000022414723c */ /* 0x008fe20000001818 */
[----:B------:R-:W-:-:S02]  /*d7c00*/  F2FP.F16.E4M3.UNPACK_B R36, R18 ;  /* 0x00000012ff24723e */ /* 0x000fc400020006ff */
[----:B------:R-:W-:Y:S02]  /*d7c10*/  F2FP.F16.E4M3.UNPACK_B R37, R19 ;  /* 0x00000013ff25723e */ /* 0x000fe400020006ff */
[----:B------:R-:W-:Y:S02]  /*d7c20*/  F2FP.F16.E4M3.UNPACK_B R38, R60 ;  /* 0x0000003cff26723e */ /* 0x000fe400020006ff */
[----:B------:R-:W-:-:S12]  /*d7c30*/  F2FP.F16.E4M3.UNPACK_B R39, R61 ;  /* 0x0000003dff27723e */ /* 0x000fd800020006ff */
[----:B------:R-:W-:Y:S04]  /*d7c40*/  STL.64 [R1+0x380], R20 ;  /* 0x0003801401007387 */ /* 0x000fe80000100a00 */
[----:B------:R4:W-:Y:S02]  /*d7c50*/  STL.64 [R1+0x388], R22 ;  /* 0x0003881601007387 */ /* 0x0009e40000100a00 */
[C---:B----4-:R-:W-:Y:S08]  /*d7c60*/  HMMA.16816.F32 R20, R36.reuse, R4, R28 ;  /* 0x000000042414723c */ /* 0x050ff0000000181c */
        /* <DEDUP_REMOVED lines=8> */
[----:B------:R0:W-:Y:S01]  /*d7cf0*/  STL [R1+0x9758], R27 ;  /* 0x0097581b01007387 */ /* 0x0001e20000100800 */
[C---:B------:R-:W-:Y:S08]  /*d7d00*/  HMMA.16816.F32 R20, R36.reuse, R12, R44 ;  /* 0x0000000c2414723c */ /* 0x040ff0000000182c */
[----:B0-----:R-:W-:-:S15]  /*d7d10*/  HMMA.16816.F32 R24, R36, R16, R32 ;  /* 0x000000102418723c */ /* 0x001fde0000001820 */
[----:B------:R-:W-:-:S04]  /*d7d20*/  NOP ;  /* 0x0000000000007918 */ /* 0x000fc80000000000 */
[----:B------:R-:W-:Y:S04]  /*d7d30*/  STL.64 [R1+0x500], R24 ;  /* 0x0005001801007387 */ /* 0x000fe80000100a00 */
[----:B------:R0:W-:Y:S04]  /*d7d40*/  STL.64 [R1+0x508], R26 ;  /* 0x0005081a01007387 */ /* 0x0001e80000100a00 */
[----:B------:R-:W-:Y:S04]  /*d7d50*/  STL.64 [R1+0x510], R28 ;  /* 0x0005101c01007387 */ /* 0x000fe80000100a00 */
[----:B------:R-:W-:Y:S04]  /*d7d60*/  STL.64 [R1+0x518], R30 ;  /* 0x0005181e01007387 */ /* 0x000fe80000100a00 */
[----:B------:R1:W-:Y:S01]  /*d7d70*/  STL.64 [R1+0x528], R22 ;  /* 0x0005281601007387 */ /* 0x0003e20000100a00 */
[----:B0-----:R-:W-:-:S02]  /*d7d80*/  IMAD.MOV.U32 R26, RZ, RZ, R20 ;  /* 0x000000ffff1a7224 */ /* 0x001fc400078e0014 */
[----:B------:R-:W-:Y:S02]  /*d7d90*/  IMAD.MOV.U32 R27, RZ, RZ, R21 ;  /* 0x000000ffff1b7224 */ /* 0x000fe400078e0015 */
[----:B-1----:R-:W-:Y:S03]  /*d7da0*/  HMMA.16816.F32 R20, R36, R10, R48 ;  /* 0x0000000a2414723c */ /* 0x002fe60000001830 */
[----:B------:R-:W-:Y:S04]  /*d7db0*/  STL [R1+0x976c], R27 ;  /* 0x00976c1b01007387 */ /* 0x000fe80000100800 */
[----:B------:R-:W-:-:S12]  /*d7dc0*/  STL [R1+0x9768], R26 ;  /* 0x0097681a01007387 */ /* 0x000fd80000100800 */
[----:B------:R-:W-:Y:S01]  /*d7dd0*/  IMAD.MOV.U32 R25, RZ, RZ, R22 ;  /* 0x000000ffff197224 */ /* 0x000fe200078e0016 */
[----:B------:R0:W-:Y:S01]  /*d7de0*/  STL.64 [R1+0x570], R20 ;  /* 0x0005701401007387 */ /* 0x0001e20000100a00 */
[----:B------:R-:W-:Y:S02]  /*d7df0*/  IMAD.MOV.U32 R24, RZ, RZ, R23 ;  /* 0x000000ffff187224 */ /* 0x000fe400078e0017 */
[----:B0-----:R-:W-:Y:S03]  /*d7e00*/  HMMA.16816.F32 R20, R36, R8, R52 ;  /* 0x000000082414723c */ /* 0x001fe60000001834 */
[----:B------:R-:W-:Y:S04]  /*d7e10*/  STL [R1+0x9774], R24 ;  /* 0x0097741801007387 */ /* 0x000fe80000100800 */
[----:B------:R-:W-:-:S12]  /*d7e20*/  STL [R1+0x9770], R25 ;  /* 0x0097701901007387 */ /* 0x000fd80000100800 */
[----:B------:R-:W-:Y:S01]  /*d7e30*/  IMAD.MOV.U32 R27, RZ, RZ, R22 ;  /* 0x000000ffff1b7224 */ /* 0x000fe200078e0016 */
[----:B------:R0:W-:Y:S01]  /*d7e40*/  STL.64 [R1+0x610], R20 ;  /* 0x0006101401007387 */ /* 0x0001e20000100a00 */
[----:B------:R-:W-:Y:S02]  /*d7e50*/  IMAD.MOV.U32 R26, RZ, RZ, R23 ;  /* 0x000000ffff1a7224 */ /* 0x000fe400078e0017 */
[----:B0-----:R-:W-:-:S15]  /*d7e60*/  HMMA.16816.F32 R20, R36, R6, R40 ;  /* 0x000000062414723c */ /* 0x001fde0000001828 */
[----:B------:R-:W-:-:S04]  /*d7e70*/  NOP ;  /* 0x0000000000007918 */ /* 0x000fc80000000000 */
[----:B------:R0:W-:Y:S04]  /*d7e80*/  STL.64 [R1+0x630], R20 ;  /* 0x0006301401007387 */ /* 0x0001e80000100a00 */
[----:B------:R-:W2:Y:S04]  /*d7e90*/  LDL.LU R48, [R1+0xdf0] ;  /* 0x000df00001307983 */ /* 0x000ea80000300800 */
[----:B------:R-:W2:Y:S04]  /*d7ea0*/  LDL.LU R49, [R1+0xdf4] ;  /* 0x000df40001317983 */ /* 0x000ea80000300800 */
[----:B------:R-:W2:Y:S04]  /*d7eb0*/  LDL.LU R50, [R1+0xdf8] ;  /* 0x000df80001327983 */ /* 0x000ea80000300800 */
[----:B------:R-:W2:Y:S01]  /*d7ec0*/  LDL.LU R51, [R1+0xdfc] ;  /* 0x000dfc0001337983 */ /* 0x000ea20000300800 */
[----:B------:R-:W-:-:S02]  /*d7ed0*/  IMAD.MOV.U32 R24, RZ, RZ, R22 ;  /* 0x000000ffff187224 */ /* 0x000fc400078e0016 */
[----:B------:R-:W-:Y:S01]  /*d7ee0*/  IMAD.MOV.U32 R25, RZ, RZ, R23 ;  /* 0x000000ffff197224 */ /* 0x000fe200078e0017 */
[----:B0-----:R-:W3:Y:S04]  /*d7ef0*/  LDL.LU R20, [R1+0xcc0] ;  /* 0x000cc00001147983 */ /* 0x001ee80000300800 */
[----:B------:R-:W3:Y:S04]  /*d7f00*/  LDL.LU R21, [R1+0xcc4] ;  /* 0x000cc40001157983 */ /* 0x000ee80000300800 */
[----:B------:R-:W3:Y:S04]  /*d7f10*/  LDL.LU R22, [R1+0xcc8] ;  /* 0x000cc80001167983 */ /* 0x000ee80000300800 */
[----:B------:R-:W3:Y:S04]  /*d7f20*/  LDL.LU R23, [R1+0xccc] ;  /* 0x000ccc0001177983 */ /* 0x000ee80000300800 */
[----:B------:R-:W4:Y:S04]  /*d7f30*/  LDL.LU R3, [R1+0x27ec] ;  /* 0x0027ec0001037983 */ /* 0x000f280000300800 */
        /* <DEDUP_REMOVED lines=35> */
[----:B----4-:R-:W-:-:S03]  /*d8170*/  IMAD R18, R18, 0x100, R3 ;  /* 0x0000010012127824 */ /* 0x010fc600078e0203 */
[----:B------:R-:W4:Y:S01]  /*d8180*/  LDL.LU R3, [R1+0x9f14] ;  /* 0x009f140001037983 */ /* 0x000f220000300800 */
[----:B--2---:R-:W-:Y:S02]  /*d8190*/  IMAD R19, R19, 0x100, R61 ;  /* 0x0000010013137824 */ /* 0x004fe400078e023d */
[----:B---3--:R-:W-:Y:S02]  /*d81a0*/  IMAD R60, R40, 0x100, R60 ;  /* 0x00000100283c7824 */ /* 0x008fe400078e023c */
[----:B------:R-:W-:Y:S01]  /*d81b0*/  IMAD R61, R42, 0x100, R41 ;  /* 0x000001002a3d7824 */ /* 0x000fe200078e0229 */
[----:B------:R-:W-:Y:S01]  /*d81c0*/  STL [R1+0x9f10], R2 ;  /* 0x009f100201007387 */ /* 0x000fe20000100800 */
[----:B----4-:R-:W-:Y:S03]  /*d81d0*/  HMMA.16816.F32 R36, R36, R2, R20 ;  /* 0x000000022424723c */ /* 0x010fe60000001814 */
[----:B------:R-:W-:-:S15]  /*d81e0*/  STL [R1+0x9f0c], R3 ;  /* 0x009f0c0301007387 */ /* 0x000fde0000100800 */
[----:B------:R-:W-:Y:S01]  /*d81f0*/  NOP ;  /* 0x0000000000007918 */ /* 0x000fe20000000000 */
[----:B------:R-:W-:Y:S02]  /*d8200*/  IMAD.MOV.U32 R20, RZ, RZ, R36 ;  /* 0x000000ffff147224 */ /* 0x000fe400078e0024 */
[----:B------:R-:W-:Y:S02]  /*d8210*/  IMAD.MOV.U32 R21, RZ, RZ, R37 ;  /* 0x000000ffff157224 */ /* 0x000fe400078e0025 */
[----:B------:R-:W-:Y:S02]  /*d8220*/  IMAD.MOV.U32 R22, RZ, RZ, R38 ;  /* 0x000000ffff167224 */ /* 0x000fe400078e0026 */
[----:B------:R-:W-:Y:S01]  /*d8230*/  IMAD.MOV.U32 R23, RZ, RZ, R39 ;  /* 0x000000ffff177224 */ /* 0x000fe200078e0027 */
[----:B------:R-:W-:Y:S02]  /*d8240*/  F2FP.F16.E4M3.UNPACK_B R36, R18 ;  /* 0x00000012ff24723e */ /* 0x000fe400020006ff */
[----:B------:R-:W-:Y:S02]  /*d8250*/  F2FP.F16.E4M3.UNPACK_B R37, R19 ;  /* 0x00000013ff25723e */ /* 0x000fe400020006ff */
[----:B------:R-:W-:-:S02]  /*d8260*/  F2FP.F16.E4M3.UNPACK_B R38, R60 ;  /* 0x0000003cff26723e */ /* 0x000fc400020006ff */
[----:B------:R-:W-:Y:S01]  /*d8270*/  F2FP.F16.E4M3.UNPACK_B R39, R61 ;  /* 0x0000003dff27723e */ /* 0x000fe200020006ff */
        /* <DEDUP_REMOVED lines=56> */
[----:B------:R-:W4:Y:S01]  /*d8600*/  LDL.LU R27, [R1+0xefc] ;  /* 0x000efc00011b7983 */ /* 0x000f220000300800 */
[----:B------:R-:W-:-:S03]  /*d8610*/  IMAD R18, R0, 0x100, R43 ;  /* 0x0000010000127824 */ /* 0x000fc600078e022b */
        /* <DEDUP_REMOVED lines=58> */
[----:B----4-:R-:W-:-:S03]  /*d89c0*/  IMAD R60, R60, 0x100, R3 ;  /* 0x000001003c3c7824 */ /* 0x010fc600078e0203 */
[----:B------:R-:W2:Y:S01]  /*d89d0*/  LDL.LU R3, [R1+0x9f0c] ;  /* 0x009f0c0001037983 */ /* 0x000ea20000300800 */
[----:B------:R-:W-:-:S03]  /*d89e0*/  IMAD R61, R61, 0x100, R0 ;  /* 0x000001003d3d7824 */ /* 0x000fc600078e0200 */
[----:B------:R-:W4:Y:S01]  /*d89f0*/  LDL.LU R0, [R1+0x9f08] ;  /* 0x009f080001007983 */ /* 0x000f220000300800 */
[----:B--2---:R-:W-:Y:S03]  /*d8a00*/  HMMA.16816.F32 R36, R36, R2, R4 ;  /* 0x000000022424723c */ /* 0x004fe60000001804 */
[----:B------:R-:W2:Y:S04]  /*d8a10*/  LDL.LU.64 R6, [R1+0x9f00] ;  /* 0x009f000001067983 */ /* 0x000ea80000300a00 */
[----:B------:R-:W3:-:S12]  /*d8a20*/  LDL.LU.64 R4, [R1+0x9ef8] ;  /* 0x009ef80001047983 */ /* 0x000ed80000300a00 */
[----:B------:R0:W-:Y:S04]  /*d8a30*/  STL.64 [R1+0x8c0], R36 ;  /* 0x0008c02401007387 */ /* 0x0001e80000100a00 */
[----:B------:R1:W-:Y:S01]  /*d8a40*/  STL.64 [R1+0x8c8], R38 ;  /* 0x0008c82601007387 */ /* 0x0003e20000100a00 */
[----:B0-----:R-:W-:Y:S02]  /*d8a50*/  F2FP.F16.E4M3.UNPACK_B R36, R18 ;  /* 0x00000012ff24723e */ /* 0x001fe400020006ff */
        /* <DEDUP_REMOVED lines=8> */
[----:B---3--:R-:W-:-:S15]  /*d8ae0*/  HMMA.16816.F32 R24, R36, R4, R24 ;  /* 0x000000042418723c */ /* 0x008fde0000001818 */
[----:B------:R-:W-:-:S04]  /*d8af0*/  NOP ;  /* 0x0000000000007918 */ /* 0x000fc80000000000 */
        /* <DEDUP_REMOVED lines=36> */
[----:B------:R-:W-:Y:S02]  /*d8d40*/  IMAD R61, R23, 0x100, R22 ;  /* 0x00000100173d7824 */ /* 0x000fe400078e0216 */
[----:B------:R-:W-:Y:S01]  /*d8d50*/  HMMA.16816.F32 R20, R36, R2, R24 ;  /* 0x000000022414723c */ /* 0x000fe20000001818 */
[----:B------:R-:W-:Y:S02]  /*d8d60*/  F2FP.F16.E4M3.UNPACK_B R36, R18 ;  /* 0x00000012ff24723e */ /* 0x000fe400020006ff */
[----:B------:R-:W-:Y:S02]  /*d8d70*/  F2FP.F16.E4M3.UNPACK_B R37, R19 ;  /* 0x00000013ff25723e */ /* 0x000fe400020006ff */
[----:B------:R-:W-:-:S02]  /*d8d80*/  F2FP.F16.E4M3.UNPACK_B R38, R60 ;  /* 0x0000003cff26723e */ /* 0x000fc400020006ff */
[----:B------:R-:W-:-:S07]  /*d8d90*/  F2FP.F16.E4M3.UNPACK_B R39, R61 ;  /* 0x0000003dff27723e */ /* 0x000fce00020006ff */
[C---:B------:R-:W-:Y:S08]  /*d8da0*/  HMMA.16816.F32 R28, R36.reuse, R4, R28 ;  /* 0x00000004241c723c */ /* 0x040ff0000000181c */
[C---:B------:R-:W-:Y:S01]  /*d8db0*/  HMMA.16816.F32 R24, R36.reuse, R16, R32 ;  /* 0x000000102418723c */ /* 0x040fe20000001820 */
[----:B------:R-:W-:Y:S04]  /*d8dc0*/  STL.64 [R1+0xa10], R20 ;  /* 0x000a101401007387 */ /* 0x000fe80000100a00 */
[----:B------:R0:W-:Y:S03]  /*d8dd0*/  STL.64 [R1+0xa18], R22 ;  /* 0x000a181601007387 */ /* 0x0001e60000100a00 */
[C---:B------:R-:W-:Y:S08]  /*d8de0*/  HMMA.16816.F32 R4, R36.reuse, R6, R40 ;  /* 0x000000062404723c */ /* 0x040ff00000001828 */
[C---:B0-----:R-:W-:Y:S01]  /*d8df0*/  HMMA.16816.F32 R20, R36.reuse, R14, R56 ;  /* 0x0000000e2414723c */ /* 0x041fe20000001838 */
[----:B------:R-:W-:Y:S04]  /*d8e00*/  STL.64 [R1+0xaa0], R28 ;  /* 0x000aa01c01007387 */ /* 0x000fe80000100a00 */
[----:B------:R-:W-:Y:S04]  /*d8e10*/  STL.64 [R1+0xaa8], R30 ;  /* 0x000aa81e01007387 */ /* 0x000fe80000100a00 */
[----:B------:R-:W-:Y:S04]  /*d8e20*/  STL.64 [R1+0xa90], R24 ;  /* 0x000a901801007387 */ /* 0x000fe80000100a00 */
[----:B------:R-:W-:Y:S06]  /*d8e30*/  STL.64 [R1+0xa98], R26 ;  /* 0x000a981a01007387 */ /* 0x000fec0000100a00 */
[----:B------:R0:W-:Y:S04]  /*d8e40*/  STL.64 [R1+0xa80], R20 ;  /* 0x000a801401007387 */ /* 0x0001e80000100a00 */
[----:B------:R1:W-:Y:S01]  /*d8e50*/  STL.64 [R1+0xa88], R22 ;  /* 0x000a881601007387 */ /* 0x0003e20000100a00 */
[C---:B--2---:R-:W-:Y:S08]  /*d8e60*/  HMMA.16816.F32 R16, R36.reuse, R12, R44 ;  /* 0x0000000c2410723c */ /* 0x044ff0000000182c */
[C---:B---3--:R-:W-:Y:S08]  /*d8e70*/  HMMA.16816.F32 R12, R36.reuse, R10, R48 ;  /* 0x0000000a240c723c */ /* 0x048ff00000001830 */
[----:B----4-:R-:W-:Y:S03]  /*d8e80*/  HMMA.16816.F32 R8, R36, R8, R52 ;  /* 0x000000082408723c */ /* 0x010fe60000001834 */
[----:B------:R-:W-:Y:S04]  /*d8e90*/  STL.64 [R1+0xa70], R16 ;  /* 0x000a701001007387 */ /* 0x000fe80000100a00 */
[----:B------:R-:W-:Y:S04]  /*d8ea0*/  STL.64 [R1+0xa78], R18 ;  /* 0x000a781201007387 */ /* 0x000fe80000100a00 */
[----:B------:R-:W-:Y:S04]  /*d8eb0*/  STL.64 [R1+0xa60], R12 ;  /* 0x000a600c01007387 */ /* 0x000fe80000100a00 */
[----:B------:R-:W-:Y:S04]  /*d8ec0*/  STL.64 [R1+0xa68], R14 ;  /* 0x000a680e01007387 */ /* 0x000fe80000100a00 */
[----:B------:R-:W2:Y:S01]  /*d8ed0*/  LDL.LU R48, [R1+0x10f0] ;  /* 0x0010f00001307983 */ /* 0x000ea20000300800 */
[----:B------:R-:W-:-:S03]  /*d8ee0*/  IMAD.MOV.U32 R51, RZ, RZ, R0 ;  /* 0x000000ffff337224 */ /* 0x000fc600078e0000 */
[----:B------:R-:W-:Y:S04]  /*d8ef0*/  STL.64 [R1+0xa50], R8 ;  /* 0x000a500801007387 */ /* 0x000fe80000100a00 */
[----:B------:R-:W-:Y:S04]  /*d8f00*/  STL.64 [R1+0xa58], R10 ;  /* 0x000a580a01007387 */ /* 0x000fe80000100a00 */
[----:B------:R3:W-:Y:S04]  /*d8f10*/  STL.64 [R1+0xa40], R4 ;  /* 0x000a400401007387 */ /* 0x0007e80000100a00 */
[----:B------:R4:W-:Y:S04]  /*d8f20*/  STL.64 [R1+0xa48], R6 ;  /* 0x000a480601007387 */ /* 0x0009e80000100a00 */
[----:B------:R-:W2:Y:S04]  /*d8f30*/  LDL.LU R49, [R1+0x10f4] ;  /* 0x0010f40001317983 */ /* 0x000ea80000300800 */
[----:B------:R-:W2:Y:S04]  /*d8f40*/  LDL.LU R50, [R1+0x10f8] ;  /* 0x0010f80001327983 */ /* 0x000ea80000300800 */
[----:B------:R-:W2:Y:S04]  /*d8f50*/  LDL.LU R0, [R1+0x9e80] ;  /* 0x009e800001007983 */ /* 0x000ea80000300800 */
[----:B0-----:R-:W4:Y:S04]  /*d8f60*/  LDL.LU R20, [R1+0xee0] ;  /* 0x000ee00001147983 */ /* 0x001f280000300800 */
[----:B------:R-:W4:Y:S04]  /*d8f70*/  LDL.LU R21, [R1+0xee4] ;  /* 0x000ee40001157983 */ /* 0x000f280000300800 */
[----:B-1----:R-:W4:Y:S04]  /*d8f80*/  LDL.LU R22, [R1+0xee8] ;  /* 0x000ee80001167983 */ /* 0x002f280000300800 */
[----:B------:R-:W4:Y:S04]  /*d8f90*/  LDL.LU R23, [R1+0xeec] ;  /* 0x000eec0001177983 */ /* 0x000f280000300800 */
[----:B---3--:R-:W3:Y:S04]  /*d8fa0*/  LDL.LU R4, [R1+0x284c] ;  /* 0x00284c0001047983 */ /* 0x008ee80000300800 */
[----:B------:R-:W3:Y:S04]  /*d8fb0*/  LDL.LU R5, [R1+0x2848] ;  /* 0x0028480001057983 */ /* 0x000ee80000300800 */
[----:B------:R-:W3:Y:S04]  /*d8fc0*/  LDL.LU R61, [R1+0x2854] ;  /* 0x00285400013d7983 */ /* 0x000ee80000300800 */
[----:B------:R-:W3:Y:S04]  /*d8fd0*/  LDL.LU R43, [R1+0x2850] ;  /* 0x00285000012b7983 */ /* 0x000ee80000300800 */
[----:B------:R-:W4:Y:S04]  /*d8fe0*/  LDL.LU R60, [R1+0x285c] ;  /* 0x00285c00013c7983 */ /* 0x000f280000300800 */
[----:B------:R-:W4:Y:S04]  /*d8ff0*/  LDL.LU R19, [R1+0x2858] ;  /* 0x0028580001137983 */ /* 0x000f280000300800 */
[----:B------:R-:W3:Y:S04]  /*d9000*/  LDL.LU R18, [R1+0x2864] ;  /* 0x0028640001127983 */ /* 0x000ee80000300800 */
[----:B------:R-:W3:Y:S04]  /*d9010*/  LDL.LU R24, [R1+0x2860] ;  /* 0x0028600001187983 */ /* 0x000ee80000300800 */
[----:B------:R-:W3:Y:S04]  /*d9020*/  LDL.LU R28, [R1+0x1020] ;  /* 0x00102000011c7983 */ /* 0x000ee80000300800 */
[----:B------:R-:W3:Y:S04]  /*d9030*/  LDL.LU R29, [R1+0x1024] ;  /* 0x00102400011d7983 */ /* 0x000ee80000300800 */
[----:B------:R-:W3:Y:S04]  /*d9040*/  LDL.LU R30, [R1+0x1028] ;  /* 0x00102800011e7983 */ /* 0x000ee80000300800 */
[----:B------:R-:W4:Y:S04]  /*d9050*/  LDL.LU R31, [R1+0x102c] ;  /* 0x00102c00011f7983 */ /* 0x000f280000300800 */
[----:B------:R-:W4:Y:S04]  /*d9060*/  LDL R25, [R1+0x1aa0] ;  /* 0x001aa00001197983 */ /* 0x000f280000100800 */
[----:B------:R-:W4:Y:S04]  /*d9070*/  LDL R26, [R1+0x1aa4] ;  /* 0x001aa400011a7983 */ /* 0x000f280000100800 */
[----:B------:R-:W4:Y:S04]  /*d9080*/  LDL R27, [R1+0x1ab0] ;  /* 0x001ab000011b7983 */ /* 0x000f280000100800 */
[----:B------:R-:W4:Y:S04]  /*d9090*/  LDL.LU R32, [R1+0x1080] ;  /* 0x0010800001207983 */ /* 0x000f280000300800 */
[----:B------:R-:W4:Y:S04]  /*d90a0*/  LDL.LU R33, [R1+0x1084] ;  /* 0x0010840001217983 */ /* 0x000f280000300800 */
[----:B------:R-:W4:Y:S04]  /*d90b0*/  LDL.LU R34, [R1+0x1088] ;  /* 0x0010880001227983 */ /* 0x000f280000300800 */
[----:B------:R-:W4:Y:S01]  /*d90c0*/  LDL R44, [R1+0x1ab4] ;  /* 0x001ab400012c7983 */ /* 0x000f220000100800 */
[----:B--2---:R-:W-:-:S03]  /*d90d0*/  IMAD.MOV.U32 R35, RZ, RZ, R0 ;  /* 0x000000ffff237224 */ /* 0x004fc600078e0000 */
[----:B------:R-:W2:Y:S04]  /*d90e0*/  LDL R0, [R1+0x1ac0] ;  /* 0x001ac00001007983 */ /* 0x000ea80000100800 */
[----:B------:R-:W2:Y:S04]  /*d90f0*/  LDL.LU R56, [R1+0x10c0] ;  /* 0x0010c00001387983 */ /* 0x000ea80000300800 */
[----:B------:R-:W2:Y:S04]  /*d9100*/  LDL.LU R57, [R1+0x10c4] ;  /* 0x0010c40001397983 */ /* 0x000ea80000300800 */
[----:B------:R-:W2:Y:S04]  /*d9110*/  LDL.LU R58, [R1+0x10c8] ;  /* 0x0010c800013a7983 */ /* 0x000ea80000300800 */
[----:B------:R-:W2:Y:S04]  /*d9120*/  LDL.LU R59, [R1+0x10cc] ;  /* 0x0010cc00013b7983 */ /* 0x000ea80000300800 */
[----:B------:R-:W2:Y:S04]  /*d9130*/  LDL R45, [R1+0x1ac4] ;  /* 0x001ac400012d7983 */ /* 0x000ea80000100800 */
[----:B------:R-:W2:Y:S04]  /*d9140*/  LDL R46, [R1+0x1ad0] ;  /* 0x001ad000012e7983 */ /* 0x000ea80000100800 */
[----:B------:R-:W2:Y:S04]  /*d9150*/  LDL R47, [R1+0x1ad4] ;  /* 0x001ad400012f7983 */ /* 0x000ea80000100800 */
[----:B------:R-:W2:Y:S04]  /*d9160*/  LDL R40, [R1+0x1ae0] ;  /* 0x001ae00001287983 */ /* 0x000ea80000100800 */
[----:B------:R-:W2:Y:S04]  /*d9170*/  LDL R41, [R1+0x1ae4] ;  /* 0x001ae40001297983 */ /* 0x000ea80000100800 */
[----:B------:R-:W2:Y:S04]  /*d9180*/  LDL R42, [R1+0x1af0] ;  /* 0x001af000012a7983 */ /* 0x000ea80000100800 */
[----:B------:R-:W2:Y:S04]  /*d9190*/  LDL.LU R52, [R1+0x1120] ;  /* 0x0011200001347983 */ /* 0x000ea80000300800 */
[----:B------:R-:W2:Y:S04]  /*d91a0*/  LDL.LU R53, [R1+0x1124] ;  /* 0x0011240001357983 */ /* 0x000ea80000300800 */
[----:B------:R-:W2:Y:S04]  /*d91b0*/  LDL.LU R54, [R1+0x1128] ;  /* 0x0011280001367983 */ /* 0x000ea80000300800 */
[----:B------:R-:W2:Y:S01]  /*d91c0*/  LDL.LU R55, [R1+0x112c] ;  /* 0x00112c0001377983 */ /* 0x000ea20000300800 */
[----:B---3--:R-:W-:-:S02]  /*d91d0*/  IMAD R4, R5, 0x100, R4 ;  /* 0x0000010005047824 */ /* 0x008fc400078e0204 */
[----:B------:R-:W-:Y:S02]  /*d91e0*/  IMAD R5, R43, 0x100, R61 ;  /* 0x000001002b057824 */ /* 0x000fe400078e023d */
[----:B----4-:R-:W-:Y:S02]  /*d91f0*/  IMAD R6, R19, 0x100, R60 ;  /* 0x0000010013067824 */ /* 0x010fe400078e023c */
[----:B------:R-:W-:Y:S01]  /*d9200*/  IMAD R7, R24, 0x100, R18 ;  /* 0x0000010018077824 */ /* 0x000fe200078e0212 */
[----:B------:R-:W-:Y:S01]  /*d9210*/  HMMA.16816.F32 R8, R36, R2, R20 ;  /* 0x000000022408723c */ /* 0x000fe20000001814 */
[----:B------:R-:W-:Y:S02]  /*d9220*/  F2FP.F16.E4M3.UNPACK_B R36, R4 ;  /* 0x00000004ff24723e */ /* 0x000fe400020006ff */
[----:B------:R-:W-:Y:S02]  /*d9230*/  F2FP.F16.E4M3.UNPACK_B R37, R5 ;  /* 0x00000005ff25723e */ /* 0x000fe400020006ff */
[----:B------:R-:W-:-:S02]  /*d9240*/  F2FP.F16.E4M3.UNPACK_B R38, R6 ;  /* 0x00000006ff26723e */ /* 0x000fc400020006ff */
[----:B------:R-:W-:Y:S02]  /*d9250*/  F2FP.F16.E4M3.UNPACK_B R39, R7 ;  /* 0x00000007ff27723e */ /* 0x000fe400020006ff */
[----:B------:R-:W-:Y:S02]  /*d9260*/  F2FP.F16.E4M3.UNPACK_B R16, R25 ;  /* 0x00000019ff10723e */ /* 0x000fe400020006ff */
[----:B------:R-:W-:Y:S01]  /*d9270*/  F2FP.F16.E4M3.UNPACK_B R17, R26 ;  /* 0x0000001aff11723e */ /* 0x000fe200020006ff */
[----:B------:R-:W3:Y:S06]  /*d9280*/  LDL R43, [R1+0x1af4] ;  /* 0x001af400012b7983 */ /* 0x000eec0000100800 */
[----:B------:R-:W-:Y:S01]  /*d9290*/  HMMA.16816.F32 R4, R36, R16, R28 ;  /* 0x000000102404723c */ /* 0x000fe2000000181c */
[----:B------:R-:W-:-:S02]  /*d92a0*/  F2FP.F16.E4M3.UNPACK_B R14, R27 ;  /* 0x0000001bff0e723e */ /* 0x000fc400020006ff */
[----:B------:R-:W-:Y:S01]  /*d92b0*/  F2FP.F16.E4M3.UNPACK_B R15, R44 ;  /* 0x0000002cff0f723e */ /* 0x000fe200020006ff */
[----:B------:R-:W-:Y:S04]  /*d92c0*/  STL.64 [R1+0xa00], R8 ;  /* 0x000a000801007387 */ /* 0x000fe80000100a00 */
[----:B------:R-:W-:Y:S04]  /*d92d0*/  STL.64 [R1+0xa08], R10 ;  /* 0x000a080a01007387 */ /* 0x000fe80000100a00 */
[----:B------:R-:W-:Y:S04]  /*d92e0*/  STL [R1+0x9e58], R16 ;  /* 0x009e581001007387 */ /* 0x000fe80000100800 */
[----:B------:R-:W-:Y:S04]  /*d92f0*/  STL [R1+0x9e54], R17 ;  /* 0x009e541101007387 */ /* 0x000fe80000100800 */
[----:B------:R-:W-:Y:S04]  /*d9300*/  STL.64 [R1+0xc00], R4 ;  /* 0x000c000401007387 */ /* 0x000fe80000100a00 */
[----:B------:R0:W-:Y:S02]  /*d9310*/  STL.64 [R1+0xc08], R6 ;  /* 0x000c080601007387 */ /* 0x0001e40000100a00 */
[----:B0-----:R-:W-:-:S15]  /*d9320*/  HMMA.16816.F32 R4, R36, R14, R32 ;  /* 0x0000000e2404723c */ /* 0x001fde0000001820 */
[----:B------:R-:W-:-:S04]  /*d9330*/  NOP ;  /* 0x0000000000007918 */ /* 0x000fc80000000000 */
[----:B------:R-:W-:Y:S04]  /*d9340*/  STL.64 [R1+0xd60], R4 ;  /* 0x000d600401007387 */ /* 0x000fe80000100a00 */
[----:B------:R0:W-:Y:S04]  /*d9350*/  STL [R1+0xd68], R6 ;  /* 0x000d680601007387 */ /* 0x0001e80000100800 */
[----:B------:R-:W-:Y:S01]  /*d9360*/  STL [R1+0x9e5c], R15 ;  /* 0x009e5c0f01007387 */ /* 0x000fe20000100800 */
[----:B--2---:R-:W-:Y:S02]  /*d9370*/  F2FP.F16.E4M3.UNPACK_B R12, R0 ;  /* 0x00000000ff0c723e */ /* 0x004fe400020006ff */
[----:B------:R-:W-:-:S02]  /*d9380*/  F2FP.F16.E4M3.UNPACK_B R13, R45 ;  /* 0x0000002dff0d723e */ /* 0x000fc400020006ff */
[----:B------:R-:W-:Y:S02]  /*d9390*/  F2FP.F16.E4M3.UNPACK_B R10, R46 ;  /* 0x0000002eff0a723e */ /* 0x000fe400020006ff */
[----:B------:R-:W-:Y:S01]  /*d93a0*/  F2FP.F16.E4M3.UNPACK_B R11, R47 ;  /* 0x0000002fff0b723e */ /* 0x000fe200020006ff */
[----:B------:R-:W-:Y:S02]  /*d93b0*/  IMAD.MOV.U32 R0, RZ, RZ, R7 ;  /* 0x000000ffff007224 */ /* 0x000fe400078e0007 */
[C---:B0-----:R-:W-:Y:S08]  /*d93c0*/  HMMA.16816.F32 R4, R36.reuse, R12, R56 ;  /* 0x0000000c2404723c */ /* 0x041ff00000001838 */
[----:B------:R-:W-:Y:S01]  /*d93d0*/  HMMA.16816.F32 R16, R36, R10, R48 ;  /* 0x0000000a2410723c */ /* 0x000fe20000001830 */
[----:B------:R-:W-:-:S02]  /*d93e0*/  F2FP.F16.E4M3.UNPACK_B R8, R40 ;  /* 0x00000028ff08723e */ /* 0x000fc400020006ff */
[----:B------:R-:W-:Y:S01]  /*d93f0*/  F2FP.F16.E4M3.UNPACK_B R9, R41 ;  /* 0x00000029ff09723e */ /* 0x000fe200020006ff */
[----:B------:R-:W-:Y:S07]  /*d9400*/  STL [R1+0x9710], R0 ;  /* 0x0097100001007387 */ /* 0x000fee0000100800 */
[----:B------:R-:W-:Y:S04]  /*d9410*/  STL.64 [R1+0xdc0], R4 ;  /* 0x000dc00401007387 */ /* 0x000fe80000100a00 */
[----:B------:R-:W-:Y:S04]  /*d9420*/  STL.64 [R1+0xdc8], R6 ;  /* 0x000dc80601007387 */ /* 0x000fe80000100a00 */
[----:B------:R-:W-:Y:S04]  /*d9430*/  STL.64 [R1+0xe60], R16 ;  /* 0x000e601001007387 */ /* 0x000fe80000100a00 */
[----:B------:R0:W-:Y:S02]  /*d9440*/  STL.64 [R1+0xe68], R18 ;  /* 0x000e681201007387 */ /* 0x0001e40000100a00 */
[----:B0-----:R-:W-:Y:S02]  /*d9450*/  HMMA.16816.F32 R16, R36, R8, R52 ;  /* 0x000000082410723c */ /* 0x001fe40000001834 */
[----:B------:R-:W-:Y:S04]  /*d9460*/  STL.64 [R1+0x9e68], R10 ;  /* 0x009e680a01007387 */ /* 0x000fe80000100a00 */
[----:B------:R0:W-:-:S13]  /*d9470*/  STL.64 [R1+0x9e60], R8 ;  /* 0x009e600801007387 */ /* 0x0001da0000100a00 */
[----:B------:R-:W-:Y:S04]  /*d9480*/  STL.64 [R1+0xea0], R16 ;  /* 0x000ea01001007387 */ /* 0x000fe80000100a00 */
[----:B------:R-:W-:Y:S04]  /*d9490*/  STL.64 [R1+0xea8], R18 ;  /* 0x000ea81201007387 */ /* 0x000fe80000100a00 */
[----:B------:R-:W2:Y:S04]  /*d94a0*/  LDL.LU R48, [R1+0x12e0] ;  /* 0x0012e00001307983 */ /* 0x000ea80000300800 */
        /* <DEDUP_REMOVED lines=21> */
[----:B------:R-:W2:Y:S04]  /*d9600*/  LDL R4, [R1+0x1b00] ;  /* 0x001b000001047983 */ /* 0x000ea80000100800 */
        /* <DEDUP_REMOVED lines=10> */
[----:B---3--:R-:W-:Y:S01]  /*d96b0*/  F2FP.F16.E4M3.UNPACK_B R7, R43 ;  /* 0x0000002bff07723e */ /* 0x008fe200020006ff */
        /* <DEDUP_REMOVED lines=26> */
[----:B--2---:R-:W-:-:S02]  /*d9860*/  F2FP.F16.E4M3.UNPACK_B R4, R4 ;  /* 0x00000004ff04723e */ /* 0x004fc400020006ff */
[----:B----4-:R-:W-:Y:S01]  /*d9870*/  F2FP.F16.E4M3.UNPACK_B R5, R5 ;  /* 0x00000005ff05723e */ /* 0x010fe200020006ff */
        /* <DEDUP_REMOVED lines=11> */
[----:B0-----:R-:W4:Y:S04]  /*d9930*/  LDL.LU.64 R10, [R1+0x9e68] ;  /* 0x009e6800010a7983 */ /* 0x001f280000300a00 */
[----:B------:R-:W2:Y:S04]  /*d9940*/  LDL.LU.64 R8, [R1+0x9e60] ;  /* 0x009e600001087983 */ /* 0x000ea80000300a00 */
[----:B------:R-:W2:Y:S04]  /*d9950*/  LDL.LU R15, [R1+0x9e5c] ;  /* 0x009e5c00010f7983 */ /* 0x000ea80000300800 */
[----:B------:R-:W2:Y:S04]  /*d9960*/  LDL.LU R16, [R1+0x9e58] ;  /* 0x009e580001107983 */ /* 0x000ea80000300800 */
[----:B------:R-:W2:Y:S01]  /*d9970*/  LDL.LU R17, [R1+0x9e54] ;  /* 0x009e540001117983 */ /* 0x000ea20000300800 */
[----:B------:R-:W-:-:S02]  /*d9980*/  F2FP.F16.E4M3.UNPACK_B R2, R2 ;  /* 0x00000002ff02723e */ /* 0x000fc400020006ff */
[----:B------:R-:W-:-:S07]  /*d9990*/  F2FP.F16.E4M3.UNPACK_B R3, R3 ;  /* 0x00000003ff03723e */ /* 0x000fce00020006ff */
[----:B---3--:R-:W-:Y:S01]  /*d99a0*/  HMMA.16816.F32 R20, R36, R2, R20 ;  /* 0x000000022414723c */ /* 0x008fe20000001814 */
        /* <DEDUP_REMOVED lines=10> */
[C---:B--2---:R-:W-:Y:S08]  /*d9a50*/  HMMA.16816.F32 R20, R36.reuse, R16, R24 ;  /* 0x000000102414723c */ /* 0x044ff00000001818 */
[C---:B------:R-:W-:Y:S11]  /*d9a60*/  HMMA.16816.F32 R24, R36.reuse, R14, R28 ;  /* 0x0000000e2418723c */ /* 0x040ff6000000181c */
        /* <DEDUP_REMOVED lines=315> */
[----:B------:R-:W-:-:S02]  /*dae20*/  IMAD R18, R49, 0x100, R48 ;  /* 0x0000010031127824 */ /* 0x000fc400078e0230 */
[----:B------:R-:W-:Y:S01]  /*dae30*/  IMAD R19, R51, 0x100, R50 ;  /* 0x0000010033137824 */ /* 0x000fe200078e0232 */
        /* <DEDUP_REMOVED lines=125> */
[----:B------:R-:W-:Y:S11]  /*db610*/  STL [R1+0x9d10], R3 ;  /* 0x009d100301007387 */ /* 0x000ff60000100800 */
[----:B------:R-:W-:Y:S04]  /*db620*/  STL.64 [R1+0x1060], R20 ;  /* 0x0010601401007387 */ /* 0x000fe80000100a00 */
[----:B------:R0:W-:Y:S02]  /*db630*/  STL.64 [R1+0x1068], R22 ;  /* 0x0010681601007387 */ /* 0x0001e40000100a00 */
[C---:B0-----:R-:W-:Y:S08]  /*db640*/  HMMA.16816.F32 R20, R36.reuse, R16, R24 ;  /* 0x000000102414723c */ /* 0x041ff00000001818 */
        /* <DEDUP_REMOVED lines=20> */
[----:B----4-:R-:W-:Y:S01]  /*db790*/  HMMA.16816.F32 R8, R36, R4, R52 ;  /* 0x000000042408723c */ /* 0x010fe20000001834 */
[----:B------:R-:W-:Y:S10]  /*db7a0*/  STL.64 [R1+0x9ce8], R6 ;  /* 0x009ce80601007387 */ /* 0x000ff40000100a00 */
        /* <DEDUP_REMOVED lines=122> */
[----:B------:R-:W-:Y:S01]  /*dbf50*/  STL [R1+0x9c78], R3 ;  /* 0x009c780301007387 */ /* 0x000fe20000100800 */
[C---:B0-----:R-:W-:Y:S03]  /*dbf60*/  HMMA.16816.F32 R8, R36.reuse, R16, R52 ;  /* 0x000000102408723c */ /* 0x041fe60000001834 */
[----:B------:R-:W-:Y:S04]  /*dbf70*/  STL.64 [R1+0xf40], R4 ;  /* 0x000f400401007387 */ /* 0x000fe80000100a00 */
[----:B------:R0:W-:Y:S04]  /*dbf80*/  STL.64 [R1+0xf48], R6 ;  /* 0x000f480601007387 */ /* 0x0001e80000100a00 */
[----:B------:R-:W2:Y:S01]  /*dbf90*/  LDL.LU R44, [R1+0xcf0] ;  /* 0x000cf000012c7983 */ /* 0x000ea20000300800 */
[C---:B0-----:R-:W-:Y:S07]  /*dbfa0*/  HMMA.16816.F32 R4, R36.reuse, R14, R40 ;  /* 0x0000000e2404723c */ /* 0x041fee0000001828 */
[----:B------:R-:W-:Y:S04]  /*dbfb0*/  STL.64 [R1+0xf50], R8 ;  /* 0x000f500801007387 */ /* 0x000fe80000100a00 */
[----:B------:R-:W-:Y:S08]  /*dbfc0*/  STL.64 [R1+0xf58], R10 ;  /* 0x000f580a01007387 */ /* 0x000ff00000100a00 */
        /* <DEDUP_REMOVED lines=115> */
[C---:B------:R-:W-:Y:S08]  /*dc700*/  HMMA.16816.F32 R20, R36.reuse, R16, R20 ;  /* 0x000000102414723c */ /* 0x040ff00000001814 */
[C---:B--2---:R-:W-:Y:S11]  /*dc710*/  HMMA.16816.F32 R24, R36.reuse, R14, R24 ;  /* 0x0000000e2418723c */ /* 0x044ff60000001818 */
        /* <DEDUP_REMOVED lines=153> */
[----:B------:R3:W-:Y:S02]  /*dd0b0*/  STL.64 [R1+0xd98], R22 ;  /* 0x000d981601007387 */ /* 0x0007e40000100a00 */
[----:B---3--:R-:W-:Y:S01]  /*dd0c0*/  HMMA.16816.F32 R20, R36, R2, R32 ;  /* 0x000000022414723c */ /* 0x008fe20000001820 */
        /* <DEDUP_REMOVED lines=737> */
[----:B------:R-:W2:Y:S04]  /*dfee0*/  LDL.LU.64 R40, [R1+0x99e8] ;  /* 0x0099e80001287983 */ /* 0x000ea80000300a00 */
[----:B------:R-:W-:Y:S04]  /*dfef0*/  STL [R1+0x99e0], R2 ;  /* 0x0099e00201007387 */ /* 0x000fe80000100800 */
[----:B------:R-:W-:Y:S06]  /*dff00*/  STL [R1+0x99dc], R3 ;  /* 0x0099dc0301007387 */ /* 0x000fec0000100800 */
[----:B------:R0:W-:Y:S04]  /*dff10*/  STL.64 [R1+0x830], R36 ;  /* 0x0008302401007387 */ /* 0x0001e80000100a00 */
[----:B------:R1:W-:Y:S01]  /*dff20*/  STL.64 [R1+0x838], R38 ;  /* 0x0008382601007387 */ /* 0x0003e20000100a00 */
[----:B0-----:R-:W-:-:S02]  /*dff30*/  F2FP.F16.E4M3.UNPACK_B R36, R18 ;  /* 0x00000012ff24723e */ /* 0x001fc400020006ff */
[----:B------:R-:W-:Y:S02]  /*dff40*/  F2FP.F16.E4M3.UNPACK_B R37, R19 ;  /* 0x00000013ff25723e */ /* 0x000fe400020006ff */
[----:B-1----:R-:W-:Y:S02]  /*dff50*/  F2FP.F16.E4M3.UNPACK_B R38, R60 ;  /* 0x0000003cff26723e */ /* 0x002fe400020006ff */
[----:B------:R-:W-:-:S07]  /*dff60*/  F2FP.F16.E4M3.UNPACK_B R39, R61 ;  /* 0x0000003dff27723e */ /* 0x000fce00020006ff */
[C---:B------:R-:W-:Y:S08]  /*dff70*/  HMMA.16816.F32 R20, R36.reuse, R16, R20 ;  /* 0x000000102414723c */ /* 0x040ff00000001814 */
        /* <DEDUP_REMOVED lines=26> */
[----:B------:R-:W-:Y:S01]  /*e0120*/  STL.64 [R1+0x788], R10 ;  /* 0x0007880a01007387 */ /* 0x000fe20000100a00 */
[----:B--2---:R-:W-:-:S03]  /*e0130*/  IMAD.MOV.U32 R32, RZ, RZ, R41 ;  /* 0x000000ffff207224 */ /* 0x004fc600078e0029 */
[----:B------:R-:W2:Y:S04]  /*e0140*/  LDL.LU R41, [R1+0x99e4] ;  /* 0x0099e40001297983 */ /* 0x000ea80000300800 */
[----:B------:R-:W3:Y:S04]  /*e0150*/  LDL.LU R33, [R1+0x294] ;  /* 0x0002940001217983 */ /* 0x000ee80000300800 */
[----:B------:R-:W4:Y:S04]  /*e0160*/  LDL.LU R34, [R1+0x298] ;  /* 0x0002980001227983 */ /* 0x000f280000300800 */
[----:B------:R-:W4:Y:S01]  /*e0170*/  LDL.LU R35, [R1+0x29c] ;  /* 0x00029c0001237983 */ /* 0x000f220000300800 */
[----:B------:R-:W-:-:S02]  /*e0180*/  IMAD.MOV.U32 R27, RZ, RZ, R40 ;  /* 0x000000ffff1b7224 */ /* 0x000fc400078e0028 */
[----:B------:R-:W-:Y:S02]  /*e0190*/  IMAD.MOV.U32 R24, RZ, RZ, R43 ;  /* 0x000000ffff187224 */ /* 0x000fe400078e002b */
[----:B------:R-:W-:Y:S02]  /*e01a0*/  IMAD.MOV.U32 R25, RZ, RZ, R42 ;  /* 0x000000ffff197224 */ /* 0x000fe400078e002a */
[----:B------:R-:W-:Y:S02]  /*e01b0*/  IMAD R18, R55, 0x100, R54 ;  /* 0x0000010037127824 */ /* 0x000fe400078e0236 */
[----:B--2---:R-:W-:Y:S01]  /*e01c0*/  IMAD.MOV.U32 R26, RZ, RZ, R41 ;  /* 0x000000ffff1a7224 */ /* 0x004fe200078e0029 */
[----:B----4-:R-:W-:Y:S04]  /*e01d0*/  STL.64 [R1+0x99b0], R34 ;  /* 0x0099b02201007387 */ /* 0x010fe80000100a00 */
[----:B---3--:R-:W-:Y:S04]  /*e01e0*/  STL.64 [R1+0x99a8], R32 ;  /* 0x0099a82001007387 */ /* 0x008fe80000100a00 */
        /* <DEDUP_REMOVED lines=60> */
[----:B----4-:R-:W-:-:S03]  /*e05b0*/  IMAD R61, R61, 0x100, R40 ;  /* 0x000001003d3d7824 */ /* 0x010fc600078e0228 */
[----:B------:R-:W3:Y:S01]  /*e05c0*/  LDL.LU R40, [R1+0x99d8] ;  /* 0x0099d80001287983 */ /* 0x000ee20000300800 */
[----:B--2---:R-:W-:Y:S03]  /*e05d0*/  HMMA.16816.F32 R36, R36, R2, R24 ;  /* 0x000000022424723c */ /* 0x004fe60000001818 */
[----:B------:R-:W2:Y:S04]  /*e05e0*/  LDL.LU.64 R26, [R1+0x99d0] ;  /* 0x0099d000011a7983 */ /* 0x000ea80000300a00 */
[----:B------:R-:W2:-:S12]  /*e05f0*/  LDL.LU.64 R24, [R1+0x99c8] ;  /* 0x0099c80001187983 */ /* 0x000e980000300a00 */
[----:B------:R0:W-:Y:S04]  /*e0600*/  STL.64 [R1+0x770], R36 ;  /* 0x0007702401007387 */ /* 0x0001e80000100a00 */
[----:B------:R1:W-:Y:S01]  /*e0610*/  STL.64 [R1+0x778], R38 ;  /* 0x0007782601007387 */ /* 0x0003e20000100a00 */
[----:B0-----:R-:W-:Y:S02]  /*e0620*/  F2FP.F16.E4M3.UNPACK_B R36, R18 ;  /* 0x00000012ff24723e */ /* 0x001fe400020006ff */
[----:B------:R-:W-:Y:S02]  /*e0630*/  F2FP.F16.E4M3.UNPACK_B R37, R19 ;  /* 0x00000013ff25723e */ /* 0x000fe400020006ff */
[----:B-1----:R-:W-:Y:S02]  /*e0640*/  F2FP.F16.E4M3.UNPACK_B R38, R60 ;  /* 0x0000003cff26723e */ /* 0x002fe400020006ff */
[----:B------:R-:W-:Y:S01]  /*e0650*/  F2FP.F16.E4M3.UNPACK_B R39, R61 ;  /* 0x0000003dff27723e */ /* 0x000fe200020006ff */
[----:B------:R-:W4:Y:S04]  /*e0660*/  LDL.LU R18, [R1+0x2aec] ;  /* 0x002aec0001127983 */ /* 0x000f280000300800 */
[----:B------:R-:W2:Y:S04]  /*e0670*/  LDL.LU R19, [R1+0x2af4] ;  /* 0x002af40001137983 */ /* 0x000ea80000300800 */
[----:B------:R-:W2:Y:S04]  /*e0680*/  LDL.LU R60, [R1+0x2afc] ;  /* 0x002afc00013c7983 */ /* 0x000ea80000300800 */
[----:B------:R-:W2:Y:S01]  /*e0690*/  LDL.LU R61, [R1+0x2b08] ;  /* 0x002b0800013d7983 */ /* 0x000ea20000300800 */
        /* <DEDUP_REMOVED lines=20> */
[----:B0-----:R-:W3:Y:S04]  /*e07e0*/  LDL.LU.64 R6, [R1+0x9990] ;  /* 0x0099900001067983 */ /* 0x001ee80000300a00 */
[----:B------:R-:W3:Y:S01]  /*e07f0*/  LDL.LU.64 R4, [R1+0x9988] ;  /* 0x0099880001047983 */ /* 0x000ee20000300a00 */
[----:B--2---:R-:W-:Y:S01]  /*e0800*/  HMMA.16816.F32 R44, R36, R8, R44 ;  /* 0x00000008242c723c */ /* 0x004fe2000000182c */
[----:B----4-:R-:W-:-:S02]  /*e0810*/  IMAD R18, R18, 0x100, R41 ;  /* 0x0000010012127824 */ /* 0x010fc400078e0229 */
[----:B------:R-:W-:Y:S02]  /*e0820*/  IMAD R19, R19, 0x100, R42 ;  /* 0x0000010013137824 */ /* 0x000fe400078e022a */
[----:B------:R-:W-:-:S14]  /*e0830*/  IMAD R60, R60, 0x100, R43 ;  /* 0x000001003c3c7824 */ /* 0x000fdc00078e022b */
[----:B------:R-:W-:Y:S04]  /*e0840*/  STL.64 [R1+0x720], R44 ;  /* 0x0007202c01007387 */ /* 0x000fe80000100a00 */
[----:B------:R0:W-:Y:S04]  /*e0850*/  STL.64 [R1+0x728], R46 ;  /* 0x0007282e01007387 */ /* 0x0001e80000100a00 */
[----:B0-----:R-:W2:Y:S04]  /*e0860*/  LDL.LU.64 R46, [R1+0x9980] ;  /* 0x00998000012e7983 */ /* 0x001ea80000300a00 */
[----:B------:R-:W4:Y:S01]  /*e0870*/  LDL.LU.64 R44, [R1+0x9978] ;  /* 0x00997800012c7983 */ /* 0x000f220000300a00 */
[C---:B---3--:R-:W-:Y:S08]  /*e0880*/  HMMA.16816.F32 R48, R36.reuse, R6, R48 ;  /* 0x000000062430723c */ /* 0x048ff00000001830 */
[C---:B------:R-:W-:Y:S11]  /*e0890*/  HMMA.16816.F32 R52, R36.reuse, R4, R52 ;  /* 0x000000042434723c */ /* 0x040ff60000001834 */
[----:B------:R-:W-:Y:S04]  /*e08a0*/  STL.64 [R1+0x710], R48 ;  /* 0x0007103001007387 */ /* 0x000fe80000100a00 */
[----:B------:R0:W-:Y:S04]  /*e08b0*/  STL.64 [R1+0x718], R50 ;  /* 0x0007183201007387 */ /* 0x0001e80000100a00 */
[----:B0-----:R-:W3:Y:S04]  /*e08c0*/  LDL.LU.64 R50, [R1+0x9970] ;  /* 0x0099700001327983 */ /* 0x001ee80000300a00 */
[----:B------:R-:W2:Y:S04]  /*e08d0*/  LDL.LU.64 R48, [R1+0x9968] ;  /* 0x0099680001307983 */ /* 0x000ea80000300a00 */
[----:B------:R-:W-:Y:S04]  /*e08e0*/  STL.64 [R1+0x700], R52 ;  /* 0x0007003401007387 */ /* 0x000fe80000100a00 */
[----:B------:R0:W-:Y:S04]  /*e08f0*/  STL.64 [R1+0x708], R54 ;  /* 0x0007083601007387 */ /* 0x0001e80000100a00 */
[----:B0-----:R-:W2:Y:S04]  /*e0900*/  LDL.LU.64 R54, [R1+0x9960] ;  /* 0x0099600001367983 */ /* 0x001ea80000300a00 */
[----:B------:R-:W2:Y:S04]  /*e0910*/  LDL.LU.64 R52, [R1+0x9958] ;  /* 0x0099580001347983 */ /* 0x000ea80000300a00 */
        /* <DEDUP_REMOVED lines=8> */
[----:B------:R-:W-:-:S07]  /*e09a0*/  F2FP.F16.E4M3.UNPACK_B R39, R61 ;  /* 0x0000003dff27723e */ /* 0x000fce00020006ff */
        /* <DEDUP_REMOVED lines=21> */
[----:B------:R-:W-:Y:S01]  /*e0b00*/  STL.64 [R1+0x698], R14 ;  /* 0x0006980e01007387 */ /* 0x000fe20000100a00 */
[----:B------:R-:W-:-:S03]  /*e0b10*/  IMAD.MOV.U32 R32, RZ, RZ, R48 ;  /* 0x000000ffff207224 */ /* 0x000fc600078e0030 */
[----:B------:R-:W2:Y:S01]  /*e0b20*/  LDL.LU R48, [R1+0x9944] ;  /* 0x0099440001307983 */ /* 0x000ea20000300800 */
[----:B------:R-:W-:-:S08]  /*e0b30*/  IMAD.MOV.U32 R33, RZ, RZ, R47 ;  /* 0x000000ffff217224 */ /* 0x000fd000078e002f */
[----:B------:R-:W-:Y:S04]  /*e0b40*/  STL.64 [R1+0x680], R8 ;  /* 0x0006800801007387 */ /* 0x000fe80000100a00 */
[----:B------:R-:W-:Y:S04]  /*e0b50*/  STL.64 [R1+0x688], R10 ;  /* 0x0006880a01007387 */ /* 0x000fe80000100a00 */
[----:B------:R-:W3:Y:S04]  /*e0b60*/  LDL.LU R47, [R1+0x9940] ;  /* 0x00994000012f7983 */ /* 0x000ee80000300800 */
[----:B------:R-:W3:Y:S01]  /*e0b70*/  LDL.LU R34, [R1+0x208] ;  /* 0x0002080001227983 */ /* 0x000ee20000300800 */
[----:B----4-:R-:W-:-:S03]  /*e0b80*/  IMAD.MOV.U32 R35, RZ, RZ, R45 ;  /* 0x000000ffff237224 */ /* 0x010fc600078e002d */
[----:B------:R-:W4:Y:S01]  /*e0b90*/  LDL.LU R45, [R1+0x993c] ;  /* 0x00993c00012d7983 */ /* 0x000f220000300800 */
[----:B------:R-:W-:Y:S02]  /*e0ba0*/  IMAD.MOV.U32 R24, RZ, RZ, R46 ;  /* 0x000000ffff187224 */ /* 0x000fe400078e002e */
[----:B--2---:R-:W-:Y:S01]  /*e0bb0*/  IMAD.MOV.U32 R25, RZ, RZ, R48 ;  /* 0x000000ffff197224 */ /* 0x004fe200078e0030 */
[----:B---3--:R-:W-:Y:S04]  /*e0bc0*/  STL.64 [R1+0x98c0], R34 ;  /* 0x0098c02201007387 */ /* 0x008fe80000100a00 */
[----:B------:R0:W-:Y:S04]  /*e0bd0*/  STL.64 [R1+0x98b8], R32 ;  /* 0x0098b82001007387 */ /* 0x0001e80000100a00 */
[----:B------:R-:W2:Y:S04]  /*e0be0*/  LDL.LU R46, [R1+0x9938] ;  /* 0x00993800012e7983 */ /* 0x000ea80000300800 */
[----:B------:R-:W3:Y:S01]  /*e0bf0*/  LDL.LU R48, [R1+0x9934] ;  /* 0x0099340001307983 */ /* 0x000ee20000300800 */
[----:B------:R-:W-:-:S03]  /*e0c00*/  IMAD.MOV.U32 R26, RZ, RZ, R47 ;  /* 0x000000ffff1a7224 */ /* 0x000fc600078e002f */
[----:B------:R-:W3:Y:S04]  /*e0c10*/  LDL.LU R47, [R1+0x9930] ;  /* 0x00993000012f7983 */ /* 0x000ee80000300800 */
[----:B------:R-:W3:Y:S01]  /*e0c20*/  LDL.LU R27, [R1+0x3c] ;  /* 0x00003c00011b7983 */ /* 0x000ee20000300800 */
[----:B----4-:R-:W-:Y:S02]  /*e0c30*/  IMAD.MOV.U32 R52, RZ, RZ, R45 ;  /* 0x000000ffff347224 */ /* 0x010fe400078e002d */
[----:B--2---:R-:W-:Y:S02]  /*e0c40*/  IMAD.MOV.U32 R53, RZ, RZ, R46 ;  /* 0x000000ffff357224 */ /* 0x004fe400078e002e */
[----:B---3--:R-:W-:Y:S01]  /*e0c50*/  IMAD.MOV.U32 R54, RZ, RZ, R48 ;  /* 0x000000ffff367224 */ /* 0x008fe200078e0030 */
[----:B------:R-:W-:Y:S04]  /*e0c60*/  STL.64 [R1+0x98e0], R26 ;  /* 0x0098e01a01007387 */ /* 0x000fe80000100a00 */
[----:B------:R1:W-:Y:S04]  /*e0c70*/  STL.64 [R1+0x98d8], R24 ;  /* 0x0098d81801007387 */ /* 0x0003e80000100a00 */
[----:B------:R-:W2:Y:S04]  /*e0c80*/  LDL.LU R45, [R1+0x992c] ;  /* 0x00992c00012d7983 */ /* 0x000ea80000300800 */
[----:B------:R-:W3:Y:S04]  /*e0c90*/  LDL.LU R46, [R1+0x9928] ;  /* 0x00992800012e7983 */ /* 0x000ee80000300800 */
[----:B------:R-:W4:Y:S01]  /*e0ca0*/  LDL.LU R48, [R1+0x9924] ;  /* 0x0099240001307983 */ /* 0x000f220000300800 */
[----:B------:R-:W-:-:S03]  /*e0cb0*/  IMAD.MOV.U32 R55, RZ, RZ, R47 ;  /* 0x000000ffff377224 */ /* 0x000fc600078e002f */
[----:B------:R-:W2:Y:S04]  /*e0cc0*/  LDL.LU R47, [R1+0x9920] ;  /* 0x00992000012f7983 */ /* 0x000ea80000300800 */
[----:B0-----:R-:W3:Y:S04]  /*e0cd0*/  LDL.LU R32, [R1+0x250] ;  /* 0x0002500001207983 */ /* 0x001ee80000300800 */
[----:B------:R-:W3:Y:S04]  /*e0ce0*/  LDL.LU R33, [R1+0x254] ;  /* 0x0002540001217983 */ /* 0x000ee80000300800 */
[----:B------:R-:W3:Y:S04]  /*e0cf0*/  LDL.LU R34, [R1+0x258] ;  /* 0x0002580001227983 */ /* 0x000ee80000300800 */
[----:B------:R-:W3:Y:S01]  /*e0d00*/  LDL.LU R35, [R1+0x25c] ;  /* 0x00025c0001237983 */ /* 0x000ee20000300800 */
[----:B----4-:R-:W-:-:S03]  /*e0d10*/  IMAD.MOV.U32 R8, RZ, RZ, R48 ;  /* 0x000000ffff087224 */ /* 0x010fc600078e0030 */
[----:B------:R-:W4:Y:S01]  /*e0d20*/  LDL.LU R48, [R1+0x991c] ;  /* 0x00991c0001307983 */ /* 0x000f220000300800 */
[----:B--2---:R-:W-:-:S03]  /*e0d30*/  IMAD.MOV.U32 R11, RZ, RZ, R45 ;  /* 0x000000ffff0b7224 */ /* 0x004fc600078e002d */
[----:B------:R-:W2:Y:S01]  /*e0d40*/  LDL.LU R45, [R1+0x2b10] ;  /* 0x002b1000012d7983 */ /* 0x000ea20000300800 */
[----:B---3--:R-:W-:-:S03]  /*e0d50*/  IMAD.MOV.U32 R10, RZ, RZ, R46 ;  /* 0x000000ffff0a7224 */ /* 0x008fc600078e002e */
[----:B------:R-:W2:Y:S04]  /*e0d60*/  LDL.LU R18, [R1+0x2b0c] ;  /* 0x002b0c0001127983 */ /* 0x000ea80000300800 */
[----:B------:R-:W3:Y:S01]  /*e0d70*/  LDL.LU R46, [R1+0x2b18] ;  /* 0x002b1800012e7983 */ /* 0x000ee20000300800 */
[----:B------:R-:W-:-:S03]  /*e0d80*/  IMAD.MOV.U32 R9, RZ, RZ, R47 ;  /* 0x000000ffff097224 */ /* 0x000fc600078e002f */
[----:B------:R-:W3:Y:S04]  /*e0d90*/  LDL.LU R19, [R1+0x2b14] ;  /* 0x002b140001137983 */ /* 0x000ee80000300800 */
        /* <DEDUP_REMOVED lines=10> */
[----:B------:R-:W2:Y:S01]  /*e0e40*/  LDL.LU R14, [R1+0x288] ;  /* 0x00028800010e7983 */ /* 0x000ea20000300800 */
[----:B------:R-:W-:-:S02]  /*e0e50*/  IMAD.MOV.U32 R28, RZ, RZ, R49 ;  /* 0x000000ffff1c7224 */ /* 0x000fc400078e0031 */
[----:B------:R-:W-:Y:S02]  /*e0e60*/  IMAD.MOV.U32 R29, RZ, RZ, R50 ;  /* 0x000000ffff1d7224 */ /* 0x000fe400078e0032 */
[----:B------:R-:W-:Y:S02]  /*e0e70*/  IMAD.MOV.U32 R30, RZ, RZ, R51 ;  /* 0x000000ffff1e7224 */ /* 0x000fe400078e0033 */
[----:B------:R-:W-:Y:S02]  /*e0e80*/  IMAD.MOV.U32 R56, RZ, RZ, R44 ;  /* 0x000000ffff387224 */ /* 0x000fe400078e002c */
[----:B----4-:R-:W-:Y:S02]  /*e0e90*/  IMAD.MOV.U32 R15, RZ, RZ, R48 ;  /* 0x000000ffff0f7224 */ /* 0x010fe400078e0030 */
        /* <DEDUP_REMOVED lines=17> */
[----:B--2---:R-:W-:-:S02]  /*e0fb0*/  IMAD R18, R18, 0x100, R45 ;  /* 0x0000010012127824 */ /* 0x004fc400078e022d */
[----:B---3--:R-:W-:Y:S02]  /*e0fc0*/  IMAD R19, R19, 0x100, R46 ;  /* 0x0000010013137824 */ /* 0x008fe400078e022e */
[----:B------:R-:W-:Y:S01]  /*e0fd0*/  IMAD R40, R40, 0x100, R47 ;  /* 0x0000010028287824 */ /* 0x000fe200078e022f */
[----:B----4-:R-:W-:-:S15]  /*e0fe0*/  HMMA.16816.F32 R48, R36, R4, R48 ;  /* 0x000000042430723c */ /* 0x010fde0000001830 */
[----:B------:R-:W-:-:S04]  /*e0ff0*/  NOP ;  /* 0x0000000000007918 */ /* 0x000fc80000000000 */
[----:B------:R0:W-:Y:S04]  /*e1000*/  STL.64 [R1+0x670], R48 ;  /* 0x0006703001007387 */ /* 0x0001e80000100a00 */
[----:B------:R1:W-:Y:S04]  /*e1010*/  STL.64 [R1+0x678], R50 ;  /* 0x0006783201007387 */ /* 0x0003e80000100a00 */
[----:B0-----:R-:W2:Y:S01]  /*e1020*/  LDL.LU R48, [R1+0x230] ;  /* 0x0002300001307983 */ /* 0x001ea20000300800 */
[----:B------:R-:W-:-:S03]  /*e1030*/  IMAD.MOV.U32 R49, RZ, RZ, R44 ;  /* 0x000000ffff317224 */ /* 0x000fc600078e002c */
[----:B------:R-:W3:Y:S04]  /*e1040*/  LDL.LU R44, [R1+0x9904] ;  /* 0x00990400012c7983 */ /* 0x000ee80000300800 */
[----:B-1----:R-:W2:Y:S04]  /*e1050*/  LDL.LU R50, [R1+0x238] ;  /* 0x0002380001327983 */ /* 0x002ea80000300800 */
[----:B------:R-:W2:Y:S04]  /*e1060*/  LDL.LU R51, [R1+0x23c] ;  /* 0x00023c0001337983 */ /* 0x000ea80000300800 */
[----:B------:R-:W3:Y:S04]  /*e1070*/  LDL.LU R45, [R1+0x9900] ;  /* 0x00990000012d7983 */ /* 0x000ee80000300800 */
[----:B------:R-:W3:Y:S04]  /*e1080*/  LDL.LU R46, [R1+0x98fc] ;  /* 0x0098fc00012e7983 */ /* 0x000ee80000300800 */
[----:B------:R-:W3:Y:S01]  /*e1090*/  LDL.LU R47, [R1+0x98f8] ;  /* 0x0098f800012f7983 */ /* 0x000ee20000300800 */
[----:B------:R-:W-:Y:S01]  /*e10a0*/  IMAD R41, R41, 0x100, R61 ;  /* 0x0000010029297824 */ /* 0x000fe200078e023d */
[----:B---3--:R-:W-:Y:S02]  /*e10b0*/  HMMA.16816.F32 R36, R36, R2, R44 ;  /* 0x000000022424723c */ /* 0x008fe4000000182c */
[----:B------:R-:W3:-:S15]  /*e10c0*/  LDL.LU R44, [R1+0x240] ;  /* 0x00024000012c7983 */ /* 0x000ede0000300800 */
[----:B------:R-:W-:Y:S02]  /*e10d0*/  NOP ;  /* 0x0000000000007918 */ /* 0x000fe40000000000 */
[----:B------:R0:W-:Y:S04]  /*e10e0*/  STL.64 [R1+0x660], R36 ;  /* 0x0006602401007387 */ /* 0x0001e80000100a00 */
[----:B------:R1:W-:Y:S04]  /*e10f0*/  STL.64 [R1+0x668], R38 ;  /* 0x0006682601007387 */ /* 0x0003e80000100a00 */
[----:B------:R-:W3:Y:S04]  /*e1100*/  LDL.LU R45, [R1+0x244] ;  /* 0x00024400012d7983 */ /* 0x000ee80000300800 */
[----:B------:R-:W3:Y:S04]  /*e1110*/  LDL.LU R46, [R1+0x248] ;  /* 0x00024800012e7983 */ /* 0x000ee80000300800 */
[----:B------:R-:W3:Y:S01]  /*e1120*/  LDL.LU R47, [R1+0x24c] ;  /* 0x00024c00012f7983 */ /* 0x000ee20000300800 */
[----:B0-----:R-:W-:-:S02]  /*e1130*/  F2FP.F16.E4M3.UNPACK_B R36, R18 ;  /* 0x00000012ff24723e */ /* 0x001fc400020006ff */
[----:B------:R-:W-:Y:S02]  /*e1140*/  F2FP.F16.E4M3.UNPACK_B R37, R19 ;  /* 0x00000013ff25723e */ /* 0x000fe400020006ff */
[----:B-1----:R-:W-:Y:S02]  /*e1150*/  F2FP.F16.E4M3.UNPACK_B R38, R40 ;  /* 0x00000028ff26723e */ /* 0x002fe400020006ff */
[----:B------:R-:W-:-:S07]  /*e1160*/  F2FP.F16.E4M3.UNPACK_B R39, R41 ;  /* 0x00000029ff27723e */ /* 0x000fce00020006ff */
[----:B------:R-:W-:-:S15]  /*e1170*/  HMMA.16816.F32 R12, R36, R16, R12 ;  /* 0x00000010240c723c */ /* 0x000fde000000180c */
[----:B------:R-:W-:-:S04]  /*e1180*/  NOP ;  /* 0x0000000000007918 */ /* 0x000fc80000000000 */
[----:B------:R-:W-:Y:S04]  /*e1190*/  STL.64 [R1+0x650], R12 ;  /* 0x0006500c01007387 */ /* 0x000fe80000100a00 */
[----:B------:R0:W-:Y:S04]  /*e11a0*/  STL.64 [R1+0x658], R14 ;  /* 0x0006580e01007387 */ /* 0x0001e80000100a00 */
[----:B0-----:R-:W4:Y:S04]  /*e11b0*/  LDL.LU.64 R14, [R1+0x98f0] ;  /* 0x0098f000010e7983 */ /* 0x001f280000300a00 */
[----:B------:R-:W2:Y:S01]  /*e11c0*/  LDL.LU.64 R12, [R1+0x98e8] ;  /* 0x0098e800010c7983 */ /* 0x000ea20000300a00 */
        /* <DEDUP_REMOVED lines=10> */
[C---:B------:R-:W-:Y:S08]  /*e1270*/  HMMA.16816.F32 R48, R36.reuse, R6, R48 ;  /* 0x000000062430723c */ /* 0x040ff00000001830 */
[----:B----4-:R-:W-:-:S15]  /*e1280*/  HMMA.16816.F32 R32, R36, R10, R32 ;  /* 0x0000000a2420723c */ /* 0x010fde0000001820 */
[----:B------:R-:W-:-:S04]  /*e1290*/  NOP ;  /* 0x0000000000007918 */ /* 0x000fc80000000000 */
[----:B------:R-:W-:Y:S04]  /*e12a0*/  STL.64 [R1+0x5f0], R32 ;  /* 0x0005f02001007387 */ /* 0x000fe80000100a00 */
[----:B------:R0:W-:Y:S04]  /*e12b0*/  STL.64 [R1+0x5f8], R34 ;  /* 0x0005f82201007387 */ /* 0x0001e80000100a00 */
[----:B0-----:R-:W4:Y:S04]  /*e12c0*/  LDL.LU.64 R34, [R1+0x98c0] ;  /* 0x0098c00001227983 */ /* 0x001f280000300a00 */
[----:B------:R-:W4:Y:S01]  /*e12d0*/  LDL.LU.64 R32, [R1+0x98b8] ;  /* 0x0098b80001207983 */ /* 0x000f220000300a00 */
[----:B---3--:R-:W-:Y:S01]  /*e12e0*/  HMMA.16816.F32 R44, R36, R8, R44 ;  /* 0x00000008242c723c */ /* 0x008fe2000000182c */
[----:B------:R-:W-:-:S02]  /*e12f0*/  IMAD R18, R42, 0x100, R60 ;  /* 0x000001002a127824 */ /* 0x000fc400078e023c */
[----:B------:R-:W-:Y:S02]  /*e1300*/  IMAD R19, R0, 0x100, R43 ;  /* 0x0000010000137824 */ /* 0x000fe400078e022b */
[----:B------:R-:W-:Y:S02]  /*e1310*/  IMAD R40, R21, 0x100, R20 ;  /* 0x0000010015287824 */ /* 0x000fe400078e0214 */
[----:B------:R-:W-:-:S12]  /*e1320*/  IMAD R41, R23, 0x100, R22 ;  /* 0x0000010017297824 */ /* 0x000fd800078e0216 */
[----:B------:R-:W-:Y:S04]  /*e1330*/  STL.64 [R1+0x5e0], R44 ;  /* 0x0005e02c01007387 */ /* 0x000fe80000100a00 */
[----:B------:R0:W-:Y:S04]  /*e1340*/  STL.64 [R1+0x5e8], R46 ;  /* 0x0005e82e01007387 */ /* 0x0001e80000100a00 */
[----:B------:R-:W-:Y:S04]  /*e1350*/  STL.64 [R1+0x98a0], R6 ;  /* 0x0098a00601007387 */ /* 0x000fe80000100a00 */
[----:B------:R-:W-:Y:S04]  /*e1360*/  STL.64 [R1+0x5d0], R48 ;  /* 0x0005d03001007387 */ /* 0x000fe80000100a00 */
[----:B------:R-:W-:Y:S04]  /*e1370*/  STL.64 [R1+0x5d8], R50 ;  /* 0x0005d83201007387 */ /* 0x000fe80000100a00 */
[----:B------:R2:W-:Y:S01]  /*e1380*/  STL.64 [R1+0x9898], R4 ;  /* 0x0098980401007387 */ /* 0x0005e20000100a00 */
[C---:B0-----:R-:W-:Y:S08]  /*e1390*/  HMMA.16816.F32 R44, R36.reuse, R4, R52 ;  /* 0x00000004242c723c */ /* 0x041ff00000001834 */
[----:B--2---:R-:W-:Y:S01]  /*e13a0*/  HMMA.16816.F32 R4, R36, R2, R24 ;  /* 0x000000022404723c */ /* 0x004fe20000001818 */
[----:B------:R-:W-:-:S02]  /*e13b0*/  F2FP.F16.E4M3.UNPACK_B R36, R18 ;  /* 0x00000012ff24723e */ /* 0x000fc400020006ff */
[----:B------:R-:W-:Y:S02]  /*e13c0*/  F2FP.F16.E4M3.UNPACK_B R37, R19 ;  /* 0x00000013ff25723e */ /* 0x000fe400020006ff */
[----:B------:R-:W-:Y:S02]  /*e13d0*/  F2FP.F16.E4M3.UNPACK_B R38, R40 ;  /* 0x00000028ff26723e */ /* 0x000fe400020006ff */
[----:B------:R-:W-:-:S07]  /*e13e0*/  F2FP.F16.E4M3.UNPACK_B R39, R41 ;  /* 0x00000029ff27723e */ /* 0x000fce00020006ff */
[C---:B------:R-:W-:Y:S01]  /*e13f0*/  HMMA.16816.F32 R24, R36.reuse, R16, R28 ;  /* 0x000000102418723c */ /* 0x040fe2000000181c */
[----:B------:R-:W-:Y:S04]  /*e1400*/  STL.64 [R1+0x5c0], R44 ;  /* 0x0005c02c01007387 */ /* 0x000fe80000100a00 */
[----:B------:R-:W-:Y:S04]  /*e1410*/  STL.64 [R1+0x5c8], R46 ;  /* 0x0005c82e01007387 */ /* 0x000fe80000100a00 */
[----:B------:R-:W-:Y:S04]  /*e1420*/  STL.64 [R1+0x5b0], R4 ;  /* 0x0005b00401007387 */ /* 0x000fe80000100a00 */
[----:B------:R0:W-:Y:S02]  /*e1430*/  STL.64 [R1+0x5b8], R6 ;  /* 0x0005b80601007387 */ /* 0x0001e40000100a00 */
[C---:B0-----:R-:W-:Y:S04]  /*e1440*/  HMMA.16816.F32 R4, R36.reuse, R12, R56 ;  /* 0x0000000c2404723c */ /* 0x041fe80000001838 */
[----:B------:R0:W-:Y:S04]  /*e1450*/  STL.64 [R1+0x5a0], R24 ;  /* 0x0005a01801007387 */ /* 0x0001e80000100a00 */
[----:B------:R1:W-:Y:S04]  /*e1460*/  STL.64 [R1+0x5a8], R26 ;  /* 0x0005a81a01007387 */ /* 0x0003e80000100a00 */
[----:B------:R-:W-:Y:S01]  /*e1470*/  STL.64 [R1+0x9860], R14 ;  /* 0x0098600e01007387 */ /* 0x000fe20000100a00 */
[----:B----4-:R-:W-:-:S15]  /*e1480*/  HMMA.16816.F32 R20, R36, R14, R32 ;  /* 0x0000000e2414723c */ /* 0x010fde0000001820 */
[----:B------:R-:W-:-:S04]  /*e1490*/  NOP ;  /* 0x0000000000007918 */ /* 0x000fc80000000000 */
[----:B------:R2:W-:Y:S04]  /*e14a0*/  STL.64 [R1+0x590], R20 ;  /* 0x0005901401007387 */ /* 0x0005e80000100a00 */
[----:B------:R3:W-:Y:S04]  /*e14b0*/  STL.64 [R1+0x598], R22 ;  /* 0x0005981601007387 */ /* 0x0007e80000100a00 */
[----:B------:R-:W-:Y:S04]  /*e14c0*/  STL.64 [R1+0x9858], R12 ;  /* 0x0098580c01007387 */ /* 0x000fe80000100a00 */
[----:B------:R-:W-:Y:S04]  /*e14d0*/  STL.64 [R1+0x580], R4 ;  /* 0x0005800401007387 */ /* 0x000fe80000100a00 */
[----:B------:R-:W-:Y:S04]  /*e14e0*/  STL.64 [R1+0x588], R6 ;  /* 0x0005880601007387 */ /* 0x000fe80000100a00 */
        /* <DEDUP_REMOVED lines=8> */
[----:B---3--:R-:W3:Y:S04]  /*e1570*/  LDL.LU R22, [R1+0x158] ;  /* 0x0001580001167983 */ /* 0x008ee80000300800 */
        /* <DEDUP_REMOVED lines=110> */
[----:B------:R3:W-:Y:S02]  /*e1c60*/  STL.64 [R1+0x4d8], R42 ;  /* 0x0004d82a01007387 */ /* 0x0007e40000100a00 */
[C---:B---3--:R-:W-:Y:S02]  /*e1c70*/  HMMA.16816.F32 R40, R36.reuse, R12, R44 ;  /* 0x0000000c2428723c */ /* 0x048fe4000000182c */
        /* <DEDUP_REMOVED lines=13> */
[C---:B0-----:R-:W-:Y:S08]  /*e1d50*/  HMMA.16816.F32 R12, R36.reuse, R6, R20 ;  /* 0x00000006240c723c */ /* 0x041ff00000001814 */
[C---:B----4-:R-:W-:Y:S01]  /*e1d60*/  HMMA.16816.F32 R8, R36.reuse, R4, R24 ;  /* 0x000000042408723c */ /* 0x050fe20000001818 */
        /* <DEDUP_REMOVED lines=20> */
[----:B------:R-:W3:Y:S01]  /*e1eb0*/  LDL.LU R59, [R1+0x7c] ;  /* 0x00007c00013b7983 */ /* 0x000ee20000300800 */
[----:B------:R-:W-:-:S03]  /*e1ec0*/  IMAD R40, R33, 0x100, R32 ;  /* 0x0000010021287824 */ /* 0x000fc600078e0220 */
[----:B---3--:R-:W-:Y:S04]  /*e1ed0*/  STL.64 [R1+0x97e0], R58 ;  /* 0x0097e03a01007387 */ /* 0x008fe80000100a00 */
[----:B--2---:R0:W-:Y:S04]  /*e1ee0*/  STL.64 [R1+0x97d8], R56 ;  /* 0x0097d83801007387 */ /* 0x0041e80000100a00 */
[----:B------:R-:W2:Y:S01]  /*e1ef0*/  LDL.LU R32, [R1+0x80] ;  /* 0x0000800001207983 */ /* 0x000ea20000300800 */
[----:B------:R-:W-:Y:S02]  /*e1f00*/  IMAD R41, R35, 0x100, R34 ;  /* 0x0000010023297824 */ /* 0x000fe400078e0222 */
[----:B------:R-:W-:-:S02]  /*e1f10*/  IMAD R18, R29, 0x100, R28 ;  /* 0x000001001d127824 */ /* 0x000fc400078e021c */
[----:B------:R-:W-:Y:S01]  /*e1f20*/  IMAD R19, R31, 0x100, R30 ;  /* 0x000001001f137824 */ /* 0x000fe200078e021e */
        /* <DEDUP_REMOVED lines=22> */
[----:B0-----:R-:W4:Y:S04]  /*e2090*/  LDL.LU R56, [R1] ;  /* 0x0000000001387983 */ /* 0x001f280000300800 */
[----:B------:R-:W4:Y:S04]  /*e20a0*/  LDL.LU R57, [R1+0x4] ;  /* 0x0000040001397983 */ /* 0x000f280000300800 */
[----:B------:R-:W4:Y:S04]  /*e20b0*/  LDL.LU R58, [R1+0x8] ;  /* 0x00000800013a7983 */ /* 0x000f280000300800 */
[----:B------:R-:W4:Y:S04]  /*e20c0*/  LDL.LU R59, [R1+0xc] ;  /* 0x00000c00013b7983 */ /* 0x000f280000300800 */
[----:B-1----:R-:W4:Y:S04]  /*e20d0*/  LDL.LU R28, [R1+0xd0] ;  /* 0x0000d000011c7983 */ /* 0x002f280000300800 */
        /* <DEDUP_REMOVED lines=61> */
[----:B0-----:R-:W2:Y:S04]  /*e24b0*/  LDL.LU.64 R10, [R1+0x9840] ;  /* 0x00984000010a7983 */ /* 0x001ea80000300a00 */
[----:B------:R-:W3:Y:S01]  /*e24c0*/  LDL.LU.64 R8, [R1+0x9838] ;  /* 0x0098380001087983 */ /* 0x000ee20000300a00 */
        /* <DEDUP_REMOVED lines=18> */
[----:B------:R-:W-:-:S02]  /*e25f0*/  IMAD R18, R18, 0x100, R32 ;  /* 0x0000010012127824 */ /* 0x000fc400078e0220 */
        /* <DEDUP_REMOVED lines=27> */
[C---:B------:R-:W-:Y:S08]  /*e27b0*/  HMMA.16816.F32 R24, R36.reuse, R12, R24 ;  /* 0x0000000c2418723c */ /* 0x040ff00000001818 */
[C---:B---3--:R-:W-:Y:S08]  /*e27c0*/  HMMA.16816.F32 R28, R36.reuse, R10, R28 ;  /* 0x0000000a241c723c */ /* 0x048ff0000000181c */
[C---:B------:R-:W-:Y:S01]  /*e27d0*/  HMMA.16816.F32 R32, R36.reuse, R8, R32 ;  /* 0x000000082420723c */ /* 0x040fe20000001820 */
        /* <DEDUP_REMOVED lines=30> */
[----:B---3--:R-:W-:-:S15]  /*e29c0*/  HMMA.16816.F32 R44, R36, R4, R44 ;  /* 0x00000004242c723c */ /* 0x008fde000000182c */
[----:B------:R-:W-:-:S04]  /*e29d0*/  NOP ;  /* 0x0000000000007918 */ /* 0x000fc80000000000 */
[----:B------:R-:W-:Y:S04]  /*e29e0*/  STL.64 [R1+0x340], R44 ;  /* 0x0003402c01007387 */ /* 0x000fe80000100a00 */
[----:B------:R2:W-:Y:S04]  /*e29f0*/  STL.64 [R1+0x348], R46 ;  /* 0x0003482e01007387 */ /* 0x0005e80000100a00 */
[----:B------:R-:W-:Y:S01]  /*e2a00*/  STL [R1+0x9714], R3 ;  /* 0x0097140301007387 */ /* 0x000fe20000100800 */
[----:B--2---:R-:W-:Y:S01]  /*e2a10*/  HMMA.16816.F32 R44, R36, R2, R56 ;  /* 0x00000002242c723c */ /* 0x004fe20000001838 */
[----:B------:R-:W-:-:S02]  /*e2a20*/  F2FP.F16.E4M3.UNPACK_B R36, R18 ;  /* 0x00000012ff24723e */ /* 0x000fc400020006ff */
[----:B------:R-:W-:Y:S02]  /*e2a30*/  F2FP.F16.E4M3.UNPACK_B R37, R19 ;  /* 0x00000013ff25723e */ /* 0x000fe400020006ff */
[----:B------:R-:W-:Y:S02]  /*e2a40*/  F2FP.F16.E4M3.UNPACK_B R38, R40 ;  /* 0x00000028ff26723e */ /* 0x000fe400020006ff */
[----:B------:R-:W-:-:S07]  /*e2a50*/  F2FP.F16.E4M3.UNPACK_B R39, R41 ;  /* 0x00000029ff27723e */ /* 0x000fce00020006ff */
[C---:B----4-:R-:W-:Y:S08]  /*e2a60*/  HMMA.16816.F32 R40, R36.reuse, R16, R52 ;  /* 0x000000102428723c */ /* 0x050ff00000001834 */
[C---:B------:R-:W-:Y:S01]  /*e2a70*/  HMMA.16816.F32 R32, R36.reuse, R14, R32 ;  /* 0x0000000e2420723c */ /* 0x040fe20000001820 */
[----:B------:R-:W-:Y:S04]  /*e2a80*/  STL.64 [R1+0x330], R44 ;  /* 0x0003302c01007387 */ /* 0x000fe80000100a00 */
[----:B------:R-:W-:Y:S04]  /*e2a90*/  STL.64 [R1+0x338], R46 ;  /* 0x0003382e01007387 */ /* 0x000fe80000100a00 */
[----:B------:R0:W-:Y:S02]  /*e2aa0*/  STL.64 [R1+0x9708], R16 ;  /* 0x0097081001007387 */ /* 0x0001e40000100a00 */
[----:B0-----:R-:W-:Y:S02]  /*e2ab0*/  HMMA.16816.F32 R16, R36, R12, R28 ;  /* 0x0000000c2410723c */ /* 0x001fe4000000181c */
[----:B------:R-:W-:Y:S04]  /*e2ac0*/  STL.64 [R1+0x320], R40 ;  /* 0x0003202801007387 */ /* 0x000fe80000100a00 */
[----:B------:R-:W-:Y:S04]  /*e2ad0*/  STL.64 [R1+0x328], R42 ;  /* 0x0003282a01007387 */ /* 0x000fe80000100a00 */
[----:B------:R-:W-:Y:S04]  /*e2ae0*/  STL.64 [R1+0x9700], R14 ;  /* 0x0097000e01007387 */ /* 0x000fe80000100a00 */
[----:B------:R-:W-:Y:S04]  /*e2af0*/  STL.64 [R1+0x310], R32 ;  /* 0x0003102001007387 */ /* 0x000fe80000100a00 */
[----:B------:R0:W-:Y:S04]  /*e2b00*/  STL.64 [R1+0x318], R34 ;  /* 0x0003182201007387 */ /* 0x0001e80000100a00 */
[----:B------:R-:W-:Y:S04]  /*e2b10*/  STL.64 [R1+0x96f8], R12 ;  /* 0x0096f80c01007387 */ /* 0x000fe80000100a00 */
[----:B------:R1:W-:Y:S04]  /*e2b20*/  STL.64 [R1+0x300], R16 ;  /* 0x0003001001007387 */ /* 0x0003e80000100a00 */
[----:B------:R2:W-:Y:S04]  /*e2b30*/  STL.64 [R1+0x308], R18 ;  /* 0x0003081201007387 */ /* 0x0005e80000100a00 */
[----:B------:R-:W3:Y:S04]  /*e2b40*/  LDL.LU R44, [R1+0x630] ;  /* 0x00063000012c7983 */ /* 0x000ee80000300800 */
[----:B------:R-:W3:Y:S01]  /*e2b50*/  LDL.LU R45, [R1+0x634] ;  /* 0x00063400012d7983 */ /* 0x000ee20000300800 */
[----:B------:R-:W-:-:S02]  /*e2b60*/  IMAD.MOV.U32 R46, RZ, RZ, R24 ;  /* 0x000000ffff2e7224 */ /* 0x000fc400078e0018 */
[----:B------:R-:W-:Y:S01]  /*e2b70*/  IMAD.MOV.U32 R47, RZ, RZ, R25 ;  /* 0x000000ffff2f7224 */ /* 0x000fe200078e0019 */
[----:B------:R-:W4:Y:S04]  /*e2b80*/  LDL.LU R24, [R1+0x9774] ;  /* 0x0097740001187983 */ /* 0x000f280000300800 */
[----:B------:R-:W0:Y:S04]  /*e2b90*/  LDL.LU R25, [R1+0x9770] ;  /* 0x0097700001197983 */ /* 0x000e280000300800 */
[----:B------:R-:W-:Y:S01]  /*e2ba0*/  STL.64 [R1+0x9720], R46 ;  /* 0x0097202e01007387 */ /* 0x000fe20000100a00 */
[----:B------:R-:W-:-:S02]  /*e2bb0*/  IMAD.MOV.U32 R58, RZ, RZ, R27 ;  /* 0x000000ffff3a7224 */ /* 0x000fc400078e001b */
[----:B------:R-:W-:Y:S01]  /*e2bc0*/  IMAD.MOV.U32 R59, RZ, RZ, R26 ;  /* 0x000000ffff3b7224 */ /* 0x000fe200078e001a */
[----:B---3--:R3:W-:Y:S04]  /*e2bd0*/  STL.64 [R1+0x9718], R44 ;  /* 0x0097182c01007387 */ /* 0x0087e80000100a00 */
[----:B------:R-:W2:Y:S04]  /*e2be0*/  LDL.LU R56, [R1+0x610] ;  /* 0x0006100001387983 */ /* 0x000ea80000300800 */
[----:B------:R-:W2:Y:S04]  /*e2bf0*/  LDL.LU R57, [R1+0x614] ;  /* 0x0006140001397983 */ /* 0x000ea80000300800 */
[----:B------:R-:W3:Y:S04]  /*e2c00*/  LDL.LU R27, [R1+0x976c] ;  /* 0x00976c00011b7983 */ /* 0x000ee80000300800 */
[----:B------:R-:W3:Y:S04]  /*e2c10*/  LDL.LU R26, [R1+0x9768] ;  /* 0x00976800011a7983 */ /* 0x000ee80000300800 */
[----:B------:R-:W-:Y:S01]  /*e2c20*/  STL.64 [R1+0x9730], R58 ;  /* 0x0097303a01007387 */ /* 0x000fe20000100a00 */
[----:B0-----:R-:W-:-:S02]  /*e2c30*/  IMAD.MOV.U32 R34, RZ, RZ, R25 ;  /* 0x000000ffff227224 */ /* 0x001fc400078e0019 */
[----:B----4-:R-:W-:Y:S01]  /*e2c40*/  IMAD.MOV.U32 R35, RZ, RZ, R24 ;  /* 0x000000ffff237224 */ /* 0x010fe200078e0018 */
[----:B--2---:R0:W-:Y:S04]  /*e2c50*/  STL.64 [R1+0x9728], R56 ;  /* 0x0097283801007387 */ /* 0x0041e80000100a00 */
[----:B------:R-:W2:Y:S04]  /*e2c60*/  LDL.LU R32, [R1+0x570] ;  /* 0x0005700001207983 */ /* 0x000ea80000300800 */
[----:B------:R-:W2:Y:S04]  /*e2c70*/  LDL.LU R33, [R1+0x574] ;  /* 0x0005740001217983 */ /* 0x000ea80000300800 */
[----:B------:R-:W4:Y:S04]  /*e2c80*/  LDL.LU R25, [R1+0x9764] ;  /* 0x0097640001197983 */ /* 0x000f280000300800 */
[----:B------:R-:W2:Y:S04]  /*e2c90*/  LDL.LU R24, [R1+0x9760] ;  /* 0x0097600001187983 */ /* 0x000ea80000300800 */
        /* <DEDUP_REMOVED lines=17> */
[----:B------:R-:W3:Y:S01]  /*e2db0*/  LDL.LU R26, [R1+0x975c] ;  /* 0x00975c00011a7983 */ /* 0x000ee20000300800 */
[----:B------:R-:W-:-:S03]  /*e2dc0*/  IMAD.MOV.U32 R29, RZ, RZ, R27 ;  /* 0x000000ffff1d7224 */ /* 0x000fc600078e001b */
[----:B------:R-:W3:Y:S04]  /*e2dd0*/  LDL.LU R27, [R1+0x9758] ;  /* 0x00975800011b7983 */ /* 0x000ee80000300800 */
[----:B------:R-:W3:Y:S04]  /*e2de0*/  LDL.LU R30, [R1+0x528] ;  /* 0x00052800011e7983 */ /* 0x000ee80000300800 */
[----:B------:R-:W3:Y:S01]  /*e2df0*/  LDL.LU R31, [R1+0x52c] ;  /* 0x00052c00011f7983 */ /* 0x000ee20000300800 */
[----:B------:R-:W-:Y:S02]  /*e2e00*/  IMAD.MOV.U32 R52, RZ, RZ, R20 ;  /* 0x000000ffff347224 */ /* 0x000fe400078e0014 */
[----:B------:R-:W-:-:S02]  /*e2e10*/  IMAD.MOV.U32 R53, RZ, RZ, R21 ;  /* 0x000000ffff357224 */ /* 0x000fc400078e0015 */
[----:B------:R-:W-:Y:S02]  /*e2e20*/  IMAD.MOV.U32 R54, RZ, RZ, R22 ;  /* 0x000000ffff367224 */ /* 0x000fe400078e0016 */
[----:B------:R-:W-:Y:S02]  /*e2e30*/  IMAD.MOV.U32 R55, RZ, RZ, R23 ;  /* 0x000000ffff377224 */ /* 0x000fe400078e0017 */
[----:B----4-:R-:W-:Y:S02]  /*e2e40*/  IMAD.MOV.U32 R13, RZ, RZ, R25 ;  /* 0x000000ffff0d7224 */ /* 0x010fe400078e0019 */
[----:B--2---:R-:W-:Y:S02]  /*e2e50*/  IMAD.MOV.U32 R12, RZ, RZ, R24 ;  /* 0x000000ffff0c7224 */ /* 0x004fe400078e0018 */
[----:B------:R-:W2:Y:S04]  /*e2e60*/  LDL.LU R24, [R1+0x9754] ;  /* 0x0097540001187983 */ /* 0x000ea80000300800 */
[----:B------:R-:W2:Y:S01]  /*e2e70*/  LDL.LU R25, [R1+0x9750] ;  /* 0x0097500001197983 */ /* 0x000ea20000300800 */
[----:B---3--:R-:W-:-:S03]  /*e2e80*/  IMAD.MOV.U32 R14, RZ, RZ, R26 ;  /* 0x000000ffff0e7224 */ /* 0x008fc600078e001a */
[----:B------:R-:W2:Y:S01]  /*e2e90*/  LDL.LU R26, [R1+0x974c] ;  /* 0x00974c00011a7983 */ /* 0x000ea20000300800 */
[----:B------:R-:W-:-:S03]  /*e2ea0*/  IMAD.MOV.U32 R15, RZ, RZ, R27 ;  /* 0x000000ffff0f7224 */ /* 0x000fc600078e001b */
[----:B------:R-:W2:Y:S04]  /*e2eb0*/  LDL.LU R27, [R1+0x9748] ;  /* 0x00974800011b7983 */ /* 0x000ea80000300800 */
        /* <DEDUP_REMOVED lines=12> */
[C---:B--2---:R-:W-:Y:S08]  /*e2f80*/  HMMA.16816.F32 R24, R36.reuse, R10, R24 ;  /* 0x0000000a2418723c */ /* 0x044ff00000001818 */
[C---:B---3--:R-:W-:Y:S11]  /*e2f90*/  HMMA.16816.F32 R20, R36.reuse, R8, R20 ;  /* 0x000000082414723c */ /* 0x048ff60000001814 */
[----:B------:R0:W-:Y:S04]  /*e2fa0*/  STL.64 [R1+0x2f0], R24 ;  /* 0x0002f01801007387 */ /* 0x0001e80000100a00 */
[----:B------:R1:W-:Y:S04]  /*e2fb0*/  STL.64 [R1+0x2f8], R26 ;  /* 0x0002f81a01007387 */ /* 0x0003e80000100a00 */
[----:B0-----:R-:W2:Y:S04]  /*e2fc0*/  LDL.LU R24, [R1+0x510] ;  /* 0x0005100001187983 */ /* 0x001ea80000300800 */
[----:B------:R-:W2:Y:S04]  /*e2fd0*/  LDL.LU R25, [R1+0x514] ;  /* 0x0005140001197983 */ /* 0x000ea80000300800 */
[----:B-1----:R-:W2:Y:S04]  /*e2fe0*/  LDL.LU R26, [R1+0x518] ;  /* 0x00051800011a7983 */ /* 0x002ea80000300800 */
[----:B------:R-:W2:Y:S04]  /*e2ff0*/  LDL.LU R27, [R1+0x51c] ;  /* 0x00051c00011b7983 */ /* 0x000ea80000300800 */
[----:B------:R0:W-:Y:S04]  /*e3000*/  STL.64 [R1+0x2e0], R20 ;  /* 0x0002e01401007387 */ /* 0x0001e80000100a00 */
[----:B------:R1:W-:Y:S04]  /*e3010*/  STL.64 [R1+0x2e8], R22 ;  /* 0x0002e81601007387 */ /* 0x0003e80000100a00 */
[----:B0-----:R-:W3:Y:S01]  /*e3020*/  LDL.LU R20, [R1+0x2bcc] ;  /* 0x002bcc0001147983 */ /* 0x001ee20000300800 */
[C---:B------:R-:W-:Y:S08]  /*e3030*/  HMMA.16816.F32 R56, R36.reuse, R6, R56 ;  /* 0x000000062438723c */ /* 0x040ff00000001838 */
[----:B------:R-:W-:Y:S01]  /*e3040*/  HMMA.16816.F32 R44, R36, R4, R44 ;  /* 0x00000004242c723c */ /* 0x000fe2000000182c */
[----:B------:R-:W2:Y:S04]  /*e3050*/  LDL.LU R21, [R1+0x2bd4] ;  /* 0x002bd40001157983 */ /* 0x000ea80000300800 */
[----:B-1----:R-:W4:Y:S04]  /*e3060*/  LDL.LU R22, [R1+0x2be0] ;  /* 0x002be00001167983 */ /* 0x002f280000300800 */
[----:B------:R-:W4:Y:S04]  /*e3070*/  LDL.LU R23, [R1+0x2bdc] ;  /* 0x002bdc0001177983 */ /* 0x000f280000300800 */
        /* <DEDUP_REMOVED lines=8> */
[----:B---3--:R-:W-:-:S03]  /*e3100*/  IMAD R20, R20, 0x100, R3 ;  /* 0x0000010014147824 */ /* 0x008fc600078e0203 */
[----:B------:R-:W3:Y:S01]  /*e3110*/  LDL.LU R3, [R1+0x9714] ;  /* 0x0097140001037983 */ /* 0x000ee20000300800 */
[----:B--2---:R-:W-:-:S03]  /*e3120*/  IMAD R21, R21, 0x100, R0 ;  /* 0x0000010015157824 */ /* 0x004fc600078e0200 */
[----:B------:R-:W2:Y:S01]  /*e3130*/  LDL.LU R0, [R1+0x9710] ;  /* 0x0097100001007983 */ /* 0x000ea20000300800 */
[----:B----4-:R-:W-:Y:S02]  /*e3140*/  IMAD R22, R23, 0x100, R22 ;  /* 0x0000010017167824 */ /* 0x010fe400078e0216 */
[----:B------:R-:W-:Y:S01]  /*e3150*/  IMAD R23, R40, 0x100, R41 ;  /* 0x0000010028177824 */ /* 0x000fe200078e0229 */
[----:B------:R-:W-:Y:S02]  /*e3160*/  F2FP.F16.E4M3.UNPACK_B R20, R20 ;  /* 0x00000014ff14723e */ /* 0x000fe400020006ff */
[----:B------:R-:W-:Y:S01]  /*e3170*/  F2FP.F16.E4M3.UNPACK_B R21, R21 ;  /* 0x00000015ff15723e */ /* 0x000fe200020006ff */
[----:B---3--:R-:W-:Y:S01]  /*e3180*/  HMMA.16816.F32 R36, R36, R2, R16 ;  /* 0x000000022424723c */ /* 0x008fe20000001810 */
[----:B------:R-:W3:Y:S01]  /*e3190*/  LDL.LU.64 R16, [R1+0x9708] ;  /* 0x0097080001107983 */ /* 0x000ee20000300a00 */
[----:B------:R-:W-:Y:S02]  /*e31a0*/  F2FP.F16.E4M3.UNPACK_B R22, R22 ;  /* 0x00000016ff16723e */ /* 0x000fe400020006ff */
[----:B------:R-:W-:-:S15]  /*e31b0*/  F2FP.F16.E4M3.UNPACK_B R23, R23 ;  /* 0x00000017ff17723e */ /* 0x000fde00020006ff */
[----:B------:R0:W-:Y:S04]  /*e31c0*/  STL.64 [R1+0x30], R36 ;  /* 0x0000302401007387 */ /* 0x0001e80000100a00 */
[----:B------:R1:W-:Y:S04]  /*e31d0*/  STL.64 [R1+0x38], R38 ;  /* 0x0000382601007387 */ /* 0x0003e80000100a00 */
[----:B0-----:R-:W4:Y:S04]  /*e31e0*/  LDL.LU R36, [R1+0x500] ;  /* 0x0005000001247983 */ /* 0x001f280000300800 */
[----:B------:R-:W4:Y:S04]  /*e31f0*/  LDL.LU R37, [R1+0x504] ;  /* 0x0005040001257983 */ /* 0x000f280000300800 */
[----:B-1----:R-:W4:Y:S04]  /*e3200*/  LDL.LU R38, [R1+0x508] ;  /* 0x0005080001267983 */ /* 0x002f280000300800 */
[----:B------:R-:W4:Y:S01]  /*e3210*/  LDL.LU R39, [R1+0x50c] ;  /* 0x00050c0001277983 */ /* 0x000f220000300800 */
[----:B---3--:R-:W-:-:S15]  /*e3220*/  HMMA.16816.F32 R12, R20, R16, R12 ;  /* 0x00000010140c723c */ /* 0x008fde000000180c */
[----:B------:R-:W-:-:S04]  /*e3230*/  NOP ;  /* 0x0000000000007918 */ /* 0x000fc80000000000 */
[----:B------:R-:W-:Y:S04]  /*e3240*/  STL.64 [R1+0x2b0], R12 ;  /* 0x0002b00c01007387 */ /* 0x000fe80000100a00 */
[----:B------:R0:W-:Y:S04]  /*e3250*/  STL.64 [R1+0x2b8], R14 ;  /* 0x0002b80e01007387 */ /* 0x0001e80000100a00 */
[----:B0-----:R-:W4:Y:S04]  /*e3260*/  LDL.LU.64 R14, [R1+0x9700] ;  /* 0x00970000010e7983 */ /* 0x001f280000300a00 */
[----:B------:R-:W3:Y:S01]  /*e3270*/  LDL.LU.64 R12, [R1+0x96f8] ;  /* 0x0096f800010c7983 */ /* 0x000ee20000300a00 */
[C---:B----4-:R-:W-:Y:S08]  /*e3280*/  HMMA.16816.F32 R36, R20.reuse, R14, R36 ;  /* 0x0000000e1424723c */ /* 0x050ff00000001824 */
[C---:B---3--:R-:W-:Y:S01]  /*e3290*/  HMMA.16816.F32 R24, R20.reuse, R12, R24 ;  /* 0x0000000c1418723c */ /* 0x048fe20000001818 */
        /* <DEDUP_REMOVED lines=23> */
[----:B------:R-:W3:Y:S09]  /*e3410*/  LDL.LU R52, [R1+0xa10] ;  /* 0x000a100001347983 */ /* 0x000ef20000300800 */
[----:B------:R-:W-:Y:S04]  /*e3420*/  STL.64 [R1+0x60], R4 ;  /* 0x0000600401007387 */ /* 0x000fe80000100a00 */
[----:B------:R-:W-:Y:S04]  /*e3430*/  STL.64 [R1+0x68], R6 ;  /* 0x0000680601007387 */ /* 0x000fe80000100a00 */
        /* <DEDUP_REMOVED lines=148> */
[----:B------:R-:W-:-:S15]  /*e3d80*/  HMMA.16816.F32 R52, R20, R16, R52 ;  /* 0x000000101434723c */ /* 0x000fde0000001834 */
        /* <DEDUP_REMOVED lines=9> */
[----:B------:R-:W-:Y:S04]  /*e3e20*/  STL.64 [R1+0x9660], R14 ;  /* 0x0096600e01007387 */ /* 0x000fe80000100a00 */
[----:B------:R3:W-:Y:S01]  /*e3e30*/  STL.64 [R1+0x9658], R12 ;  /* 0x0096580c01007387 */ /* 0x0007e20000100a00 */
[C---:B0-----:R-:W-:Y:S08]  /*e3e40*/  HMMA.16816.F32 R24, R20.reuse, R12, R36 ;  /* 0x0000000c1418723c */ /* 0x041ff00000001824 */
[C---:B---3--:R-:W-:Y:S08]  /*e3e50*/  HMMA.16816.F32 R12, R20.reuse, R10, R28 ;  /* 0x0000000a140c723c */ /* 0x048ff0000000181c */
[C---:B------:R-:W-:Y:S03]  /*e3e60*/  HMMA.16816.F32 R28, R20.reuse, R8, R32 ;  /* 0x00000008141c723c */ /* 0x040fe60000001820 */
[----:B------:R-:W-:Y:S04]  /*e3e70*/  STL.64 [R1+0x1e0], R24 ;  /* 0x0001e01801007387 */ /* 0x000fe80000100a00 */
[----:B------:R4:W-:Y:S04]  /*e3e80*/  STL.64 [R1+0x1e8], R26 ;  /* 0x0001e81a01007387 */ /* 0x0009e80000100a00 */
[----:B------:R-:W-:Y:S04]  /*e3e90*/  STL.64 [R1+0x1d0], R12 ;  /* 0x0001d00c01007387 */ /* 0x000fe80000100a00 */
[----:B------:R0:W-:Y:S01]  /*e3ea0*/  STL.64 [R1+0x1d8], R14 ;  /* 0x0001d80e01007387 */ /* 0x0001e20000100a00 */
[C---:B----4-:R-:W-:Y:S08]  /*e3eb0*/  HMMA.16816.F32 R24, R20.reuse, R6, R56 ;  /* 0x000000061418723c */ /* 0x050ff00000001838 */
[C---:B0-----:R-:W-:Y:S01]  /*e3ec0*/  HMMA.16816.F32 R12, R20.reuse, R4, R44 ;  /* 0x00000004140c723c */ /* 0x041fe2000000182c */
[----:B------:R-:W-:Y:S04]  /*e3ed0*/  STL.64 [R1+0x1c0], R28 ;  /* 0x0001c01c01007387 */ /* 0x000fe80000100a00 */
[----:B------:R-:W-:Y:S06]  /*e3ee0*/  STL.64 [R1+0x1c8], R30 ;  /* 0x0001c81e01007387 */ /* 0x000fec0000100a00 */
[----:B------:R0:W-:Y:S04]  /*e3ef0*/  STL.64 [R1+0x1b0], R24 ;  /* 0x0001b01801007387 */ /* 0x0001e80000100a00 */
[----:B------:R-:W-:Y:S04]  /*e3f00*/  STL.64 [R1+0x1b8], R26 ;  /* 0x0001b81a01007387 */ /* 0x000fe80000100a00 */
        /* <DEDUP_REMOVED lines=20> */
[----:B------:R-:W4:Y:S04]  /*e4050*/  LDL.LU R50, [R1+0xa88] ;  /* 0x000a880001327983 */ /* 0x000f280000300800 */
[----:B------:R-:W4:Y:S04]  /*e4060*/  LDL.LU R51, [R1+0xa8c] ;  /* 0x000a8c0001337983 */ /* 0x000f280000300800 */
[----:B------:R-:W2:Y:S01]  /*e4070*/  LDL.LU R36, [R1+0xa40] ;  /* 0x000a400001247983 */ /* 0x000ea20000300800 */
[----:B------:R-:W-:-:S02]  /*e4080*/  F2FP.F16.E4M3.UNPACK_B R28, R28 ;  /* 0x0000001cff1c723e */ /* 0x000fc400020006ff */
[----:B------:R-:W-:Y:S02]  /*e4090*/  F2FP.F16.E4M3.UNPACK_B R29, R29 ;  /* 0x0000001dff1d723e */ /* 0x000fe400020006ff */
        /* <DEDUP_REMOVED lines=27> */
[----:B------:R-:W4:-:S12]  /*e4250*/  LDL.LU.64 R12, [R1+0x9658] ;  /* 0x00965800010c7983 */ /* 0x000f180000300a00 */
[----:B------:R0:W-:Y:S04]  /*e4260*/  STL.64 [R1+0x160], R16 ;  /* 0x0001601001007387 */ /* 0x0001e80000100a00 */
[----:B------:R1:W-:Y:S04]  /*e4270*/  STL.64 [R1+0x168], R18 ;  /* 0x0001681201007387 */ /* 0x0003e80000100a00 */
[----:B0-----:R-:W3:Y:S04]  /*e4280*/  LDL.LU R16, [R1+0xa90] ;  /* 0x000a900001107983 */ /* 0x001ee80000300800 */
[----:B------:R-:W3:Y:S04]  /*e4290*/  LDL.LU R17, [R1+0xa94] ;  /* 0x000a940001117983 */ /* 0x000ee80000300800 */
[----:B-1----:R-:W3:Y:S04]  /*e42a0*/  LDL.LU R18, [R1+0xa98] ;  /* 0x000a980001127983 */ /* 0x002ee80000300800 */
[----:B------:R-:W3:Y:S04]  /*e42b0*/  LDL.LU R19, [R1+0xa9c] ;  /* 0x000a9c0001137983 */ /* 0x000ee80000300800 */
[----:B------:R-:W2:Y:S01]  /*e42c0*/  LDL.LU R47, [R1+0x1aa0] ;  /* 0x001aa000012f7983 */ /* 0x000ea20000300800 */
[C---:B---3--:R-:W-:Y:S08]  /*e42d0*/  HMMA.16816.F32 R16, R28.reuse, R14, R16 ;  /* 0x0000000e1c10723c */ /* 0x048ff00000001810 */
[C---:B----4-:R-:W-:Y:S11]  /*e42e0*/  HMMA.16816.F32 R12, R28.reuse, R12, R48 ;  /* 0x0000000c1c0c723c */ /* 0x050ff60000001830 */
[----:B------:R-:W-:Y:S04]  /*e42f0*/  STL.64 [R1+0xa0], R16 ;  /* 0x0000a01001007387 */ /* 0x000fe80000100a00 */
[----:B------:R-:W-:Y:S04]  /*e4300*/  STL.64 [R1+0xa8], R18 ;  /* 0x0000a81201007387 */ /* 0x000fe80000100a00 */
        /* <DEDUP_REMOVED lines=13> */
[----:B------:R-:W-:Y:S04]  /*e43e0*/  STL.64 [R1+0x18], R14 ;  /* 0x0000180e01007387 */ /* 0x000fe80000100a00 */
[----:B------:R-:W2:Y:S04]  /*e43f0*/  LDL.LU R52, [R1+0xd60] ;  /* 0x000d600001347983 */ /* 0x000ea80000300800 */
[----:B------:R-:W2:Y:S04]  /*e4400*/  LDL.LU R53, [R1+0xd64] ;  /* 0x000d640001357983 */ /* 0x000ea80000300800 */
[----:B------:R-:W2:Y:S01]  /*e4410*/  LDL.LU R54, [R1+0xd68] ;  /* 0x000d680001367983 */ /* 0x000ea20000300800 */
[----:B------:R-:W-:-:S02]  /*e4420*/  IMAD R32, R34, 0x100, R33 ;  /* 0x0000010022207824 */ /* 0x000fc400078e0221 */
[----:B------:R-:W-:Y:S01]  /*e4430*/  IMAD R33, R41, 0x100, R35 ;  /* 0x0000010029217824 */ /* 0x000fe200078e0223 */
[----:B------:R-:W-:Y:S01]  /*e4440*/  HMMA.16816.F32 R8, R28, R8, R20 ;  /* 0x000000081c08723c */ /* 0x000fe20000001814 */
[----:B------:R-:W-:Y:S02]  /*e4450*/  IMAD R34, R44, 0x100, R40 ;  /* 0x000001002c227824 */ /* 0x000fe400078e0228 */
[----:B------:R-:W-:Y:S01]  /*e4460*/  IMAD R35, R46, 0x100, R45 ;  /* 0x000001002e237824 */ /* 0x000fe200078e022d */
[----:B------:R-:W-:Y:S02]  /*e4470*/  F2FP.F16.E4M3.UNPACK_B R32, R32 ;  /* 0x00000020ff20723e */ /* 0x000fe400020006ff */
[----:B------:R-:W-:Y:S02]  /*e4480*/  F2FP.F16.E4M3.UNPACK_B R33, R33 ;  /* 0x00000021ff21723e */ /* 0x000fe400020006ff */
[----:B------:R-:W-:Y:S02]  /*e4490*/  F2FP.F16.E4M3.UNPACK_B R16, R47.H1 ;  /* 0x0000002fff10723e */ /* 0x000fe400030006ff */
[----:B------:R-:W-:-:S02]  /*e44a0*/  F2FP.F16.E4M3.UNPACK_B R34, R34 ;  /* 0x00000022ff22723e */ /* 0x000fc400020006ff */
[----:B------:R-:W-:Y:S01]  /*e44b0*/  F2FP.F16.E4M3.UNPACK_B R35, R35 ;  /* 0x00000023ff23723e */ /* 0x000fe200020006ff */
[C---:B------:R-:W-:Y:S08]  /*e44c0*/  HMMA.16816.F32 R56, R28.reuse, R6, R56 ;  /* 0x000000061c38723c */ /* 0x040ff00000001838 */
[C---:B------:R-:W-:Y:S08]  /*e44d0*/  HMMA.16816.F32 R36, R28.reuse, R4, R36 ;  /* 0x000000041c24723c */ /* 0x040ff00000001824 */
[----:B------:R-:W-:Y:S01]  /*e44e0*/  HMMA.16816.F32 R28, R28, R2, R24 ;  /* 0x000000021c1c723c */ /* 0x000fe20000001818 */
[----:B------:R-:W-:-:S02]  /*e44f0*/  IMAD.MOV.U32 R55, RZ, RZ, R0 ;  /* 0x000000ffff377224 */ /* 0x000fc400078e0000 */
[----:B------:R-:W-:Y:S01]  /*e4500*/  IMAD.MOV.U32 R0, RZ, RZ, R11 ;  /* 0x000000ffff007224 */ /* 0x000fe200078e000b */
[----:B------:R-:W-:Y:S04]  /*e4510*/  STL.64 [R1], R8 ;  /* 0x0000000801007387 */ /* 0x000fe80000100a00 */
[----:B------:R-:W-:Y:S04]  /*e4520*/  STL [R1+0x8], R10 ;  /* 0x0000080a01007387 */ /* 0x000fe80000100800 */
[----:B------:R-:W-:Y:S04]  /*e4530*/  STL [R1+0x8fe8], R0 ;  /* 0x008fe80001007387 */ /* 0x000fe80000100800 */
[----:B------:R-:W-:Y:S04]  /*e4540*/  STL.64 [R1+0x8f40], R58 ;  /* 0x008f403a01007387 */ /* 0x000fe80000100a00 */
[----:B------:R-:W-:Y:S04]  /*e4550*/  STL.64 [R1+0x8f38], R56 ;  /* 0x008f383801007387 */ /* 0x000fe80000100a00 */
[----:B------:R-:W-:Y:S04]  /*e4560*/  STL.64 [R1+0x8f50], R38 ;  /* 0x008f502601007387 */ /* 0x000fe80000100a00 */
[----:B------:R0:W-:Y:S04]  /*e4570*/  STL.64 [R1+0x8f48], R36 ;  /* 0x008f482401007387 */ /* 0x0001e80000100a00 */
[----:B------:R-:W-:Y:S04]  /*e4580*/  STL.64 [R1+0x8f60], R30 ;  /* 0x008f601e01007387 */ /* 0x000fe80000100a00 */
[----:B------:R-:W-:Y:S01]  /*e4590*/  STL.64 [R1+0x8f58], R28 ;  /* 0x008f581c01007387 */ /* 0x000fe20000100a00 */
[----:B---3--:R-:W-:-:S07]  /*e45a0*/  F2FP.F16.E4M3.UNPACK_B R17, R61.H1 ;  /* 0x0000003dff11723e */ /* 0x008fce00030006ff */
[----:B----4-:R-:W-:-:S15]  /*e45b0*/  HMMA.16816.F32 R24, R32, R16, R48 ;  /* 0x000000102018723c */ /* 0x010fde0000001830 */
[----:B------:R-:W-:-:S04]  /*e45c0*/  NOP ;  /* 0x0000000000007918 */ /* 0x000fc80000000000 */
[----:B------:R-:W-:Y:S04]  /*e45d0*/  STL [R1+0x8f34], R24 ;  /* 0x008f341801007387 */ /* 0x000fe80000100800 */
[----:B------:R-:W-:Y:S04]  /*e45e0*/  STL [R1+0x8f30], R25 ;  /* 0x008f301901007387 */ /* 0x000fe80000100800 */
[----:B------:R-:W-:Y:S04]  /*e45f0*/  STL [R1+0x8f2c], R26 ;  /* 0x008f2c1a01007387 */ /* 0x000fe80000100800 */
[----:B------:R-:W-:Y:S04]  /*e4600*/  STL [R1+0x8f28], R27 ;  /* 0x008f281b01007387 */ /* 0x000fe80000100800 */
[----:B0-----:R-:W3:Y:S04]  /*e4610*/  LDL.LU R36, [R1+0xdc0] ;  /* 0x000dc00001247983 */ /* 0x001ee80000300800 */
[----:B------:R-:W3:Y:S04]  /*e4620*/  LDL.LU R37, [R1+0xdc4] ;  /* 0x000dc40001257983 */ /* 0x000ee80000300800 */
[----:B------:R-:W3:Y:S04]  /*e4630*/  LDL.LU R38, [R1+0xdc8] ;  /* 0x000dc80001267983 */ /* 0x000ee80000300800 */
[----:B------:R-:W3:Y:S04]  /*e4640*/  LDL.LU R39, [R1+0xdcc] ;  /* 0x000dcc0001277983 */ /* 0x000ee80000300800 */
[----:B------:R-:W4:Y:S04]  /*e4650*/  LDL.LU R13, [R1+0x1ac4] ;  /* 0x001ac400010d7983 */ /* 0x000f280000300800 */
        /* <DEDUP_REMOVED lines=12> */
[----:B------:R-:W-:-:S02]  /*e4720*/  F2FP.F16.E4M3.UNPACK_B R14, R60.H1 ;  /* 0x0000003cff0e723e */ /* 0x000fc400030006ff */
[----:B------:R-:W-:Y:S01]  /*e4730*/  F2FP.F16.E4M3.UNPACK_B R15, R42.H1 ;  /* 0x0000002aff0f723e */ /* 0x000fe200030006ff */
[----:B------:R-:W4:Y:S04]  /*e4740*/  LDL.LU R57, [R1+0xea4] ;  /* 0x000ea40001397983 */ /* 0x000f280000300800 */
[----:B------:R-:W4:Y:S04]  /*e4750*/  LDL.LU R58, [R1+0xea8] ;  /* 0x000ea800013a7983 */ /* 0x000f280000300800 */
[----:B------:R-:W4:Y:S04]  /*e4760*/  LDL.LU R59, [R1+0xeac] ;  /* 0x000eac00013b7983 */ /* 0x000f280000300800 */
[----:B------:R-:W4:Y:S04]  /*e4770*/  LDL.LU R18, [R1+0x1ae4] ;  /* 0x001ae40001127983 */ /* 0x000f280000300800 */
[----:B------:R-:W4:Y:S04]  /*e4780*/  LDL.LU R41, [R1+0x1af0] ;  /* 0x001af00001297983 */ /* 0x000f280000300800 */
[----:B------:R-:W4:Y:S01]  /*e4790*/  LDL.LU R40, [R1+0x1af4] ;  /* 0x001af40001287983 */ /* 0x000f220000300800 */
[----:B--2---:R-:W-:Y:S03]  /*e47a0*/  HMMA.16816.F32 R20, R32, R14, R52 ;  /* 0x0000000e2014723c */ /* 0x004fe60000001834 */
        /* <DEDUP_REMOVED lines=10> */
[----:B------:R-:W-:-:S03]  /*e4850*/  F2FP.F16.E4M3.UNPACK_B R12, R43.H1 ;  /* 0x0000002bff0c723e */ /* 0x000fc600030006ff */
[----:B------:R-:W2:Y:S04]  /*e4860*/  LDL.LU R42, [R1+0x2c78] ;  /* 0x002c7800012a7983 */ /* 0x000ea80000300800 */
[----:B------:R-:W2:Y:S04]  /*e4870*/  LDL.LU R43, [R1+0x2c74] ;  /* 0x002c7400012b7983 */ /* 0x000ea80000300800 */
[----:B------:R-:W-:Y:S04]  /*e4880*/  STL.64 [R1+0x8f70], R22 ;  /* 0x008f701601007387 */ /* 0x000fe80000100a00 */
[----:B------:R0:W-:Y:S04]  /*e4890*/  STL.64 [R1+0x8f68], R20 ;  /* 0x008f681401007387 */ /* 0x0001e80000100a00 */
[----:B------:R-:W-:Y:S01]  /*e48a0*/  STL.64 [R1+0x9638], R14 ;  /* 0x0096380e01007387 */ /* 0x000fe20000100a00 */
[----:B---3--:R-:W-:-:S02]  /*e48b0*/  F2FP.F16.E4M3.UNPACK_B R10, R10.H1 ;  /* 0x0000000aff0a723e */ /* 0x008fc400030006ff */
[----:B----4-:R-:W-:Y:S02]  /*e48c0*/  F2FP.F16.E4M3.UNPACK_B R13, R13.H1 ;  /* 0x0000000dff0d723e */ /* 0x010fe400030006ff */
[----:B------:R-:W-:-:S05]  /*e48d0*/  F2FP.F16.E4M3.UNPACK_B R11, R11.H1 ;  /* 0x0000000bff0b723e */ /* 0x000fca00030006ff */
[C---:B0-----:R-:W-:Y:S08]  /*e48e0*/  HMMA.16816.F32 R20, R32.reuse, R12, R36 ;  /* 0x0000000c2014723c */ /* 0x041ff00000001824 */
[----:B------:R-:W-:Y:S01]  /*e48f0*/  HMMA.16816.F32 R4, R32, R10, R4 ;  /* 0x0000000a2004723c */ /* 0x000fe20000001804 */
[----:B------:R-:W-:Y:S01]  /*e4900*/  F2FP.F16.E4M3.UNPACK_B R8, R19.H1 ;  /* 0x00000013ff08723e */ /* 0x000fe200030006ff */
[----:B------:R0:W-:Y:S01]  /*e4910*/  STL.64 [R1+0x9630], R12 ;  /* 0x0096300c01007387 */ /* 0x0001e20000100a00 */
[----:B------:R-:W-:-:S15]  /*e4920*/  F2FP.F16.E4M3.UNPACK_B R9, R18.H1 ;  /* 0x00000012ff09723e */ /* 0x000fde00030006ff */
[----:B------:R-:W-:Y:S01]  /*e4930*/  NOP ;  /* 0x0000000000007918 */ /* 0x000fe20000000000 */
[----:B------:R-:W-:Y:S02]  /*e4940*/  IMAD.MOV.U32 R26, RZ, RZ, R6 ;  /* 0x000000ffff1a7224 */ /* 0x000fe400078e0006 */
[----:B------:R-:W-:Y:S02]  /*e4950*/  IMAD.MOV.U32 R27, RZ, RZ, R7 ;  /* 0x000000ffff1b7224 */ /* 0x000fe400078e0007 */
[----:B------:R-:W-:Y:S02]  /*e4960*/  IMAD.MOV.U32 R24, RZ, RZ, R4 ;  /* 0x000000ffff187224 */ /* 0x000fe400078e0004 */
[----:B------:R-:W-:Y:S01]  /*e4970*/  IMAD.MOV.U32 R25, RZ, RZ, R5 ;  /* 0x000000ffff197224 */ /* 0x000fe200078e0005 */
[----:B------:R-:W-:Y:S02]  /*e4980*/  F2FP.F16.E4M3.UNPACK_B R6, R41.H1 ;  /* 0x00000029ff06723e */ /* 0x000fe400030006ff */
[----:B------:R-:W-:Y:S01]  /*e4990*/  F2FP.F16.E4M3.UNPACK_B R7, R40.H1 ;  /* 0x00000028ff07723e */ /* 0x000fe200030006ff */
[----:B------:R-:W-:Y:S04]  /*e49a0*/  STL.64 [R1+0x20], R20 ;  /* 0x0000201401007387 */ /* 0x000fe80000100a00 */
[----:B------:R-:W-:Y:S04]  /*e49b0*/  STL.64 [R1+0x28], R22 ;  /* 0x0000281601007387 */ /* 0x000fe80000100a00 */
[----:B------:R-:W-:Y:S04]  /*e49c0*/  STL.64 [R1+0x8f80], R26 ;  /* 0x008f801a01007387 */ /* 0x000fe80000100a00 */
[----:B------:R-:W-:Y:S01]  /*e49d0*/  STL.64 [R1+0x8f78], R24 ;  /* 0x008f781801007387 */ /* 0x000fe20000100a00 */
[C---:B0-----:R-:W-:Y:S03]  /*e49e0*/  HMMA.16816.F32 R12, R32.reuse, R8, R56 ;  /* 0x00000008200c723c */ /* 0x041fe60000001838 */
[----:B------:R-:W-:Y:S04]  /*e49f0*/  STL.64 [R1+0x9618], R10 ;  /* 0x0096180a01007387 */ /* 0x000fe80000100a00 */
[----:B------:R2:W-:Y:S02]  /*e4a00*/  STL.64 [R1+0x9610], R8 ;  /* 0x0096100801007387 */ /* 0x0005e40000100a00 */
[----:B--2---:R-:W-:Y:S01]  /*e4a10*/  HMMA.16816.F32 R8, R32, R6, R44 ;  /* 0x000000062008723c */ /* 0x004fe2000000182c */
[----:B------:R-:W-:-:S02]  /*e4a20*/  F2FP.F16.E4M3.UNPACK_B R4, R52.H1 ;  /* 0x00000034ff04723e */ /* 0x000fc400030006ff */
[----:B------:R-:W-:-:S07]  /*e4a30*/  F2FP.F16.E4M3.UNPACK_B R5, R53.H1 ;  /* 0x00000035ff05723e */ /* 0x000fce00030006ff */
[----:B------:R-:W-:Y:S04]  /*e4a40*/  STL.64 [R1+0x90], R12 ;  /* 0x0000900c01007387 */ /* 0x000fe80000100a00 */
[----:B------:R-:W-:Y:S05]  /*e4a50*/  STL.64 [R1+0x98], R14 ;  /* 0x0000980e01007387 */ /* 0x000fea0000100a00 */
[----:B------:R-:W-:Y:S04]  /*e4a60*/  STL.64 [R1+0x150], R8 ;  /* 0x0001500801007387 */ /* 0x000fe80000100a00 */
[----:B------:R0:W-:Y:S01]  /*e4a70*/  STL.64 [R1+0x158], R10 ;  /* 0x0001580a01007387 */ /* 0x0001e20000100a00 */
[----:B------:R-:W-:Y:S01]  /*e4a80*/  F2FP.F16.E4M3.UNPACK_B R2, R54.H1 ;  /* 0x00000036ff02723e */ /* 0x000fe200030006ff */
[----:B0-----:R-:W-:Y:S04]  /*e4a90*/  HMMA.16816.F32 R8, R32, R4, R48 ;  /* 0x000000042008723c */ /* 0x001fe80000001830 */
[----:B------:R-:W-:Y:S01]  /*e4aa0*/  STL [R1+0x9650], R2 ;  /* 0x0096500201007387 */ /* 0x000fe20000100800 */
[----:B------:R-:W-:-:S02]  /*e4ab0*/  IMAD R18, R60, 0x100, R61 ;  /* 0x000001003c127824 */ /* 0x000fc400078e023d */
[----:B------:R-:W-:Y:S01]  /*e4ac0*/  IMAD R19, R43, 0x100, R42 ;  /* 0x000001002b137824 */ /* 0x000fe200078e022a */
[----:B------:R-:W-:Y:S04]  /*e4ad0*/  STL.64 [R1+0x9608], R6 ;  /* 0x0096080601007387 */ /* 0x000fe80000100a00 */
[----:B------:R-:W-:Y:S07]  /*e4ae0*/  STL.64 [R1+0x9600], R4 ;  /* 0x0096000401007387 */ /* 0x000fee0000100a00 */
        /* <DEDUP_REMOVED lines=64> */
[----:B------:R-:W-:-:S03]  /*e4ef0*/  F2FP.F16.E4M3.UNPACK_B R3, R55.H1 ;  /* 0x00000037ff03723e */ /* 0x000fc600030006ff */
        /* <DEDUP_REMOVED lines=36> */
[----:B----4-:R-:W-:-:S15]  /*e5140*/  HMMA.16816.F32 R24, R32, R8, R24 ;  /* 0x000000082018723c */ /* 0x010fde0000001818 */
[----:B------:R-:W-:-:S04]  /*e5150*/  NOP ;  /* 0x0000000000007918 */ /* 0x000fc80000000000 */
[----:B------:R-:W-:Y:S04]  /*e5160*/  STL.64 [R1+0x1a50], R24 ;  /* 0x001a501801007387 */ /* 0x000fe80000100a00 */
[----:B------:R3:W-:Y:S01]  /*e5170*/  STL.64 [R1+0x1a58], R26 ;  /* 0x001a581a01007387 */ /* 0x0007e20000100a00 */
[----:B------:R-:W-:Y:S02]  /*e5180*/  IMAD R18, R38, 0x100, R37 ;  /* 0x0000010026127824 */ /* 0x000fe400078e0225 */
[----:B------:R-:W-:Y:S02]  /*e5190*/  IMAD R19, R0, 0x100, R39 ;  /* 0x0000010000137824 */ /* 0x000fe400078e0227 */
[----:B------:R-:W-:Y:S02]  /*e51a0*/  IMAD R40, R60, 0x100, R61 ;  /* 0x000001003c287824 */ /* 0x000fe400078e023d */
[----:B------:R-:W-:Y:S01]  /*e51b0*/  IMAD R41, R43, 0x100, R42 ;  /* 0x000001002b297824 */ /* 0x000fe200078e022a */
        /* <DEDUP_REMOVED lines=300> */
[----:B------:R-:W-:-:S02]  /*e6480*/  F2FP.F16.E4M3.UNPACK_B R32, R18 ;  /* 0x00000012ff20723e */ /* 0x000fc400020006ff */
[----:B------:R-:W-:Y:S02]  /*e6490*/  F2FP.F16.E4M3.UNPACK_B R33, R19 ;  /* 0x00000013ff21723e */ /* 0x000fe400020006ff */
[----:B------:R-:W-:Y:S02]  /*e64a0*/  F2FP.F16.E4M3.UNPACK_B R34, R40 ;  /* 0x00000028ff22723e */ /* 0x000fe400020006ff */
[----:B------:R-:W-:-:S07]  /*e64b0*/  F2FP.F16.E4M3.UNPACK_B R35, R41 ;  /* 0x00000029ff23723e */ /* 0x000fce00020006ff */
[C---:B------:R-:W-:Y:S01]  /*e64c0*/  HMMA.16816.F32 R20, R32.reuse, R16, R20 ;  /* 0x000000102014723c */ /* 0x040fe20000001814 */
[----:B------:R-:W-:Y:S04]  /*e64d0*/  STL [R1+0x9514], R2 ;  /* 0x0095140201007387 */ /* 0x000fe80000100800 */
[----:B------:R-:W-:Y:S04]  /*e64e0*/  STL [R1+0x9510], R3 ;  /* 0x0095100301007387 */ /* 0x000fe80000100800 */
[----:B------:R-:W-:Y:S04]  /*e64f0*/  STL.64 [R1+0x100], R24 ;  /* 0x0001001801007387 */ /* 0x000fe80000100a00 */
[----:B------:R0:W-:Y:S04]  /*e6500*/  STL.64 [R1+0x108], R26 ;  /* 0x0001081a01007387 */ /* 0x0001e80000100a00 */
[----:B------:R-:W-:Y:S01]  /*e6510*/  STL [R1+0x9518], R17 ;  /* 0x0095181101007387 */ /* 0x000fe20000100800 */
[C---:B0-----:R-:W-:Y:S03]  /*e6520*/  HMMA.16816.F32 R24, R32.reuse, R14, R28 ;  /* 0x0000000e2018723c */ /* 0x041fe6000000181c */
[----:B------:R-:W-:Y:S04]  /*e6530*/  STL.64 [R1+0x1910], R20 ;  /* 0x0019101401007387 */ /* 0x000fe80000100a00 */
[----:B------:R0:W-:Y:S02]  /*e6540*/  STL.64 [R1+0x1918], R22 ;  /* 0x0019181601007387 */ /* 0x0001e40000100a00 */
[C---:B0-----:R-:W-:Y:S02]  /*e6550*/  HMMA.16816.F32 R20, R32.reuse, R12, R36 ;  /* 0x0000000c2014723c */ /* 0x041fe40000001824 */
[----:B------:R-:W-:Y:S08]  /*e6560*/  STL.64 [R1+0x94f8], R14 ;  /* 0x0094f80e01007387 */ /* 0x000ff00000100a00 */
[----:B------:R-:W-:Y:S04]  /*e6570*/  STL.64 [R1+0x1900], R24 ;  /* 0x0019001801007387 */ /* 0x000fe80000100a00 */
[----:B------:R-:W-:Y:S04]  /*e6580*/  STL.64 [R1+0x1908], R26 ;  /* 0x0019081a01007387 */ /* 0x000fe80000100a00 */
[----:B------:R-:W-:Y:S04]  /*e6590*/  STL.64 [R1+0x94f0], R12 ;  /* 0x0094f00c01007387 */ /* 0x000fe80000100a00 */
[----:B------:R-:W-:Y:S04]  /*e65a0*/  STL.64 [R1+0x18f0], R20 ;  /* 0x0018f01401007387 */ /* 0x000fe80000100a00 */
[----:B------:R0:W-:Y:S02]  /*e65b0*/  STL.64 [R1+0x18f8], R22 ;  /* 0x0018f81601007387 */ /* 0x0001e40000100a00 */
[----:B0-----:R-:W-:Y:S02]  /*e65c0*/  HMMA.16816.F32 R20, R32, R10, R56 ;  /* 0x0000000a2014723c */ /* 0x001fe40000001838 */
        /* <DEDUP_REMOVED lines=8> */
[----:B------:R0:W-:Y:S01]  /*e6650*/  STL.64 [R1+0x18d8], R14 ;  /* 0x0018d80e01007387 */ /* 0x0001e20000100a00 */
[C---:B---3--:R-:W-:Y:S08]  /*e6660*/  HMMA.16816.F32 R8, R32.reuse, R4, R52 ;  /* 0x000000042008723c */ /* 0x048ff00000001834 */
[----:B0-----:R-:W-:Y:S01]  /*e6670*/  HMMA.16816.F32 R12, R32, R6, R48 ;  /* 0x00000006200c723c */ /* 0x001fe20000001830 */
[----:B------:R-:W-:-:S15]  /*e6680*/  STL.64 [R1+0x94c8], R6 ;  /* 0x0094c80601007387 */ /* 0x000fde0000100a00 */
[----:B------:R-:W-:-:S03]  /*e6690*/  NOP ;  /* 0x0000000000007918 */ /* 0x000fc60000000000 */
[----:B------:R-:W-:Y:S04]  /*e66a0*/  STL.64 [R1+0x18c0], R12 ;  /* 0x0018c00c01007387 */ /* 0x000fe80000100a00 */
[----:B------:R-:W-:Y:S04]  /*e66b0*/  STL.64 [R1+0x18c8], R14 ;  /* 0x0018c80e01007387 */ /* 0x000fe80000100a00 */
[----:B------:R0:W-:Y:S04]  /*e66c0*/  STL.64 [R1+0x94c0], R4 ;  /* 0x0094c00401007387 */ /* 0x0001e80000100a00 */
[----:B------:R1:W-:Y:S04]  /*e66d0*/  STL.64 [R1+0x18b0], R8 ;  /* 0x0018b00801007387 */ /* 0x0003e80000100a00 */
[----:B------:R2:W-:Y:S04]  /*e66e0*/  STL.64 [R1+0x18b8], R10 ;  /* 0x0018b80a01007387 */ /* 0x0005e80000100a00 */
        /* <DEDUP_REMOVED lines=24> */
[----:B-1----:R-:W4:Y:S04]  /*e6870*/  LDL.LU R8, [R1+0x1020] ;  /* 0x0010200001087983 */ /* 0x002f280000300800 */
[----:B------:R-:W4:Y:S04]  /*e6880*/  LDL.LU R9, [R1+0x1024] ;  /* 0x0010240001097983 */ /* 0x000f280000300800 */
[----:B--2---:R-:W4:Y:S04]  /*e6890*/  LDL.LU R10, [R1+0x1028] ;  /* 0x00102800010a7983 */ /* 0x004f280000300800 */
[----:B------:R-:W4:Y:S04]  /*e68a0*/  LDL.LU R11, [R1+0x102c] ;  /* 0x00102c00010b7983 */ /* 0x000f280000300800 */
[----:B---3--:R-:W2:Y:S04]  /*e68b0*/  LDL.LU R28, [R1+0x1060] ;  /* 0x00106000011c7983 */ /* 0x008ea80000300800 */
[----:B------:R-:W2:Y:S04]  /*e68c0*/  LDL.LU R29, [R1+0x1064] ;  /* 0x00106400011d7983 */ /* 0x000ea80000300800 */
[----:B------:R-:W2:Y:S04]  /*e68d0*/  LDL.LU R30, [R1+0x1068] ;  /* 0x00106800011e7983 */ /* 0x000ea80000300800 */
[----:B------:R-:W2:Y:S04]  /*e68e0*/  LDL.LU R31, [R1+0x106c] ;  /* 0x00106c00011f7983 */ /* 0x000ea80000300800 */
[----:B------:R-:W3:Y:S04]  /*e68f0*/  LDL.LU R17, [R1+0x2d10] ;  /* 0x002d100001117983 */ /* 0x000ee80000300800 */
[----:B------:R-:W3:Y:S04]  /*e6900*/  LDL.LU R18, [R1+0x2d0c] ;  /* 0x002d0c0001127983 */ /* 0x000ee80000300800 */
        /* <DEDUP_REMOVED lines=37> */
[----:B------:R-:W2:Y:S01]  /*e6b60*/  LDL.LU R2, [R1+0x9514] ;  /* 0x0095140001027983 */ /* 0x000ea20000300800 */
[----:B----4-:R-:W-:-:S03]  /*e6b70*/  IMAD R40, R40, 0x100, R3 ;  /* 0x0000010028287824 */ /* 0x010fc600078e0203 */
        /* <DEDUP_REMOVED lines=55> */
[C---:B------:R-:W-:Y:S08]  /*e6ef0*/  HMMA.16816.F32 R24, R32.reuse, R16, R44 ;  /* 0x000000102018723c */ /* 0x040ff0000000182c */
[C---:B0-----:R-:W-:Y:S01]  /*e6f00*/  HMMA.16816.F32 R20, R32.reuse, R14, R48 ;  /* 0x0000000e2014723c */ /* 0x041fe20000001830 */
[----:B------:R-:W-:Y:S04]  /*e6f10*/  STL.64 [R1+0xe0], R4 ;  /* 0x0000e00401007387 */ /* 0x000fe80000100a00 */
[----:B------:R0:W-:Y:S03]  /*e6f20*/  STL.64 [R1+0xe8], R6 ;  /* 0x0000e80601007387 */ /* 0x0001e60000100a00 */
[C---:B0-----:R-:W-:Y:S03]  /*e6f30*/  HMMA.16816.F32 R4, R32.reuse, R12, R52 ;  /* 0x0000000c2004723c */ /* 0x041fe60000001834 */
[----:B------:R-:W-:Y:S04]  /*e6f40*/  STL.64 [R1+0x1830], R24 ;  /* 0x0018301801007387 */ /* 0x000fe80000100a00 */
[----:B------:R-:W-:Y:S04]  /*e6f50*/  STL.64 [R1+0x1838], R26 ;  /* 0x0018381a01007387 */ /* 0x000fe80000100a00 */
[----:B------:R-:W-:Y:S04]  /*e6f60*/  STL.64 [R1+0x9470], R14 ;  /* 0x0094700e01007387 */ /* 0x000fe80000100a00 */
[----:B------:R0:W-:Y:S04]  /*e6f70*/  STL.64 [R1+0x1820], R20 ;  /* 0x0018201401007387 */ /* 0x0001e80000100a00 */
[----:B------:R1:W-:Y:S04]  /*e6f80*/  STL.64 [R1+0x1828], R22 ;  /* 0x0018281601007387 */ /* 0x0003e80000100a00 */
        /* <DEDUP_REMOVED lines=70> */
[C---:B----4-:R-:W-:Y:S11]  /*e73f0*/  HMMA.16816.F32 R4, R32.reuse, R8, R4 ;  /* 0x000000082004723c */ /* 0x050ff60000001804 */
[----:B------:R-:W-:Y:S04]  /*e7400*/  STL.64 [R1+0x1800], R20 ;  /* 0x0018001401007387 */ /* 0x000fe80000100a00 */
[----:B------:R0:W-:Y:S04]  /*e7410*/  STL.64 [R1+0x1808], R22 ;  /* 0x0018081601007387 */ /* 0x0001e80000100a00 */
[----:B0-----:R-:W2:Y:S04]  /*e7420*/  LDL.LU.64 R22, [R1+0x94b8] ;  /* 0x0094b80001167983 */ /* 0x001ea80000300a00 */
[----:B------:R-:W2:Y:S04]  /*e7430*/  LDL.LU.64 R20, [R1+0x94b0] ;  /* 0x0094b00001147983 */ /* 0x000ea80000300a00 */
[----:B------:R-:W4:Y:S04]  /*e7440*/  LDL.LU R42, [R1+0x2d80] ;  /* 0x002d8000012a7983 */ /* 0x000f280000300800 */
[----:B------:R-:W4:Y:S04]  /*e7450*/  LDL.LU R43, [R1+0x2d7c] ;  /* 0x002d7c00012b7983 */ /* 0x000f280000300800 */
[----:B------:R-:W-:Y:S04]  /*e7460*/  STL.64 [R1+0x17f0], R4 ;  /* 0x0017f00401007387 */ /* 0x000fe80000100a00 */
[----:B------:R0:W-:Y:S04]  /*e7470*/  STL.64 [R1+0x17f8], R6 ;  /* 0x0017f80601007387 */ /* 0x0001e80000100a00 */
[----:B0-----:R-:W2:Y:S04]  /*e7480*/  LDL.LU.64 R6, [R1+0x94a8] ;  /* 0x0094a80001067983 */ /* 0x001ea80000300a00 */
[----:B------:R-:W4:Y:S01]  /*e7490*/  LDL.LU.64 R4, [R1+0x94a0] ;  /* 0x0094a00001047983 */ /* 0x000f220000300a00 */
[----:B---3--:R-:W-:Y:S01]  /*e74a0*/  IMAD R18, R18, 0x100, R3 ;  /* 0x0000010012127824 */ /* 0x008fe200078e0203 */
        /* <DEDUP_REMOVED lines=10> */
[----:B------:R-:W4:Y:S01]  /*e7550*/  LDL.LU R3, [R1+0x9478] ;  /* 0x0094780001037983 */ /* 0x000f220000300800 */
[----:B------:R-:W-:-:S02]  /*e7560*/  IMAD R19, R19, 0x100, R41 ;  /* 0x0000010013137824 */ /* 0x000fc400078e0229 */
[----:B------:R-:W-:Y:S02]  /*e7570*/  IMAD R40, R0, 0x100, R40 ;  /* 0x0000010000287824 */ /* 0x000fe400078e0228 */
[----:B------:R-:W-:Y:S01]  /*e7580*/  IMAD R41, R53, 0x100, R52 ;  /* 0x0000010035297824 */ /* 0x000fe200078e0234 */
[----:B----4-:R-:W-:Y:S01]  /*e7590*/  HMMA.16816.F32 R32, R32, R2, R12 ;  /* 0x000000022020723c */ /* 0x010fe2000000180c */
[----:B------:R-:W4:Y:S04]  /*e75a0*/  LDL.LU.64 R14, [R1+0x9470] ;  /* 0x00947000010e7983 */ /* 0x000f280000300a00 */
[----:B------:R-:W2:Y:S04]  /*e75b0*/  LDL.LU.64 R12, [R1+0x9468] ;  /* 0x00946800010c7983 */ /* 0x000ea80000300a00 */
[----:B------:R-:W-:Y:S10]  /*e75c0*/  STL [R1+0x9460], R3 ;  /* 0x0094600301007387 */ /* 0x000ff40000100800 */
        /* <DEDUP_REMOVED lines=9> */
[----:B------:R4:W-:Y:S01]  /*e7660*/  STL.64 [R1+0x17d8], R26 ;  /* 0x0017d81a01007387 */ /* 0x0009e20000100a00 */
[----:B------:R-:W-:Y:S02]  /*e7670*/  IMAD R18, R55, 0x100, R54 ;  /* 0x0000010037127824 */ /* 0x000fe400078e0236 */
[----:B------:R-:W-:Y:S01]  /*e7680*/  IMAD R19, R60, 0x100, R61 ;  /* 0x000001003c137824 */ /* 0x000fe200078e023d */
        /* <DEDUP_REMOVED lines=16> */
[C---:B---3--:R-:W-:Y:S08]  /*e7790*/  HMMA.16816.F32 R12, R32.reuse, R6, R44 ;  /* 0x00000006200c723c */ /* 0x048ff0000000182c */
        /* <DEDUP_REMOVED lines=68> */
[----:B------:R-:W-:-:S03]  /*e7be0*/  IMAD R40, R43, 0x100, R42 ;  /* 0x000001002b287824 */ /* 0x000fc600078e022a */
        /* <DEDUP_REMOVED lines=21> */
[----:B------:R-:W4:Y:S02]  /*e7d40*/  LDL.LU R3, [R1+0x9460] ;  /* 0x0094600001037983 */ /* 0x000f240000300800 */
        /* <DEDUP_REMOVED lines=8> */
[----:B------:R-:W-:Y:S01]  /*e7dd0*/  F2FP.F16.E4M3.UNPACK_B R33, R19 ;  /* 0x00000013ff21723e */ /* 0x000fe200020006ff */
[----:B------:R-:W2:Y:S04]  /*e7de0*/  LDL.LU R18, [R1+0x2d98] ;  /* 0x002d980001127983 */ /* 0x000ea80000300800 */
[----:B------:R-:W4:Y:S04]  /*e7df0*/  LDL.LU R19, [R1+0x2d8c] ;  /* 0x002d8c0001137983 */ /* 0x000f280000300800 */
[----:B------:R-:W4:Y:S01]  /*e7e00*/  LDL.LU R40, [R1+0x2d90] ;  /* 0x002d900001287983 */ /* 0x000f220000300800 */
        /* <DEDUP_REMOVED lines=28> */
[----:B------:R-:W-:Y:S02]  /*e7fd0*/  IMAD R42, R42, 0x100, R61 ;  /* 0x000001002a2a7824 */ /* 0x000fe400078e023d */
[----:B------:R-:W-:Y:S01]  /*e7fe0*/  IMAD R43, R43, 0x100, R60 ;  /* 0x000001002b2b7824 */ /* 0x000fe200078e023c */
[----:B------:R-:W-:Y:S02]  /*e7ff0*/  F2FP.F16.E4M3.UNPACK_B R40, R40 ;  /* 0x00000028ff28723e */ /* 0x000fe400020006ff */
[----:B------:R-:W-:Y:S02]  /*e8000*/  F2FP.F16.E4M3.UNPACK_B R41, R41 ;  /* 0x00000029ff29723e */ /* 0x000fe400020006ff */
[----:B------:R-:W-:Y:S02]  /*e8010*/  F2FP.F16.E4M3.UNPACK_B R42, R42 ;  /* 0x0000002aff2a723e */ /* 0x000fe400020006ff */
[----:B------:R-:W-:Y:S01]  /*e8020*/  F2FP.F16.E4M3.UNPACK_B R43, R43 ;  /* 0x0000002bff2b723e */ /* 0x000fe200020006ff */
[----:B------:R-:W-:Y:S08]  /*e8030*/  HMMA.16816.F32 R24, R32, R2, R24 ;  /* 0x000000022018723c */ /* 0x000ff00000001818 */
[----:B------:R-:W-:Y:S08]  /*e8040*/  HMMA.16816.F32 R20, R40, R16, R20 ;  /* 0x000000102814723c */ /* 0x000ff00000001814 */
        /* <DEDUP_REMOVED lines=10> */
[----:B------:R-:W-:Y:S04]  /*e80f0*/  STL [R1+0x93d8], R3 ;  /* 0x0093d80301007387 */ /* 0x000fe80000100800 */
[----:B------:R-:W-:Y:S04]  /*e8100*/  STL.64 [R1+0xb0], R24 ;  /* 0x0000b01801007387 */ /* 0x000fe80000100a00 */
[----:B------:R0:W-:Y:S04]  /*e8110*/  STL.64 [R1+0xb8], R26 ;  /* 0x0000b81a01007387 */ /* 0x0001e80000100a00 */
[----:B------:R-:W-:Y:S04]  /*e8120*/  STL.64 [R1+0x93d0], R16 ;  /* 0x0093d01001007387 */ /* 0x000fe80000100a00 */
[----:B------:R-:W-:Y:S04]  /*e8130*/  STL.64 [R1+0x1780], R20 ;  /* 0x0017801401007387 */ /* 0x000fe80000100a00 */
[----:B------:R1:W-:Y:S01]  /*e8140*/  STL.64 [R1+0x1788], R22 ;  /* 0x0017881601007387 */ /* 0x0003e20000100a00 */
[C---:B0-----:R-:W-:Y:S08]  /*e8150*/  HMMA.16816.F32 R24, R40.reuse, R14, R28 ;  /* 0x0000000e2818723c */ /* 0x041ff0000000181c */
[C---:B-1----:R-:W-:Y:S08]  /*e8160*/  HMMA.16816.F32 R20, R40.reuse, R12, R36 ;  /* 0x0000000c2814723c */ /* 0x042ff00000001824 */
[C---:B------:R-:W-:Y:S03]  /*e8170*/  HMMA.16816.F32 R16, R40.reuse, R10, R56 ;  /* 0x0000000a2810723c */ /* 0x040fe60000001838 */
[----:B------:R-:W-:Y:S04]  /*e8180*/  STL.64 [R1+0x9e0], R24 ;  /* 0x0009e01801007387 */ /* 0x000fe80000100a00 */
[----:B------:R-:W-:Y:S04]  /*e8190*/  STL.64 [R1+0x9e8], R26 ;  /* 0x0009e81a01007387 */ /* 0x000fe80000100a00 */
[----:B------:R-:W-:Y:S04]  /*e81a0*/  STL.64 [R1+0x1770], R20 ;  /* 0x0017701401007387 */ /* 0x000fe80000100a00 */
[----:B------:R-:W-:Y:S04]  /*e81b0*/  STL.64 [R1+0x1778], R22 ;  /* 0x0017781601007387 */ /* 0x000fe80000100a00 */
[----:B------:R-:W-:Y:S04]  /*e81c0*/  STL.64 [R1+0x9c0], R16 ;  /* 0x0009c01001007387 */ /* 0x000fe80000100a00 */
[----:B------:R0:W-:Y:S02]  /*e81d0*/  STL.64 [R1+0x9c8], R18 ;  /* 0x0009c81201007387 */ /* 0x0001e40000100a00 */
[C---:B0-----:R-:W-:Y:S08]  /*e81e0*/  HMMA.16816.F32 R16, R40.reuse, R4, R52 ;  /* 0x000000042810723c */ /* 0x041ff00000001834 */
[C---:B--2---:R-:W-:Y:S08]  /*e81f0*/  HMMA.16816.F32 R24, R40.reuse, R8, R44 ;  /* 0x000000082818723c */ /* 0x044ff0000000182c */
[----:B---3--:R-:W-:Y:S11]  /*e8200*/  HMMA.16816.F32 R20, R40, R6, R48 ;  /* 0x000000062814723c */ /* 0x008ff60000001830 */
[----:B------:R-:W-:Y:S04]  /*e8210*/  STL.64 [R1+0x9b0], R24 ;  /* 0x0009b01801007387 */ /* 0x000fe80000100a00 */
[----:B------:R-:W-:Y:S04]  /*e8220*/  STL.64 [R1+0x9b8], R26 ;  /* 0x0009b81a01007387 */ /* 0x000fe80000100a00 */
[----:B------:R-:W2:Y:S04]  /*e8230*/  LDL.LU R28, [R1+0xd30] ;  /* 0x000d3000011c7983 */ /* 0x000ea80000300800 */
[----:B------:R-:W-:Y:S04]  /*e8240*/  STL.64 [R1+0x9a0], R20 ;  /* 0x0009a01401007387 */ /* 0x000fe80000100a00 */
[----:B------:R-:W-:Y:S04]  /*e8250*/  STL.64 [R1+0x9a8], R22 ;  /* 0x0009a81601007387 */ /* 0x000fe80000100a00 */
        /* <DEDUP_REMOVED lines=50> */
[----:B------:R-:W-:Y:S02]  /*e8580*/  F2FP.F16.E4M3.UNPACK_B R44, R44 ;  /* 0x0000002cff2c723e */ /* 0x000fe400020006ff */
[----:B------:R-:W-:Y:S01]  /*e8590*/  F2FP.F16.E4M3.UNPACK_B R45, R45 ;  /* 0x0000002dff2d723e */ /* 0x000fe200020006ff */
[----:B----4-:R-:W-:Y:S01]  /*e85a0*/  HMMA.16816.F32 R40, R40, R2, R16 ;  /* 0x000000022828723c */ /* 0x010fe20000001810 */
[----:B------:R-:W2:Y:S01]  /*e85b0*/  LDL.LU.64 R16, [R1+0x93d0] ;  /* 0x0093d00001107983 */ /* 0x000ea20000300a00 */
[----:B------:R-:W-:-:S02]  /*e85c0*/  F2FP.F16.E4M3.UNPACK_B R46, R46 ;  /* 0x0000002eff2e723e */ /* 0x000fc400020006ff */
[----:B------:R-:W-:-:S07]  /*e85d0*/  F2FP.F16.E4M3.UNPACK_B R47, R47 ;  /* 0x0000002fff2f723e */ /* 0x000fce00020006ff */
[C---:B------:R-:W-:Y:S08]  /*e85e0*/  HMMA.16816.F32 R24, R44.reuse, R14, R24 ;  /* 0x0000000e2c18723c */ /* 0x040ff00000001818 */
[----:B------:R-:W-:Y:S04]  /*e85f0*/  STL.64 [R1+0x8ce0], R42 ;  /* 0x008ce02a01007387 */ /* 0x000fe80000100a00 */
[----:B------:R-:W-:Y:S01]  /*e8600*/  STL.64 [R1+0x8cd8], R40 ;  /* 0x008cd82801007387 */ /* 0x000fe20000100a00 */
[C---:B--2---:R-:W-:Y:S03]  /*e8610*/  HMMA.16816.F32 R32, R44.reuse, R16, R32 ;  /* 0x000000102c20723c */ /* 0x044fe60000001820 */
[----:B------:R0:W-:Y:S05]  /*e8620*/  STL.64 [R1+0x93c8], R16 ;  /* 0x0093c81001007387 */ /* 0x0001ea0000100a00 */
[C---:B0-----:R-:W-:Y:S11]  /*e8630*/  HMMA.16816.F32 R16, R44.reuse, R12, R20 ;  /* 0x0000000c2c10723c */ /* 0x041ff60000001814 */
        /* <DEDUP_REMOVED lines=9> */
[----:B-1----:R-:W-:-:S15]  /*e86d0*/  HMMA.16816.F32 R16, R44, R10, R28 ;  /* 0x0000000a2c10723c */ /* 0x002fde000000181c */
[----:B------:R-:W-:-:S04]  /*e86e0*/  NOP ;  /* 0x0000000000007918 */ /* 0x000fc80000000000 */
[----:B------:R-:W-:Y:S02]  /*e86f0*/  IMAD.MOV.U32 R43, RZ, RZ, R16 ;  /* 0x000000ffff2b7224 */ /* 0x000fe400078e0010 */
[----:B------:R-:W-:Y:S02]  /*e8700*/  IMAD.MOV.U32 R42, RZ, RZ, R17 ;  /* 0x000000ffff2a7224 */ /* 0x000fe400078e0011 */
[----:B------:R-:W-:Y:S02]  /*e8710*/  IMAD.MOV.U32 R41, RZ, RZ, R18 ;  /* 0x000000ffff297224 */ /* 0x000fe400078e0012 */
[----:B------:R-:W-:Y:S01]  /*e8720*/  IMAD.MOV.U32 R40, RZ, RZ, R19 ;  /* 0x000000ffff287224 */ /* 0x000fe200078e0013 */
        /* <DEDUP_REMOVED lines=9> */
[----:B------:R-:W-:Y:S04]  /*e87c0*/  STL.64 [R1+0x8b0], R12 ;  /* 0x0008b00c01007387 */ /* 0x000fe80000100a00 */
[----:B------:R-:W-:Y:S04]  /*e87d0*/  STL.64 [R1+0x8b8], R14 ;  /* 0x0008b80e01007387 */ /* 0x000fe80000100a00 */
        /* <DEDUP_REMOVED lines=53> */
[----:B------:R-:W3:Y:S01]  /*e8b30*/  LDL.LU.64 R16, [R1+0x93c8] ;  /* 0x0093c80001107983 */ /* 0x000ee20000300a00 */
[----:B------:R-:W-:-:S02]  /*e8b40*/  IMAD R50, R50, 0x100, R37 ;  /* 0x0000010032327824 */ /* 0x000fc400078e0225 */
[----:B------:R-:W-:Y:S01]  /*e8b50*/  IMAD R51, R51, 0x100, R38 ;  /* 0x0000010033337824 */ /* 0x000fe200078e0226 */
[----:B------:R-:W-:Y:S02]  /*e8b60*/  F2FP.F16.E4M3.UNPACK_B R48, R48 ;  /* 0x00000030ff30723e */ /* 0x000fe400020006ff */
[----:B------:R-:W-:Y:S02]  /*e8b70*/  F2FP.F16.E4M3.UNPACK_B R49, R49 ;  /* 0x00000031ff31723e */ /* 0x000fe400020006ff */
[----:B------:R-:W-:Y:S02]  /*e8b80*/  F2FP.F16.E4M3.UNPACK_B R50, R50 ;  /* 0x00000032ff32723e */ /* 0x000fe400020006ff */
[----:B------:R-:W-:-:S06]  /*e8b90*/  F2FP.F16.E4M3.UNPACK_B R51, R51 ;  /* 0x00000033ff33723e */ /* 0x000fcc00020006ff */
[----:B------:R-:W-:Y:S01]  /*e8ba0*/  STL [R1+0x8cc0], R47 ;  /* 0x008cc02f01007387 */ /* 0x000fe20000100800 */
        /* <DEDUP_REMOVED lines=12> */
[C---:B--2---:R-:W-:Y:S03]  /*e8c70*/  HMMA.16816.F32 R40, R48.reuse, R12, R40 ;  /* 0x0000000c3028723c */ /* 0x044fe60000001828 */
[----:B------:R-:W-:Y:S04]  /*e8c80*/  STL.64 [R1+0x93a0], R14 ;  /* 0x0093a00e01007387 */ /* 0x000fe80000100a00 */
[----:B------:R0:W-:Y:S01]  /*e8c90*/  STL.64 [R1+0x9398], R12 ;  /* 0x0093980c01007387 */ /* 0x0001e20000100a00 */
[C---:B------:R-:W-:Y:S08]  /*e8ca0*/  HMMA.16816.F32 R20, R48.reuse, R6, R20 ;  /* 0x000000063014723c */ /* 0x040ff00000001814 */
[C---:B0-----:R-:W-:Y:S03]  /*e8cb0*/  HMMA.16816.F32 R12, R48.reuse, R4, R28 ;  /* 0x00000004300c723c */ /* 0x041fe6000000181c */
[----:B------:R-:W-:Y:S04]  /*e8cc0*/  STL.64 [R1+0x1700], R40 ;  /* 0x0017002801007387 */ /* 0x000fe80000100a00 */
[----:B------:R-:W-:Y:S01]  /*e8cd0*/  STL.64 [R1+0x1708], R42 ;  /* 0x0017082a01007387 */ /* 0x000fe20000100a00 */
[C---:B---3--:R-:W-:Y:S08]  /*e8ce0*/  HMMA.16816.F32 R32, R48.reuse, R10, R32 ;  /* 0x0000000a3020723c */ /* 0x048ff00000001820 */
[C---:B----4-:R-:W-:Y:S08]  /*e8cf0*/  HMMA.16816.F32 R24, R48.reuse, R8, R24 ;  /* 0x000000083018723c */ /* 0x050ff00000001818 */
[----:B------:R-:W-:Y:S03]  /*e8d00*/  HMMA.16816.F32 R48, R48, R2, R56 ;  /* 0x000000023030723c */ /* 0x000fe60000001838 */
[----:B------:R-:W-:Y:S01]  /*e8d10*/  IMAD.MOV.U32 R47, RZ, RZ, R32 ;  /* 0x000000ffff2f7224 */ /* 0x000fe200078e0020 */
[----:B------:R-:W-:Y:S04]  /*e8d20*/  STL [R1+0x16f4], R33 ;  /* 0x0016f42101007387 */ /* 0x000fe80000100800 */
[----:B------:R-:W-:Y:S04]  /*e8d30*/  STL.64 [R1+0x16f8], R34 ;  /* 0x0016f82201007387 */ /* 0x000fe80000100a00 */
[----:B------:R0:W-:Y:S04]  /*e8d40*/  STL.64 [R1+0x8cd0], R46 ;  /* 0x008cd02e01007387 */ /* 0x0001e80000100a00 */
[----:B------:R1:W-:Y:S04]  /*e8d50*/  STL.64 [R1+0x8cc8], R44 ;  /* 0x008cc82c01007387 */ /* 0x0003e80000100a00 */
[----:B------:R-:W-:Y:S04]  /*e8d60*/  STL.64 [R1+0x16e0], R24 ;  /* 0x0016e01801007387 */ /* 0x000fe80000100a00 */
[----:B------:R-:W-:Y:S04]  /*e8d70*/  STL.64 [R1+0x16e8], R26 ;  /* 0x0016e81a01007387 */ /* 0x000fe80000100a00 */
[----:B------:R-:W-:Y:S04]  /*e8d80*/  STL.64 [R1+0x16d0], R20 ;  /* 0x0016d01401007387 */ /* 0x000fe80000100a00 */
[----:B------:R-:W-:Y:S01]  /*e8d90*/  STL.64 [R1+0x16d8], R22 ;  /* 0x0016d81601007387 */ /* 0x000fe20000100a00 */
[----:B0-----:R-:W-:-:S02]  /*e8da0*/  IMAD.MOV.U32 R47, RZ, RZ, R12 ;  /* 0x000000ffff2f7224 */ /* 0x001fc400078e000c */
[----:B------:R-:W-:Y:S02]  /*e8db0*/  IMAD.MOV.U32 R46, RZ, RZ, R13 ;  /* 0x000000ffff2e7224 */ /* 0x000fe400078e000d */
[----:B-1----:R-:W-:Y:S02]  /*e8dc0*/  IMAD.MOV.U32 R45, RZ, RZ, R14 ;  /* 0x000000ffff2d7224 */ /* 0x002fe400078e000e */
[----:B------:R-:W-:Y:S01]  /*e8dd0*/  IMAD.MOV.U32 R44, RZ, RZ, R15 ;  /* 0x000000ffff2c7224 */ /* 0x000fe200078e000f */
        /* <DEDUP_REMOVED lines=60> */
[C---:B---3--:R-:W-:Y:S08]  /*e91a0*/  HMMA.16816.F32 R40, R52.reuse, R10, R40 ;  /* 0x0000000a3428723c */ /* 0x048ff00000001828 */
[C---:B----4-:R-:W-:Y:S01]  /*e91b0*/  HMMA.16816.F32 R48, R52.reuse, R14, R48 ;  /* 0x0000000e3430723c */ /* 0x050fe20000001830 */
[----:B------:R-:W-:Y:S07]  /*e91c0*/  STL.64 [R1+0x9390], R14 ;  /* 0x0093900e01007387 */ /* 0x000fee0000100a00 */
[C---:B--2---:R-:W-:Y:S11]  /*e91d0*/  HMMA.16816.F32 R44, R52.reuse, R12, R44 ;  /* 0x0000000c342c723c */ /* 0x044ff6000000182c */
[----:B------:R-:W-:Y:S04]  /*e91e0*/  STL.64 [R1+0x16a0], R48 ;  /* 0x0016a03001007387 */ /* 0x000fe80000100a00 */
[----:B------:R-:W-:Y:S04]  /*e91f0*/  STL.64 [R1+0x16a8], R50 ;  /* 0x0016a83201007387 */ /* 0x000fe80000100a00 */
[----:B------:R0:W-:Y:S02]  /*e9200*/  STL.64 [R1+0x9388], R12 ;  /* 0x0093880c01007387 */ /* 0x0001e40000100a00 */
[----:B0-----:R-:W-:Y:S02]  /*e9210*/  HMMA.16816.F32 R12, R52, R8, R32 ;  /* 0x00000008340c723c */ /* 0x001fe40000001820 */
[----:B------:R-:W-:Y:S04]  /*e9220*/  STL.64 [R1+0x1690], R44 ;  /* 0x0016902c01007387 */ /* 0x000fe80000100a00 */
[----:B------:R-:W-:-:S13]  /*e9230*/  STL.64 [R1+0x1698], R46 ;  /* 0x0016982e01007387 */ /* 0x000fda0000100a00 */
[----:B------:R-:W-:Y:S04]  /*e9240*/  STL.64 [R1+0x1680], R12 ;  /* 0x0016800c01007387 */ /* 0x000fe80000100a00 */
[----:B------:R-:W-:Y:S04]  /*e9250*/  STL.64 [R1+0x7e0], R40 ;  /* 0x0007e02801007387 */ /* 0x000fe80000100a00 */
[----:B------:R-:W-:Y:S04]  /*e9260*/  STL.64 [R1+0x7e8], R42 ;  /* 0x0007e82a01007387 */ /* 0x000fe80000100a00 */
[----:B------:R0:W-:Y:S01]  /*e9270*/  STL [R1+0x1688], R14 ;  /* 0x0016880e01007387 */ /* 0x0001e20000100800 */
[----:B------:R-:W-:-:S03]  /*e9280*/  IMAD.MOV.U32 R48, RZ, RZ, R15 ;  /* 0x000000ffff307224 */ /* 0x000fc600078e000f */
[----:B------:R-:W-:Y:S04]  /*e9290*/  STL.64 [R1+0x9370], R10 ;  /* 0x0093700a01007387 */ /* 0x000fe80000100a00 */
[----:B------:R1:W-:Y:S01]  /*e92a0*/  STL.64 [R1+0x9368], R8 ;  /* 0x0093680801007387 */ /* 0x0003e20000100a00 */
[C---:B0-----:R-:W-:Y:S08]  /*e92b0*/  HMMA.16816.F32 R12, R52.reuse, R6, R24 ;  /* 0x00000006340c723c */ /* 0x041ff00000001818 */
[C---:B-1----:R-:W-:Y:S01]  /*e92c0*/  HMMA.16816.F32 R8, R52.reuse, R4, R20 ;  /* 0x000000043408723c */ /* 0x042fe20000001814 */
[----:B------:R0:W-:Y:S07]  /*e92d0*/  STL [R1+0x8ca8], R48 ;  /* 0x008ca83001007387 */ /* 0x0001ee0000100800 */
[----:B------:R-:W-:Y:S03]  /*e92e0*/  HMMA.16816.F32 R52, R52, R2, R56 ;  /* 0x000000023434723c */ /* 0x000fe60000001838 */
[----:B------:R-:W-:Y:S01]  /*e92f0*/  IMAD.MOV.U32 R50, RZ, RZ, R13 ;  /* 0x000000ffff327224 */ /* 0x000fe200078e000d */
[----:B------:R-:W-:Y:S01]  /*e9300*/  STL [R1+0x7cc], R15 ;  /* 0x0007cc0f01007387 */ /* 0x000fe20000100800 */
[----:B------:R-:W-:-:S02]  /*e9310*/  IMAD.MOV.U32 R51, RZ, RZ, R14 ;  /* 0x000000ffff337224 */ /* 0x000fc400078e000e */
[----:B------:R-:W-:-:S04]  /*e9320*/  IMAD.MOV.U32 R49, RZ, RZ, R12 ;  /* 0x000000ffff317224 */ /* 0x000fc800078e000c */
[----:B------:R1:W-:Y:S01]  /*e9330*/  STL.64 [R1+0x7b0], R8 ;  /* 0x0007b00801007387 */ /* 0x0003e20000100a00 */
[----:B0-----:R-:W-:-:S03]  /*e9340*/  IMAD.MOV.U32 R48, RZ, RZ, R11 ;  /* 0x000000ffff307224 */ /* 0x001fc600078e000b */
[----:B------:R0:W-:Y:S04]  /*e9350*/  STL [R1+0x7b8], R10 ;  /* 0x0007b80a01007387 */ /* 0x0001e80000100800 */
        /* <DEDUP_REMOVED lines=22> */
[----:B-1----:R-:W3:Y:S04]  /*e94c0*/  LDL.LU R8, [R1+0xbb0] ;  /* 0x000bb00001087983 */ /* 0x002ee80000300800 */
[----:B------:R-:W3:Y:S04]  /*e94d0*/  LDL.LU R9, [R1+0xbb4] ;  /* 0x000bb40001097983 */ /* 0x000ee80000300800 */
[----:B0-----:R-:W3:Y:S04]  /*e94e0*/  LDL.LU R10, [R1+0xbb8] ;  /* 0x000bb800010a7983 */ /* 0x001ee80000300800 */
[----:B------:R-:W3:Y:S04]  /*e94f0*/  LDL.LU R11, [R1+0xbbc] ;  /* 0x000bbc00010b7983 */ /* 0x000ee80000300800 */
[----:B--2---:R-:W2:Y:S04]  /*e9500*/  LDL.LU R56, [R1+0xbc0] ;  /* 0x000bc00001387983 */ /* 0x004ea80000300800 */
        /* <DEDUP_REMOVED lines=39> */
[----:B------:R-:W-:Y:S04]  /*e9780*/  STL [R1+0x8c80], R53 ;  /* 0x008c803501007387 */ /* 0x000fe80000100800 */
[----:B------:R-:W-:Y:S04]  /*e9790*/  STL [R1+0x8c7c], R54 ;  /* 0x008c7c3601007387 */ /* 0x000fe80000100800 */
[----:B------:R-:W-:Y:S01]  /*e97a0*/  STL [R1+0x8c78], R55 ;  /* 0x008c783701007387 */ /* 0x000fe20000100800 */
        /* <DEDUP_REMOVED lines=18> */
[----:B------:R0:W-:Y:S01]  /*e98d0*/  STL [R1+0x165c], R7 ;  /* 0x00165c0701007387 */ /* 0x0001e20000100800 */
[----:B------:R-:W-:-:S03]  /*e98e0*/  IMAD.MOV.U32 R55, RZ, RZ, R6 ;  /* 0x000000ffff377224 */ /* 0x000fc600078e0006 */
[----:B0-----:R-:W3:Y:S01]  /*e98f0*/  LDL.LU.64 R6, [R1+0x9360] ;  /* 0x0093600001067983 */ /* 0x001ee20000300a00 */
[----:B------:R-:W-:Y:S02]  /*e9900*/  IMAD.MOV.U32 R53, RZ, RZ, R4 ;  /* 0x000000ffff357224 */ /* 0x000fe400078e0004 */
[----:B------:R-:W-:Y:S02]  /*e9910*/  IMAD.MOV.U32 R54, RZ, RZ, R5 ;  /* 0x000000ffff367224 */ /* 0x000fe400078e0005 */
[----:B------:R-:W4:Y:S01]  /*e9920*/  LDL.LU.64 R4, [R1+0x9358] ;  /* 0x0093580001047983 */ /* 0x000f220000300a00 */
[----:B--2---:R-:W-:Y:S03]  /*e9930*/  HMMA.16816.F32 R48, R32, R8, R48 ;  /* 0x000000082030723c */ /* 0x004fe60000001830 */
[----:B------:R-:W-:Y:S04]  /*e9940*/  STL.64 [R1+0x8c90], R54 ;  /* 0x008c903601007387 */ /* 0x000fe80000100a00 */
[----:B------:R-:W-:Y:S01]  /*e9950*/  STL.64 [R1+0x8c88], R52 ;  /* 0x008c883401007387 */ /* 0x000fe20000100a00 */
[----:B------:R-:W-:-:S02]  /*e9960*/  IMAD R18, R24, 0x100, R18 ;  /* 0x0000010018127824 */ /* 0x000fc400078e0212 */
[----:B------:R-:W-:-:S09]  /*e9970*/  IMAD R19, R26, 0x100, R25 ;  /* 0x000001001a137824 */ /* 0x000fd200078e0219 */
[----:B------:R-:W-:Y:S04]  /*e9980*/  STL.64 [R1+0x1640], R48 ;  /* 0x0016403001007387 */ /* 0x000fe80000100a00 */
[----:B------:R-:W-:Y:S01]  /*e9990*/  STL.64 [R1+0x1648], R50 ;  /* 0x0016483201007387 */ /* 0x000fe20000100a00 */
[----:B------:R-:W-:Y:S02]  /*e99a0*/  IMAD R60, R60, 0x100, R27 ;  /* 0x000001003c3c7824 */ /* 0x000fe400078e021b */
[----:B------:R-:W-:Y:S01]  /*e99b0*/  IMAD R61, R61, 0x100, R0 ;  /* 0x000001003d3d7824 */ /* 0x000fe200078e0200 */
[C---:B---3--:R-:W-:Y:S08]  /*e99c0*/  HMMA.16816.F32 R44, R32.reuse, R6, R44 ;  /* 0x00000006202c723c */ /* 0x048ff0000000182c */
[C---:B----4-:R-:W-:Y:S01]  /*e99d0*/  HMMA.16816.F32 R40, R32.reuse, R4, R40 ;  /* 0x000000042028723c */ /* 0x050fe20000001828 */
        /* <DEDUP_REMOVED lines=146> */
[----:B------:R-:W-:Y:S01]  /*ea300*/  HMMA.16816.F32 R44, R32, R10, R44 ;  /* 0x0000000a202c723c */ /* 0x000fe2000000182c */
[----:B------:R-:W-:-:S02]  /*ea310*/  IMAD R19, R36, 0x100, R31 ;  /* 0x0000010024137824 */ /* 0x000fc400078e021f */
[----:B------:R-:W-:Y:S02]  /*ea320*/  IMAD R60, R38, 0x100, R37 ;  /* 0x00000100263c7824 */ /* 0x000fe400078e0225 */
[----:B------:R-:W-:-:S03]  /*ea330*/  IMAD R61, R0, 0x100, R39 ;  /* 0x00000100003d7824 */ /* 0x000fc600078e0227 */
[C---:B----4-:R-:W-:Y:S08]  /*ea340*/  HMMA.16816.F32 R52, R32.reuse, R14, R52 ;  /* 0x0000000e2034723c */ /* 0x050ff00000001834 */
[C---:B--2---:R-:W-:Y:S01]  /*ea350*/  HMMA.16816.F32 R48, R32.reuse, R12, R48 ;  /* 0x0000000c2030723c */ /* 0x044fe20000001830 */
[----:B------:R-:W-:Y:S10]  /*ea360*/  STL.64 [R1+0x92e0], R14 ;  /* 0x0092e00e01007387 */ /* 0x000ff40000100a00 */
[----:B------:R-:W-:Y:S04]  /*ea370*/  STL.64 [R1+0x15a0], R52 ;  /* 0x0015a03401007387 */ /* 0x000fe80000100a00 */
        /* <DEDUP_REMOVED lines=148> */
[----:B--2---:R-:W-:Y:S03]  /*eacc0*/  HMMA.16816.F32 R32, R32, R2, R52 ;  /* 0x000000022020723c */ /* 0x004fe60000001834 */
[----:B------:R-:W-:-:S15]  /*eacd0*/  STL [R1+0x9268], R3 ;  /* 0x0092680301007387 */ /* 0x000fde0000100800 */
[----:B------:R-:W-:Y:S01]  /*eace0*/  NOP ;  /* 0x0000000000007918 */ /* 0x000fe20000000000 */
        /* <DEDUP_REMOVED lines=9> */
[C---:B---3--:R-:W-:Y:S01]  /*ead80*/  HMMA.16816.F32 R24, R32.reuse, R10, R24 ;  /* 0x0000000a2018723c */ /* 0x048fe20000001818 */
[----:B------:R-:W-:Y:S04]  /*ead90*/  STL.64 [R1+0x14f0], R48 ;  /* 0x0014f03001007387 */ /* 0x000fe80000100a00 */
[----:B------:R-:W-:Y:S04]  /*eada0*/  STL.64 [R1+0x14f8], R50 ;  /* 0x0014f83201007387 */ /* 0x000fe80000100a00 */
[----:B------:R-:W-:Y:S04]  /*eadb0*/  STL.64 [R1+0x9250], R14 ;  /* 0x0092500e01007387 */ /* 0x000fe80000100a00 */
        /* <DEDUP_REMOVED lines=116> */
[C---:B---3--:R-:W-:Y:S08]  /*eb500*/  HMMA.16816.F32 R44, R32.reuse, R6, R44 ;  /* 0x00000006202c723c */ /* 0x048ff0000000182c */
[C---:B--2---:R-:W-:Y:S08]  /*eb510*/  HMMA.16816.F32 R52, R32.reuse, R10, R52 ;  /* 0x0000000a2034723c */ /* 0x044ff00000001834 */
[C---:B----4-:R-:W-:Y:S01]  /*eb520*/  HMMA.16816.F32 R48, R32.reuse, R8, R48 ;  /* 0x000000082030723c */ /* 0x050fe20000001830 */
[----:B------:R-:W-:Y:S10]  /*eb530*/  STL.64 [R1+0x9220], R10 ;  /* 0x0092200a01007387 */ /* 0x000ff40000100a00 */
        /* <DEDUP_REMOVED lines=10> */
[----:B-1----:R-:W-:Y:S01]  /*eb5e0*/  HMMA.16816.F32 R4, R32, R2, R28 ;  /* 0x000000022004723c */ /* 0x002fe2000000181c */
[----:B------:R-:W-:-:S02]  /*eb5f0*/  F2FP.F16.E4M3.UNPACK_B R32, R18 ;  /* 0x00000012ff20723e */ /* 0x000fc400020006ff */
[----:B------:R-:W-:Y:S02]  /*eb600*/  F2FP.F16.E4M3.UNPACK_B R33, R19 ;  /* 0x00000013ff21723e */ /* 0x000fe400020006ff */
[----:B------:R-:W-:Y:S02]  /*eb610*/  F2FP.F16.E4M3.UNPACK_B R34, R60 ;  /* 0x0000003cff22723e */ /* 0x000fe400020006ff */
[----:B------:R-:W-:-:S04]  /*eb620*/  F2FP.F16.E4M3.UNPACK_B R35, R61 ;  /* 0x0000003dff23723e */ /* 0x000fc800020006ff */
[----:B------:R-:W-:Y:S04]  /*eb630*/  STL.64 [R1+0x1420], R8 ;  /* 0x0014200801007387 */ /* 0x000fe80000100a00 */
[----:B------:R0:W-:Y:S04]  /*eb640*/  STL.64 [R1+0x1428], R10 ;  /* 0x0014280a01007387 */ /* 0x0001e80000100a00 */
[----:B------:R-:W-:Y:S04]  /*eb650*/  STL [R1+0x91d0], R3 ;  /* 0x0091d00301007387 */ /* 0x000fe80000100800 */
[----:B------:R-:W-:Y:S04]  /*eb660*/  STL.64 [R1+0x450], R4 ;  /* 0x0004500401007387 */ /* 0x000fe80000100a00 */
[----:B------:R1:W-:Y:S04]  /*eb670*/  STL.64 [R1+0x458], R6 ;  /* 0x0004580601007387 */ /* 0x0003e80000100a00 */
[----:B------:R-:W2:Y:S01]  /*eb680*/  LDL.LU R20, [R1+0x680] ;  /* 0x0006800001147983 */ /* 0x000ea20000300800 */
[C---:B0-----:R-:W-:Y:S08]  /*eb690*/  HMMA.16816.F32 R8, R32.reuse, R16, R36 ;  /* 0x000000102008723c */ /* 0x041ff00000001824 */
        /* <DEDUP_REMOVED lines=119> */
[C---:B--2---:R-:W-:Y:S08]  /*ebe10*/  HMMA.16816.F32 R48, R32.reuse, R14, R48 ;  /* 0x0000000e2030723c */ /* 0x044ff00000001830 */
[C---:B------:R-:W-:Y:S08]  /*ebe20*/  HMMA.16816.F32 R44, R32.reuse, R12, R44 ;  /* 0x0000000c202c723c */ /* 0x040ff0000000182c */
[C---:B----4-:R-:W-:Y:S01]  /*ebe30*/  HMMA.16816.F32 R40, R32.reuse, R10, R40 ;  /* 0x0000000a2028723c */ /* 0x050fe20000001828 */
        /* <DEDUP_REMOVED lines=148> */
[----:B---3--:R-:W-:Y:S11]  /*ec780*/  HMMA.16816.F32 R32, R32, R2, R40 ;  /* 0x000000022020723c */ /* 0x008ff60000001828 */
        /* <DEDUP_REMOVED lines=11> */
[C---:B------:R-:W-:Y:S08]  /*ec840*/  HMMA.16816.F32 R24, R32.reuse, R14, R20 ;  /* 0x0000000e2018723c */ /* 0x040ff00000001814 */
        /* <DEDUP_REMOVED lines=127> */
[----:B------:R-:W-:Y:S11]  /*ed040*/  HMMA.16816.F32 R40, R32, R6, R40 ;  /* 0x000000062028723c */ /* 0x000ff60000001828 */
[----:B------:R-:W-:Y:S04]  /*ed050*/  STL.64 [R1+0x1230], R52 ;  /* 0x0012303401007387 */ /* 0x000fe80000100a00 */
[----:B------:R-:W-:Y:S01]  /*ed060*/  STL.64 [R1+0x1238], R54 ;  /* 0x0012383601007387 */ /* 0x000fe20000100a00 */
[----:B------:R-:W-:-:S02]  /*ed070*/  IMAD R18, R22, 0x100, R21 ;  /* 0x0000010016127824 */ /* 0x000fc400078e0215 */
        /* <DEDUP_REMOVED lines=150> */
[C---:B------:R-:W-:Y:S08]  /*ed9e0*/  HMMA.16816.F32 R48, R32.reuse, R16, R48 ;  /* 0x000000102030723c */ /* 0x040ff00000001830 */
[C---:B---3--:R-:W-:Y:S01]  /*ed9f0*/  HMMA.16816.F32 R44, R32.reuse, R14, R44 ;  /* 0x0000000e202c723c */ /* 0x048fe2000000182c */
[----:B------:R-:W-:Y:S07]  /*eda00*/  STL [R1+0x9088], R3 ;  /* 0x0090880301007387 */ /* 0x000fee0000100800 */
[C---:B------:R-:W-:Y:S01]  /*eda10*/  HMMA.16816.F32 R40, R32.reuse, R12, R40 ;  /* 0x0000000c2028723c */ /* 0x040fe20000001828 */
[----:B------:R-:W-:Y:S04]  /*eda20*/  STL.64 [R1+0x940], R52 ;  /* 0x0009403401007387 */ /* 0x000fe80000100a00 */
[----:B------:R-:W-:Y:S03]  /*eda30*/  STL.64 [R1+0x948], R54 ;  /* 0x0009483601007387 */ /* 0x000fe60000100a00 */
[C---:B------:R-:W-:Y:S01]  /*eda40*/  HMMA.16816.F32 R24, R32.reuse, R10, R24 ;  /* 0x0000000a2018723c */ /* 0x040fe20000001818 */
        /* <DEDUP_REMOVED lines=129> */
[----:B------:R-:W-:Y:S01]  /*ee260*/  STL.64 [R1+0x10c8], R54 ;  /* 0x0010c83601007387 */ /* 0x000fe20000100a00 */
        /* <DEDUP_REMOVED lines=132> */
[----:B------:R-:W-:-:S03]  /*eeab0*/  IMAD R61, R61, 0x100, R0 ;  /* 0x000001003d3d7824 */ /* 0x000fc600078e0200 */
        /* <DEDUP_REMOVED lines=16> */
[C---:B------:R-:W-:Y:S08]  /*eebc0*/  HMMA.16816.F32 R44, R32.reuse, R10, R44 ;  /* 0x0000000a202c723c */ /* 0x040ff0000000182c */
        /* <DEDUP_REMOVED lines=113> */
[----:B------:R-:W-:-:S14]  /*ef2e0*/  IMAD R60, R45, 0x100, R44 ;  /* 0x000001002d3c7824 */ /* 0x000fdc00078e022c */
[----:B------:R-:W-:Y:S04]  /*ef2f0*/  STL.64 [R1+0xbc0], R24 ;  /* 0x000bc01801007387 */ /* 0x000fe80000100a00 */
[----:B------:R0:W-:Y:S04]  /*ef300*/  STL.64 [R1+0xbc8], R26 ;  /* 0x000bc81a01007387 */ /* 0x0001e80000100a00 */
[----:B0-----:R-:W4:Y:S04]  /*ef310*/  LDL.LU.64 R26, [R1+0x8f80] ;  /* 0x008f8000011a7983 */ /* 0x001f280000300a00 */
[----:B------:R-:W4:Y:S01]  /*ef320*/  LDL.LU.64 R24, [R1+0x8f78] ;  /* 0x008f780001187983 */ /* 0x000f220000300a00 */
[----:B------:R-:W-:Y:S01]  /*ef330*/  IMAD R61, R47, 0x100, R46 ;  /* 0x000001002f3d7824 */ /* 0x000fe200078e022e */
[C---:B---3--:R-:W-:Y:S08]  /*ef340*/  HMMA.16816.F32 R20, R32.reuse, R6, R20 ;  /* 0x000000062014723c */ /* 0x048ff00000001814 */
        /* <DEDUP_REMOVED lines=8> */
[----:B0-----:R-:W3:Y:S04]  /*ef3d0*/  LDL.LU R55, [R1+0x7818] ;  /* 0x0078180001377983 */ /* 0x001ee80000300800 */
[----:B------:R-:W3:Y:S04]  /*ef3e0*/  LDL.LU R48, [R1+0x7814] ;  /* 0x0078140001307983 */ /* 0x000ee80000300800 */
[----:B------:R-:W2:Y:S04]  /*ef3f0*/  LDL.LU R49, [R1+0x7820] ;  /* 0x0078200001317983 */ /* 0x000ea80000300800 */
[----:B------:R-:W2:Y:S04]  /*ef400*/  LDL.LU R50, [R1+0x781c] ;  /* 0x00781c0001327983 */ /* 0x000ea80000300800 */
[----:B------:R-:W2:Y:S04]  /*ef410*/  LDL.LU R51, [R1+0x7828] ;  /* 0x0078280001337983 */ /* 0x000ea80000300800 */
[----:B------:R-:W2:Y:S04]  /*ef420*/  LDL.LU R44, [R1+0x7824] ;  /* 0x00782400012c7983 */ /* 0x000ea80000300800 */
[----:B------:R-:W2:Y:S04]  /*ef430*/  LDL.LU R45, [R1+0x7830] ;  /* 0x00783000012d7983 */ /* 0x000ea80000300800 */
[----:B------:R-:W2:Y:S04]  /*ef440*/  LDL.LU R46, [R1+0x782c] ;  /* 0x00782c00012e7983 */ /* 0x000ea80000300800 */
[----:B------:R-:W2:Y:S04]  /*ef450*/  LDL.LU.64 R30, [R1+0x8f60] ;  /* 0x008f6000011e7983 */ /* 0x000ea80000300a00 */
[----:B------:R-:W2:Y:S04]  /*ef460*/  LDL.LU.64 R28, [R1+0x8f58] ;  /* 0x008f5800011c7983 */ /* 0x000ea80000300a00 */
        /* <DEDUP_REMOVED lines=8> */
[----:B------:R-:W-:Y:S01]  /*ef4f0*/  HMMA.16816.F32 R40, R32, R12, R40 ;  /* 0x0000000c2028723c */ /* 0x000fe20000001828 */
[----:B------:R-:W2:Y:S04]  /*ef500*/  LDL.LU.64 R38, [R1+0x8f50] ;  /* 0x008f500001267983 */ /* 0x000ea80000300a00 */
[----:B------:R-:W2:Y:S04]  /*ef510*/  LDL.LU.64 R36, [R1+0x8f48] ;  /* 0x008f480001247983 */ /* 0x000ea80000300a00 */
[----:B------:R0:W-:Y:S04]  /*ef520*/  STL.64 [R1+0xfd0], R16 ;  /* 0x000fd01001007387 */ /* 0x0001e80000100a00 */
[----:B------:R1:W-:Y:S04]  /*ef530*/  STL.64 [R1+0xfd8], R18 ;  /* 0x000fd81201007387 */ /* 0x0003e80000100a00 */
[----:B0-----:R-:W2:Y:S04]  /*ef540*/  LDL.LU R16, [R1] ;  /* 0x0000000001107983 */ /* 0x001ea80000300800 */
[----:B------:R-:W2:Y:S04]  /*ef550*/  LDL.LU R17, [R1+0x4] ;  /* 0x0000040001117983 */ /* 0x000ea80000300800 */
[----:B-1----:R-:W2:Y:S04]  /*ef560*/  LDL.LU R18, [R1+0x8] ;  /* 0x0000080001127983 */ /* 0x002ea80000300800 */
[----:B------:R-:W-:Y:S04]  /*ef570*/  STL.64 [R1+0xfc0], R56 ;  /* 0x000fc03801007387 */ /* 0x000fe80000100a00 */
[----:B------:R0:W-:Y:S04]  /*ef580*/  STL.64 [R1+0xfc8], R58 ;  /* 0x000fc83a01007387 */ /* 0x0001e80000100a00 */
[----:B0-----:R-:W2:Y:S04]  /*ef590*/  LDL.LU.64 R58, [R1+0x8f40] ;  /* 0x008f4000013a7983 */ /* 0x001ea80000300a00 */
[----:B------:R-:W2:Y:S04]  /*ef5a0*/  LDL.LU.64 R56, [R1+0x8f38] ;  /* 0x008f380001387983 */ /* 0x000ea80000300a00 */
[----:B------:R0:W-:Y:S04]  /*ef5b0*/  STL.64 [R1+0xfb0], R40 ;  /* 0x000fb02801007387 */ /* 0x0001e80000100a00 */
[----:B------:R-:W-:Y:S04]  /*ef5c0*/  STL [R1+0xfb8], R42 ;  /* 0x000fb82a01007387 */ /* 0x000fe80000100800 */
[----:B------:R-:W2:Y:S04]  /*ef5d0*/  LDL.LU R12, [R1+0x10] ;  /* 0x00001000010c7983 */ /* 0x000ea80000300800 */
[----:B------:R-:W2:Y:S04]  /*ef5e0*/  LDL.LU R13, [R1+0x14] ;  /* 0x00001400010d7983 */ /* 0x000ea80000300800 */
[----:B------:R-:W2:Y:S04]  /*ef5f0*/  LDL.LU R14, [R1+0x18] ;  /* 0x00001800010e7983 */ /* 0x000ea80000300800 */
[----:B------:R-:W2:Y:S01]  /*ef600*/  LDL.LU R15, [R1+0x1c] ;  /* 0x00001c00010f7983 */ /* 0x000ea20000300800 */
[----:B------:R-:W-:-:S02]  /*ef610*/  IMAD.MOV.U32 R19, RZ, RZ, R0 ;  /* 0x000000ffff137224 */ /* 0x000fc400078e0000 */
[----:B------:R-:W-:Y:S01]  /*ef620*/  IMAD.MOV.U32 R0, RZ, RZ, R43 ;  /* 0x000000ffff007224 */ /* 0x000fe200078e002b */
[----:B------:R-:W3:Y:S04]  /*ef630*/  LDL R47, [R1+0x1aa8] ;  /* 0x001aa800012f7983 */ /* 0x000ee80000100800 */
[----:B0-----:R-:W3:Y:S04]  /*ef640*/  LDL R40, [R1+0x1aac] ;  /* 0x001aac0001287983 */ /* 0x001ee80000100800 */
[----:B------:R-:W-:Y:S01]  /*ef650*/  STL [R1+0x8840], R0 ;  /* 0x0088400001007387 */ /* 0x000fe20000100800 */
[C---:B--2---:R-:W-:Y:S08]  /*ef660*/  HMMA.16816.F32 R12, R32.reuse, R10, R12 ;  /* 0x0000000a200c723c */ /* 0x044ff0000000180c */
[C---:B------:R-:W-:Y:S11]  /*ef670*/  HMMA.16816.F32 R8, R32.reuse, R8, R16 ;  /* 0x000000082008723c */ /* 0x040ff60000001810 */
[----:B------:R-:W-:Y:S04]  /*ef680*/  STL.64 [R1+0xfa0], R12 ;  /* 0x000fa00c01007387 */ /* 0x000fe80000100a00 */
[----:B------:R0:W-:Y:S02]  /*ef690*/  STL.64 [R1+0xfa8], R14 ;  /* 0x000fa80e01007387 */ /* 0x0001e40000100a00 */
[C---:B0-----:R-:W-:Y:S08]  /*ef6a0*/  HMMA.16816.F32 R12, R32.reuse, R6, R56 ;  /* 0x00000006200c723c */ /* 0x041ff00000001838 */
[C---:B------:R-:W-:Y:S08]  /*ef6b0*/  HMMA.16816.F32 R4, R32.reuse, R4, R36 ;  /* 0x000000042004723c */ /* 0x040ff00000001824 */
[----:B------:R-:W-:Y:S01]  /*ef6c0*/  HMMA.16816.F32 R36, R32, R2, R28 ;  /* 0x000000022024723c */ /* 0x000fe2000000181c */
[----:B------:R-:W-:Y:S04]  /*ef6d0*/  STL.64 [R1+0xf90], R8 ;  /* 0x000f900801007387 */ /* 0x000fe80000100a00 */
[----:B------:R-:W-:Y:S04]  /*ef6e0*/  STL.64 [R1+0xf98], R10 ;  /* 0x000f980a01007387 */ /* 0x000fe80000100a00 */
[----:B------:R-:W2:Y:S01]  /*ef6f0*/  LDL R41, [R1+0x1ab8] ;  /* 0x001ab80001297983 */ /* 0x000ea20000100800 */
        /* <DEDUP_REMOVED lines=8> */
[----:B------:R-:W2:Y:S04]  /*ef780*/  LDL R42, [R1+0x1abc] ;  /* 0x001abc00012a7983 */ /* 0x000ea80000100800 */
[----:B------:R-:W2:Y:S04]  /*ef790*/  LDL R43, [R1+0x1ac8] ;  /* 0x001ac800012b7983 */ /* 0x000ea80000100800 */
[----:B------:R-:W-:Y:S04]  /*ef7a0*/  STL.64 [R1+0xe90], R4 ;  /* 0x000e900401007387 */ /* 0x000fe80000100a00 */
[----:B------:R0:W-:Y:S04]  /*ef7b0*/  STL.64 [R1+0xe98], R6 ;  /* 0x000e980601007387 */ /* 0x0001e80000100a00 */
[----:B------:R-:W-:Y:S04]  /*ef7c0*/  STL [R1+0x8804], R36 ;  /* 0x0088042401007387 */ /* 0x000fe80000100800 */
[----:B------:R-:W-:Y:S04]  /*ef7d0*/  STL [R1+0x8800], R37 ;  /* 0x0088002501007387 */ /* 0x000fe80000100800 */
[----:B------:R-:W-:Y:S04]  /*ef7e0*/  STL [R1+0x87fc], R38 ;  /* 0x0087fc2601007387 */ /* 0x000fe80000100800 */
[----:B------:R-:W-:Y:S01]  /*ef7f0*/  STL [R1+0x87f8], R39 ;  /* 0x0087f82701007387 */ /* 0x000fe20000100800 */
[----:B----4-:R-:W-:-:S02]  /*ef800*/  IMAD.MOV.U32 R28, RZ, RZ, R24 ;  /* 0x000000ffff1c7224 */ /* 0x010fc400078e0018 */
[----:B------:R-:W-:Y:S01]  /*ef810*/  IMAD.MOV.U32 R29, RZ, RZ, R25 ;  /* 0x000000ffff1d7224 */ /* 0x000fe200078e0019 */
[----:B------:R-:W4:Y:S04]  /*ef820*/  LDL.LU R24, [R1+0x8f34] ;  /* 0x008f340001187983 */ /* 0x000f280000300800 */
[----:B------:R-:W4:Y:S01]  /*ef830*/  LDL.LU R25, [R1+0x8f30] ;  /* 0x008f300001197983 */ /* 0x000f220000300800 */
[----:B------:R-:W-:Y:S02]  /*ef840*/  IMAD.MOV.U32 R30, RZ, RZ, R26 ;  /* 0x000000ffff1e7224 */ /* 0x000fe400078e001a */
[----:B------:R-:W-:Y:S01]  /*ef850*/  IMAD.MOV.U32 R31, RZ, RZ, R27 ;  /* 0x000000ffff1f7224 */ /* 0x000fe200078e001b */
[----:B------:R-:W4:Y:S04]  /*ef860*/  LDL.LU R26, [R1+0x8f2c] ;  /* 0x008f2c00011a7983 */ /* 0x000f280000300800 */
[----:B------:R-:W4:Y:S04]  /*ef870*/  LDL.LU R27, [R1+0x8f28] ;  /* 0x008f2800011b7983 */ /* 0x000f280000300800 */
[----:B------:R-:W4:Y:S01]  /*ef880*/  LDL R13, [R1+0x1acc] ;  /* 0x001acc00010d7983 */ /* 0x000f220000100800 */
[----:B---3--:R-:W-:-:S02]  /*ef890*/  IMAD R16, R48, 0x100, R55 ;  /* 0x0000010030107824 */ /* 0x008fc400078e0237 */
[----:B------:R-:W-:Y:S02]  /*ef8a0*/  IMAD R17, R50, 0x100, R49 ;  /* 0x0000010032117824 */ /* 0x000fe400078e0231 */
[----:B------:R-:W-:Y:S02]  /*ef8b0*/  IMAD R18, R44, 0x100, R51 ;  /* 0x000001002c127824 */ /* 0x000fe400078e0233 */
[----:B------:R-:W-:Y:S01]  /*ef8c0*/  IMAD R19, R46, 0x100, R45 ;  /* 0x000001002e137824 */ /* 0x000fe200078e022d */
[----:B------:R-:W3:Y:S04]  /*ef8d0*/  LDL R14, [R1+0x1ad8] ;  /* 0x001ad800010e7983 */ /* 0x000ee80000100800 */
[----:B------:R-:W3:Y:S04]  /*ef8e0*/  LDL.LU R32, [R1+0x20] ;  /* 0x0000200001207983 */ /* 0x000ee80000300800 */
[----:B------:R-:W3:Y:S04]  /*ef8f0*/  LDL.LU R33, [R1+0x24] ;  /* 0x0000240001217983 */ /* 0x000ee80000300800 */
[----:B------:R-:W3:Y:S01]  /*ef900*/  LDL.LU R34, [R1+0x28] ;  /* 0x0000280001227983 */ /* 0x000ee20000300800 */
[----:B------:R-:W-:-:S02]  /*ef910*/  F2FP.F16.E4M3.UNPACK_B R16, R16 ;  /* 0x00000010ff10723e */ /* 0x000fc400020006ff */
[----:B------:R-:W-:Y:S02]  /*ef920*/  F2FP.F16.E4M3.UNPACK_B R17, R17 ;  /* 0x00000011ff11723e */ /* 0x000fe400020006ff */
[----:B------:R-:W-:Y:S02]  /*ef930*/  F2FP.F16.E4M3.UNPACK_B R18, R18 ;  /* 0x00000012ff12723e */ /* 0x000fe400020006ff */
[----:B------:R-:W-:Y:S02]  /*ef940*/  F2FP.F16.E4M3.UNPACK_B R19, R19 ;  /* 0x00000013ff13723e */ /* 0x000fe400020006ff */
[----:B0-----:R-:W-:Y:S02]  /*ef950*/  F2FP.F16.E4M3.UNPACK_B R6, R47 ;  /* 0x0000002fff06723e */ /* 0x001fe400020006ff */
[----:B------:R-:W-:Y:S01]  /*ef960*/  F2FP.F16.E4M3.UNPACK_B R7, R40 ;  /* 0x00000028ff07723e */ /* 0x000fe200020006ff */
[----:B------:R-:W3:Y:S04]  /*ef970*/  LDL.LU R35, [R1+0x2c] ;  /* 0x00002c0001237983 */ /* 0x000ee80000300800 */
[----:B------:R-:W3:Y:S04]  /*ef980*/  LDL R15, [R1+0x1adc] ;  /* 0x001adc00010f7983 */ /* 0x000ee80000100800 */
[----:B------:R-:W3:Y:S01]  /*ef990*/  LDL R61, [R1+0x1ae8] ;  /* 0x001ae800013d7983 */ /* 0x000ee20000100800 */
[----:B--2---:R-:W-:-:S02]  /*ef9a0*/  F2FP.F16.E4M3.UNPACK_B R8, R41 ;  /* 0x00000029ff08723e */ /* 0x004fc400020006ff */
[----:B------:R-:W-:-:S07]  /*ef9b0*/  F2FP.F16.E4M3.UNPACK_B R9, R42 ;  /* 0x0000002aff09723e */ /* 0x000fce00020006ff */
[C---:B------:R-:W-:Y:S08]  /*ef9c0*/  HMMA.16816.F32 R20, R16.reuse, R8, R20 ;  /* 0x000000081014723c */ /* 0x040ff00000001814 */
[----:B----4-:R-:W-:-:S15]  /*ef9d0*/  HMMA.16816.F32 R24, R16, R6, R24 ;  /* 0x000000061018723c */ /* 0x010fde0000001818 */
[----:B------:R-:W-:-:S04]  /*ef9e0*/  NOP ;  /* 0x0000000000007918 */ /* 0x000fc80000000000 */
[----:B------:R-:W-:Y:S04]  /*ef9f0*/  STL.64 [R1+0xf60], R24 ;  /* 0x000f601801007387 */ /* 0x000fe80000100a00 */
[----:B------:R3:W-:Y:S04]  /*efa00*/  STL.64 [R1+0xf68], R26 ;  /* 0x000f681a01007387 */ /* 0x0007e80000100a00 */
[----:B------:R-:W2:Y:S04]  /*efa10*/  LDL.LU R56, [R1+0x90] ;  /* 0x0000900001387983 */ /* 0x000ea80000300800 */
[----:B------:R0:W-:Y:S04]  /*efa20*/  STL.64 [R1+0xf50], R20 ;  /* 0x000f501401007387 */ /* 0x0001e80000100a00 */
[----:B------:R-:W-:Y:S04]  /*efa30*/  STL.64 [R1+0xf58], R22 ;  /* 0x000f581601007387 */ /* 0x000fe80000100a00 */
[----:B------:R-:W2:Y:S04]  /*efa40*/  LDL.LU R57, [R1+0x94] ;  /* 0x0000940001397983 */ /* 0x000ea80000300800 */
[----:B------:R-:W2:Y:S04]  /*efa50*/  LDL.LU R58, [R1+0x98] ;  /* 0x00009800013a7983 */ /* 0x000ea80000300800 */
[----:B------:R-:W2:Y:S04]  /*efa60*/  LDL.LU R59, [R1+0x9c] ;  /* 0x00009c00013b7983 */ /* 0x000ea80000300800 */
[----:B------:R-:W4:Y:S04]  /*efa70*/  LDL R60, [R1+0x1aec] ;  /* 0x001aec00013c7983 */ /* 0x000f280000100800 */
[----:B------:R-:W2:Y:S04]  /*efa80*/  LDL R48, [R1+0x1af8] ;  /* 0x001af80001307983 */ /* 0x000ea80000100800 */
[----:B------:R-:W2:Y:S04]  /*efa90*/  LDL.LU R44, [R1+0x1a80] ;  /* 0x001a8000012c7983 */ /* 0x000ea80000300800 */
[----:B------:R-:W2:Y:S04]  /*efaa0*/  LDL.LU R45, [R1+0x1a84] ;  /* 0x001a8400012d7983 */ /* 0x000ea80000300800 */
[----:B------:R-:W2:Y:S04]  /*efab0*/  LDL.LU R46, [R1+0x1a88] ;  /* 0x001a8800012e7983 */ /* 0x000ea80000300800 */
[----:B------:R-:W2:Y:S04]  /*efac0*/  LDL.LU R47, [R1+0x1a8c] ;  /* 0x001a8c00012f7983 */ /* 0x000ea80000300800 */
[----:B------:R-:W2:Y:S04]  /*efad0*/  LDL R49, [R1+0x1afc] ;  /* 0x001afc0001317983 */ /* 0x000ea80000100800 */
[----:B------:R-:W2:Y:S04]  /*efae0*/  LDL R50, [R1+0x1b08] ;  /* 0x001b080001327983 */ /* 0x000ea80000100800 */
[----:B------:R-:W2:Y:S04]  /*efaf0*/  LDL.LU R52, [R1+0x150] ;  /* 0x0001500001347983 */ /* 0x000ea80000300800 */
[----:B------:R-:W2:Y:S04]  /*efb00*/  LDL.LU R53, [R1+0x154] ;  /* 0x0001540001357983 */ /* 0x000ea80000300800 */
[----:B------:R-:W2:Y:S04]  /*efb10*/  LDL.LU R54, [R1+0x158] ;  /* 0x0001580001367983 */ /* 0x000ea80000300800 */
[----:B------:R-:W2:Y:S04]  /*efb20*/  LDL.LU R55, [R1+0x15c] ;  /* 0x00015c0001377983 */ /* 0x000ea80000300800 */
[----:B------:R-:W2:Y:S04]  /*efb30*/  LDL R51, [R1+0x1b0c] ;  /* 0x001b0c0001337983 */ /* 0x000ea80000100800 */
[----:B------:R-:W2:Y:S04]  /*efb40*/  LDL R40, [R1+0x1b18] ;  /* 0x001b180001287983 */ /* 0x000ea80000100800 */
[----:B------:R-:W2:Y:S01]  /*efb50*/  LDL R41, [R1+0x1b1c] ;  /* 0x001b1c0001297983 */ /* 0x000ea20000100800 */
[----:B------:R-:W-:-:S03]  /*efb60*/  F2FP.F16.E4M3.UNPACK_B R12, R43 ;  /* 0x0000002bff0c723e */ /* 0x000fc600020006ff */
[----:B------:R-:W2:Y:S04]  /*efb70*/  LDL.LU R42, [R1+0x7838] ;  /* 0x00783800012a7983 */ /* 0x000ea80000300800 */
[----:B------:R-:W2:Y:S01]  /*efb80*/  LDL.LU R43, [R1+0x7834] ;  /* 0x00783400012b7983 */ /* 0x000ea20000300800 */
[----:B------:R-:W-:-:S07]  /*efb90*/  F2FP.F16.E4M3.UNPACK_B R13, R13 ;  /* 0x0000000dff0d723e */ /* 0x000fce00020006ff */
[----:B---3--:R-:W-:Y:S01]  /*efba0*/  HMMA.16816.F32 R24, R16, R12, R32 ;  /* 0x0000000c1018723c */ /* 0x008fe20000001820 */
[----:B0-----:R-:W-:Y:S02]  /*efbb0*/  F2FP.F16.E4M3.UNPACK_B R20, R14 ;  /* 0x0000000eff14723e */ /* 0x001fe400020006ff */
[----:B------:R-:W-:Y:S02]  /*efbc0*/  F2FP.F16.E4M3.UNPACK_B R21, R15 ;  /* 0x0000000fff15723e */ /* 0x000fe400020006ff */
[----:B------:R-:W-:-:S14]  /*efbd0*/  F2FP.F16.E4M3.UNPACK_B R14, R61 ;  /* 0x0000003dff0e723e */ /* 0x000fdc00020006ff */
[----:B------:R-:W-:Y:S04]  /*efbe0*/  STL.64 [R1+0xf40], R24 ;  /* 0x000f401801007387 */ /* 0x000fe80000100a00 */
[----:B------:R0:W-:Y:S02]  /*efbf0*/  STL.64 [R1+0xf48], R26 ;  /* 0x000f481a01007387 */ /* 0x0001e40000100a00 */
[----:B0-----:R-:W-:-:S15]  /*efc00*/  HMMA.16816.F32 R24, R16, R20, R28 ;  /* 0x000000141018723c */ /* 0x001fde000000181c */
[----:B------:R-:W-:-:S04]  /*efc10*/  NOP ;  /* 0x0000000000007918 */ /* 0x000fc80000000000 */
[----:B------:R-:W-:Y:S02]  /*efc20*/  IMAD.MOV.U32 R36, RZ, RZ, R24 ;  /* 0x000000ffff247224 */ /* 0x000fe400078e0018 */
[----:B------:R-:W-:Y:S02]  /*efc30*/  IMAD.MOV.U32 R37, RZ, RZ, R25 ;  /* 0x000000ffff257224 */ /* 0x000fe400078e0019 */
[----:B------:R-:W-:Y:S02]  /*efc40*/  IMAD.MOV.U32 R38, RZ, RZ, R26 ;  /* 0x000000ffff267224 */ /* 0x000fe400078e001a */
[----:B------:R-:W-:-:S05]  /*efc50*/  IMAD.MOV.U32 R39, RZ, RZ, R27 ;  /* 0x000000ffff277224 */ /* 0x000fca00078e001b */
[----:B------:R0:W-:Y:S04]  /*efc60*/  STL [R1+0x8814], R39 ;  /* 0x0088142701007387 */ /* 0x0001e80000100800 */
[----:B------:R1:W-:Y:S04]  /*efc70*/  STL [R1+0x8810], R38 ;  /* 0x0088102601007387 */ /* 0x0003e80000100800 */
[----:B------:R3:W-:Y:S04]  /*efc80*/  STL [R1+0x880c], R37 ;  /* 0x00880c2501007387 */ /* 0x0007e80000100800 */
[----:B------:R0:W-:Y:S01]  /*efc90*/  STL [R1+0x8808], R36 ;  /* 0x0088082401007387 */ /* 0x0001e20000100800 */
[----:B----4-:R-:W-:-:S07]  /*efca0*/  F2FP.F16.E4M3.UNPACK_B R15, R60 ;  /* 0x0000003cff0f723e */ /* 0x010fce00020006ff */
[----:B--2---:R-:W-:Y:S01]  /*efcb0*/  HMMA.16816.F32 R24, R16, R14, R56 ;  /* 0x0000000e1018723c */ /* 0x004fe20000001838 */
[----:B------:R-:W-:Y:S02]  /*efcc0*/  F2FP.F16.E4M3.UNPACK_B R10, R48 ;  /* 0x00000030ff0a723e */ /* 0x000fe400020006ff */
[----:B------:R-:W-:Y:S02]  /*efcd0*/  F2FP.F16.E4M3.UNPACK_B R11, R49 ;  /* 0x00000031ff0b723e */ /* 0x000fe400020006ff */
[----:B------:R-:W-:-:S14]  /*efce0*/  F2FP.F16.E4M3.UNPACK_B R4, R50 ;  /* 0x00000032ff04723e */ /* 0x000fdc00020006ff */
[----:B0-----:R-:W-:Y:S02]  /*efcf0*/  IMAD.MOV.U32 R39, RZ, RZ, R24 ;  /* 0x000000ffff277224 */ /* 0x001fe400078e0018 */
[----:B-1----:R-:W-:Y:S02]  /*efd00*/  IMAD.MOV.U32 R38, RZ, RZ, R25 ;  /* 0x000000ffff267224 */ /* 0x002fe400078e0019 */
[----:B---3--:R-:W-:Y:S02]  /*efd10*/  IMAD.MOV.U32 R37, RZ, RZ, R26 ;  /* 0x000000ffff257224 */ /* 0x008fe400078e001a */
[----:B------:R-:W-:Y:S02]  /*efd20*/  IMAD.MOV.U32 R36, RZ, RZ, R27 ;  /* 0x000000ffff247224 */ /* 0x000fe400078e001b */
[----:B------:R-:W-:Y:S01]  /*efd30*/  HMMA.16816.F32 R24, R16, R10, R52 ;  /* 0x0000000a1018723c */ /* 0x000fe20000001834 */
[----:B------:R-:W-:Y:S01]  /*efd40*/  F2FP.F16.E4M3.UNPACK_B R5, R51 ;  /* 0x00000033ff05723e */ /* 0x000fe200020006ff */
[----:B------:R-:W-:Y:S04]  /*efd50*/  STL.64 [R1+0x8820], R38 ;  /* 0x0088202601007387 */ /* 0x000fe80000100a00 */
[----:B------:R-:W-:-:S13]  /*efd60*/  STL.64 [R1+0x8818], R36 ;  /* 0x0088182401007387 */ /* 0x000fda0000100a00 */
[----:B------:R-:W-:Y:S04]  /*efd70*/  STL.64 [R1+0xf10], R24 ;  /* 0x000f101801007387 */ /* 0x000fe80000100a00 */
[----:B------:R0:W-:Y:S02]  /*efd80*/  STL.64 [R1+0xf18], R26 ;  /* 0x000f181a01007387 */ /* 0x0001e40000100a00 */
[----:B0-----:R-:W-:-:S15]  /*efd90*/  HMMA.16816.F32 R24, R16, R4, R44 ;  /* 0x000000041018723c */ /* 0x001fde000000182c */
[----:B------:R-:W-:-:S04]  /*efda0*/  NOP ;  /* 0x0000000000007918 */ /* 0x000fc80000000000 */
        /* <DEDUP_REMOVED lines=36> */
[----:B------:R-:W-:-:S02]  /*efff0*/  F2FP.F16.E4M3.UNPACK_B R2, R40 ;  /* 0x00000028ff02723e */ /* 0x000fc400020006ff */
[----:B------:R-:W-:Y:S01]  /*f0000*/  F2FP.F16.E4M3.UNPACK_B R3, R41 ;  /* 0x00000029ff03723e */ /* 0x000fe200020006ff */
[----:B------:R-:W4:Y:S01]  /*f0010*/  LDL.LU R40, [R1+0xea0] ;  /* 0x000ea00001287983 */ /* 0x000f220000300800 */
[----:B------:R-:W-:-:S03]  /*f0020*/  IMAD R22, R43, 0x100, R42 ;  /* 0x000001002b167824 */ /* 0x000fc600078e022a */
[----:B------:R-:W4:Y:S04]  /*f0030*/  LDL.LU R41, [R1+0xea4] ;  /* 0x000ea40001297983 */ /* 0x000f280000300800 */
[----:B------:R-:W4:Y:S04]  /*f0040*/  LDL.LU R42, [R1+0xea8] ;  /* 0x000ea800012a7983 */ /* 0x000f280000300800 */
[----:B------:R-:W4:Y:S01]  /*f0050*/  LDL.LU R43, [R1+0xeac] ;  /* 0x000eac00012b7983 */ /* 0x000f220000300800 */
[----:B--2---:R-:W-:Y:S01]  /*f0060*/  HMMA.16816.F32 R16, R16, R2, R36 ;  /* 0x000000021010723c */ /* 0x004fe20000001824 */
[----:B---3--:R-:W-:-:S02]  /*f0070*/  IMAD R23, R26, 0x100, R25 ;  /* 0x000001001a177824 */ /* 0x008fc400078e0219 */
[----:B----4-:R-:W-:Y:S02]  /*f0080*/  IMAD R24, R0, 0x100, R27 ;  /* 0x0000010000187824 */ /* 0x010fe400078e021b */
[----:B------:R-:W-:-:S14]  /*f0090*/  IMAD R25, R60, 0x100, R61 ;  /* 0x000001003c197824 */ /* 0x000fdc00078e023d */
[----:B------:R-:W-:Y:S01]  /*f00a0*/  IMAD.MOV.U32 R61, RZ, RZ, R18 ;  /* 0x000000ffff3d7224 */ /* 0x000fe200078e0012 */
[----:B------:R0:W-:Y:S01]  /*f00b0*/  STL.64 [R1+0xe80], R16 ;  /* 0x000e801001007387 */ /* 0x0001e20000100a00 */
[----:B------:R-:W-:Y:S01]  /*f00c0*/  IMAD.MOV.U32 R60, RZ, RZ, R19 ;  /* 0x000000ffff3c7224 */ /* 0x000fe200078e0013 */
[----:B------:R-:W-:Y:S02]  /*f00d0*/  F2FP.F16.E4M3.UNPACK_B R18, R24 ;  /* 0x00000018ff12723e */ /* 0x000fe400020006ff */
[----:B------:R-:W-:Y:S02]  /*f00e0*/  F2FP.F16.E4M3.UNPACK_B R19, R25 ;  /* 0x00000019ff13723e */ /* 0x000fe400020006ff */
[----:B0-----:R-:W-:Y:S02]  /*f00f0*/  F2FP.F16.E4M3.UNPACK_B R16, R22 ;  /* 0x00000016ff10723e */ /* 0x001fe400020006ff */
[----:B------:R-:W-:-:S07]  /*f0100*/  F2FP.F16.E4M3.UNPACK_B R17, R23 ;  /* 0x00000017ff11723e */ /* 0x000fce00020006ff */
[C---:B------:R-:W-:Y:S08]  /*f0110*/  HMMA.16816.F32 R32, R16.reuse, R6, R32 ;  /* 0x000000061020723c */ /* 0x040ff00000001820 */
[C---:B------:R-:W-:Y:S01]  /*f0120*/  HMMA.16816.F32 R24, R16.reuse, R8, R28 ;  /* 0x000000081018723c */ /* 0x040fe2000000181c */
[----:B------:R0:W-:Y:S04]  /*f0130*/  STL [R1+0x87dc], R60 ;  /* 0x0087dc3c01007387 */ /* 0x0001e80000100800 */
[----:B------:R1:W-:Y:S03]  /*f0140*/  STL [R1+0x87d8], R61 ;  /* 0x0087d83d01007387 */ /* 0x0003e60000100800 */
[----:B------:R-:W-:Y:S03]  /*f0150*/  HMMA.16816.F32 R28, R16, R12, R56 ;  /* 0x0000000c101c723c */ /* 0x000fe60000001838 */
[----:B------:R-:W-:Y:S04]  /*f0160*/  STL.64 [R1+0xf00], R32 ;  /* 0x000f002001007387 */ /* 0x000fe80000100a00 */
[----:B------:R-:W-:Y:S04]  /*f0170*/  STL.64 [R1+0xf08], R34 ;  /* 0x000f082201007387 */ /* 0x000fe80000100a00 */
[----:B0-----:R-:W-:Y:S01]  /*f0180*/  IMAD.MOV.U32 R60, RZ, RZ, R26 ;  /* 0x000000ffff3c7224 */ /* 0x001fe200078e001a */
[----:B------:R0:W-:Y:S01]  /*f0190*/  STL.64 [R1+0xef0], R24 ;  /* 0x000ef01801007387 */ /* 0x0001e20000100a00 */
[----:B-1----:R-:W-:-:S02]  /*f01a0*/  IMAD.MOV.U32 R61, RZ, RZ, R27 ;  /* 0x000000ffff3d7224 */ /* 0x002fc400078e001b */
[----:B0-----:R-:W-:Y:S01]  /*f01b0*/  HMMA.16816.F32 R24, R16, R20, R52 ;  /* 0x000000141018723c */ /* 0x001fe20000001834 */
[----:B------:R-:W-:Y:S04]  /*f01c0*/  STL [R1+0x87e4], R60 ;  /* 0x0087e43c01007387 */ /* 0x000fe80000100800 */
[----:B------:R0:W-:Y:S04]  /*f01d0*/  STL [R1+0x87e0], R61 ;  /* 0x0087e03d01007387 */ /* 0x0001e80000100800 */
[----:B------:R-:W-:Y:S04]  /*f01e0*/  STL.64 [R1+0xee0], R28 ;  /* 0x000ee01c01007387 */ /* 0x000fe80000100a00 */
[----:B------:R-:W-:Y:S06]  /*f01f0*/  STL.64 [R1+0xee8], R30 ;  /* 0x000ee81e01007387 */ /* 0x000fec0000100a00 */
[----:B0-----:R-:W-:-:S02]  /*f0200*/  IMAD.MOV.U32 R61, RZ, RZ, R25 ;  /* 0x000000ffff3d7224 */ /* 0x001fc400078e0019 */
[----:B------:R-:W-:Y:S01]  /*f0210*/  IMAD.MOV.U32 R60, RZ, RZ, R24 ;  /* 0x000000ffff3c7224 */ /* 0x000fe200078e0018 */
[----:B------:R0:W-:Y:S04]  /*f0220*/  STL.64 [R1+0xed8], R26 ;  /* 0x000ed81a01007387 */ /* 0x0001e80000100a00 */
[----:B------:R-:W-:Y:S04]  /*f0230*/  STL [R1+0x87ec], R61 ;  /* 0x0087ec3d01007387 */ /* 0x000fe80000100800 */
[----:B------:R-:W-:Y:S04]  /*f0240*/  STL [R1+0x87e8], R60 ;  /* 0x0087e83c01007387 */ /* 0x000fe80000100800 */
[----:B------:R-:W-:Y:S04]  /*f0250*/  STL.64 [R1+0x8f10], R14 ;  /* 0x008f100e01007387 */ /* 0x000fe80000100a00 */
        /* <DEDUP_REMOVED lines=43> */
[----:B0-----:R-:W3:Y:S01]  /*f0510*/  LDL.LU R12, [R1+0x1a30] ;  /* 0x001a3000010c7983 */ /* 0x001ee20000300800 */
[----:B------:R-:W-:-:S03]  /*f0520*/  IMAD.MOV.U32 R61, RZ, RZ, R14 ;  /* 0x000000ffff3d7224 */ /* 0x000fc600078e000e */
[----:B------:R-:W3:Y:S01]  /*f0530*/  LDL.LU R13, [R1+0x1a34] ;  /* 0x001a3400010d7983 */ /* 0x000ee20000300800 */
[----:B------:R-:W-:-:S03]  /*f0540*/  IMAD.MOV.U32 R60, RZ, RZ, R15 ;  /* 0x000000ffff3c7224 */ /* 0x000fc600078e000f */
        /* <DEDUP_REMOVED lines=14> */
[----:B------:R0:W-:Y:S04]  /*f0630*/  STL [R1+0x87f4], R61 ;  /* 0x0087f43d01007387 */ /* 0x0001e80000100800 */
[----:B0-----:R-:W3:Y:S04]  /*f0640*/  LDL.LU R61, [R1+0x7860] ;  /* 0x00786000013d7983 */ /* 0x001ee80000300800 */
[----:B------:R0:W-:Y:S01]  /*f0650*/  STL [R1+0x87f0], R60 ;  /* 0x0087f03c01007387 */ /* 0x0001e20000100800 */
[----:B--2---:R-:W-:Y:S01]  /*f0660*/  HMMA.16816.F32 R16, R16, R2, R8 ;  /* 0x000000021010723c */ /* 0x004fe20000001808 */
[----:B------:R-:W-:-:S02]  /*f0670*/  IMAD R23, R23, 0x100, R25 ;  /* 0x0000010017177824 */ /* 0x000fc400078e0219 */
[----:B------:R-:W-:Y:S02]  /*f0680*/  IMAD R24, R26, 0x100, R24 ;  /* 0x000001001a187824 */ /* 0x000fe400078e0218 */
[----:B------:R-:W-:Y:S01]  /*f0690*/  IMAD R25, R0, 0x100, R27 ;  /* 0x0000010000197824 */ /* 0x000fe200078e021b */
[----:B------:R-:W2:Y:S04]  /*f06a0*/  LDL.LU.64 R10, [R1+0x8f20] ;  /* 0x008f2000010a7983 */ /* 0x000ea80000300a00 */
[----:B------:R-:W2:Y:S09]  /*f06b0*/  LDL.LU.64 R8, [R1+0x8f18] ;  /* 0x008f180001087983 */ /* 0x000eb20000300a00 */
[----:B------:R-:W-:Y:S04]  /*f06c0*/  STL [R1+0xe00], R16 ;  /* 0x000e001001007387 */ /* 0x000fe80000100800 */
[----:B------:R1:W-:Y:S01]  /*f06d0*/  STL [R1+0xe0c], R19 ;  /* 0x000e0c1301007387 */ /* 0x0003e20000100800 */
[----:B0-----:R-:W-:Y:S01]  /*f06e0*/  IMAD.MOV.U32 R60, RZ, RZ, R18 ;  /* 0x000000ffff3c7224 */ /* 0x001fe200078e0012 */
[----:B------:R-:W-:-:S02]  /*f06f0*/  F2FP.F16.E4M3.UNPACK_B R18, R24 ;  /* 0x00000018ff12723e */ /* 0x000fc400020006ff */
[----:B-1----:R-:W-:Y:S01]  /*f0700*/  F2FP.F16.E4M3.UNPACK_B R19, R25 ;  /* 0x00000019ff13723e */ /* 0x002fe200020006ff */
[----:B---3--:R-:W-:Y:S02]  /*f0710*/  IMAD R22, R22, 0x100, R61 ;  /* 0x0000010016167824 */ /* 0x008fe400078e023d */
[----:B------:R-:W-:Y:S01]  /*f0720*/  IMAD.MOV.U32 R61, RZ, RZ, R17 ;  /* 0x000000ffff3d7224 */ /* 0x000fe200078e0011 */
[----:B------:R-:W-:Y:S02]  /*f0730*/  F2FP.F16.E4M3.UNPACK_B R17, R23 ;  /* 0x00000017ff11723e */ /* 0x000fe400020006ff */
[----:B------:R-:W-:Y:S01]  /*f0740*/  F2FP.F16.E4M3.UNPACK_B R16, R22 ;  /* 0x00000016ff10723e */ /* 0x000fe200020006ff */
[----:B------:R-:W-:Y:S04]  /*f0750*/  STL [R1+0x8a40], R60 ;  /* 0x008a403c01007387 */ /* 0x000fe80000100800 */
[----:B------:R-:W-:Y:S04]  /*f0760*/  STL [R1+0x89bc], R61 ;  /* 0x0089bc3d01007387 */ /* 0x000fe80000100800 */
        /* <DEDUP_REMOVED lines=8> */
[----:B0-----:R-:W4:Y:S04]  /*f07f0*/  LDL.LU.64 R14, [R1+0x8f10] ;  /* 0x008f1000010e7983 */ /* 0x001f280000300a00 */
[----:B------:R-:W3:Y:S01]  /*f0800*/  LDL.LU.64 R12, [R1+0x8f08] ;  /* 0x008f0800010c7983 */ /* 0x000ee20000300a00 */
[----:B------:R-:W-:Y:S01]  /*f0810*/  HMMA.16816.F32 R32, R16, R20, R32 ;  /* 0x000000141020723c */ /* 0x000fe20000001820 */
[----:B------:R-:W-:-:S02]  /*f0820*/  IMAD R22, R49, 0x100, R48 ;  /* 0x0000010031167824 */ /* 0x000fc400078e0230 */
[----:B------:R-:W-:-:S05]  /*f0830*/  IMAD R23, R51, 0x100, R50 ;  /* 0x0000010033177824 */ /* 0x000fca00078e0232 */
[----:B--2---:R-:W-:-:S15]  /*f0840*/  HMMA.16816.F32 R24, R16, R8, R24 ;  /* 0x000000081018723c */ /* 0x004fde0000001818 */
[----:B------:R-:W-:-:S04]  /*f0850*/  NOP ;  /* 0x0000000000007918 */ /* 0x000fc80000000000 */
[----:B------:R-:W-:Y:S04]  /*f0860*/  STL.64 [R1+0xe60], R24 ;  /* 0x000e601801007387 */ /* 0x000fe80000100a00 */
[----:B------:R4:W-:Y:S01]  /*f0870*/  STL.64 [R1+0xe68], R26 ;  /* 0x000e681a01007387 */ /* 0x0009e20000100a00 */
[C---:B---3--:R-:W-:Y:S08]  /*f0880*/  HMMA.16816.F32 R36, R16.reuse, R12, R36 ;  /* 0x0000000c1024723c */ /* 0x048ff00000001824 */
[C---:B----4-:R-:W-:Y:S11]  /*f0890*/  HMMA.16816.F32 R24, R16.reuse, R14, R28 ;  /* 0x0000000e1018723c */ /* 0x050ff6000000181c */
        /* <DEDUP_REMOVED lines=9> */
[----:B------:R1:W-:Y:S01]  /*f0930*/  STL.64 [R1+0x8ef8], R8 ;  /* 0x008ef80801007387 */ /* 0x0003e20000100a00 */
[C---:B0-----:R-:W-:Y:S08]  /*f0940*/  HMMA.16816.F32 R12, R16.reuse, R10, R56 ;  /* 0x0000000a100c723c */ /* 0x041ff00000001838 */
[C---:B-1----:R-:W-:Y:S11]  /*f0950*/  HMMA.16816.F32 R8, R16.reuse, R4, R52 ;  /* 0x000000041008723c */ /* 0x042ff60000001834 */
        /* <DEDUP_REMOVED lines=34> */
[----:B------:R-:W4:Y:S04]  /*f0b80*/  LDL.LU R58, [R1+0x1988] ;  /* 0x00198800013a7983 */ /* 0x000f280000300800 */
[----:B------:R-:W4:Y:S04]  /*f0b90*/  LDL.LU R59, [R1+0x198c] ;  /* 0x00198c00013b7983 */ /* 0x000f280000300800 */
[----:B----4-:R-:W-:Y:S04]  /*f0ba0*/  STL.64 [R1+0x8ed0], R58 ;  /* 0x008ed03a01007387 */ /* 0x010fe80000100a00 */
[----:B---3--:R1:W-:Y:S04]  /*f0bb0*/  STL.64 [R1+0x8ec8], R56 ;  /* 0x008ec83801007387 */ /* 0x0083e80000100a00 */
[----:B--2---:R-:W2:Y:S04]  /*f0bc0*/  LDL.LU R28, [R1+0x1990] ;  /* 0x00199000011c7983 */ /* 0x004ea80000300800 */
        /* <DEDUP_REMOVED lines=62> */
[----:B------:R-:W2:Y:S02]  /*f0fb0*/  LDL.LU.64 R8, [R1+0x8ef8] ;  /* 0x008ef80001087983 */ /* 0x000ea40000300a00 */
[----:B--2---:R-:W-:-:S15]  /*f0fc0*/  HMMA.16816.F32 R12, R16, R8, R12 ;  /* 0x00000008100c723c */ /* 0x004fde000000180c */
[----:B------:R-:W-:-:S04]  /*f0fd0*/  NOP ;  /* 0x0000000000007918 */ /* 0x000fc80000000000 */
[----:B------:R-:W-:Y:S04]  /*f0fe0*/  STL.64 [R1+0xde0], R12 ;  /* 0x000de00c01007387 */ /* 0x000fe80000100a00 */
[----:B------:R0:W-:Y:S04]  /*f0ff0*/  STL.64 [R1+0xde8], R14 ;  /* 0x000de80e01007387 */ /* 0x0001e80000100a00 */
[----:B0-----:R-:W3:Y:S04]  /*f1000*/  LDL.LU.64 R14, [R1+0x8ef0] ;  /* 0x008ef000010e7983 */ /* 0x001ee80000300a00 */
[----:B------:R-:W2:Y:S01]  /*f1010*/  LDL.LU.64 R12, [R1+0x8ee8] ;  /* 0x008ee800010c7983 */ /* 0x000ea20000300a00 */
        /* <DEDUP_REMOVED lines=27> */
[----:B---3--:R-:W-:Y:S03]  /*f11d0*/  HMMA.16816.F32 R16, R16, R2, R48 ;  /* 0x000000021010723c */ /* 0x008fe60000001830 */
[----:B------:R-:W3:Y:S04]  /*f11e0*/  LDL.LU.64 R50, [R1+0x8e90] ;  /* 0x008e900001327983 */ /* 0x000ee80000300a00 */
[----:B------:R-:W3:Y:S01]  /*f11f0*/  LDL.LU.64 R48, [R1+0x8e88] ;  /* 0x008e880001307983 */ /* 0x000ee20000300a00 */
[----:B------:R-:W-:-:S02]  /*f1200*/  IMAD R22, R61, 0x100, R22 ;  /* 0x000001003d167824 */ /* 0x000fc400078e0216 */
[----:B------:R-:W-:Y:S02]  /*f1210*/  IMAD R23, R26, 0x100, R60 ;  /* 0x000001001a177824 */ /* 0x000fe400078e023c */
[----:B------:R-:W-:Y:S02]  /*f1220*/  IMAD R24, R0, 0x100, R27 ;  /* 0x0000010000187824 */ /* 0x000fe400078e021b */
[----:B------:R-:W-:-:S05]  /*f1230*/  IMAD R25, R41, 0x100, R40 ;  /* 0x0000010029197824 */ /* 0x000fca00078e0228 */
[----:B------:R0:W-:Y:S04]  /*f1240*/  STL.64 [R1+0xd00], R16 ;  /* 0x000d001001007387 */ /* 0x0001e80000100a00 */
[----:B------:R1:W-:Y:S01]  /*f1250*/  STL.64 [R1+0xd08], R18 ;  /* 0x000d081201007387 */ /* 0x0003e20000100a00 */
[----:B0-----:R-:W-:Y:S02]  /*f1260*/  F2FP.F16.E4M3.UNPACK_B R16, R22 ;  /* 0x00000016ff10723e */ /* 0x001fe400020006ff */
[----:B------:R-:W-:Y:S02]  /*f1270*/  F2FP.F16.E4M3.UNPACK_B R17, R23 ;  /* 0x00000017ff11723e */ /* 0x000fe400020006ff */
[----:B-1----:R-:W-:Y:S02]  /*f1280*/  F2FP.F16.E4M3.UNPACK_B R18, R24 ;  /* 0x00000018ff12723e */ /* 0x002fe400020006ff */
[----:B------:R-:W-:-:S07]  /*f1290*/  F2FP.F16.E4M3.UNPACK_B R19, R25 ;  /* 0x00000019ff13723e */ /* 0x000fce00020006ff */
[C---:B------:R-:W-:Y:S08]  /*f12a0*/  HMMA.16816.F32 R36, R16.reuse, R6, R36 ;  /* 0x000000061024723c */ /* 0x040ff00000001824 */
[C---:B------:R-:W-:Y:S11]  /*f12b0*/  HMMA.16816.F32 R24, R16.reuse, R8, R32 ;  /* 0x000000081018723c */ /* 0x040ff60000001820 */
[----:B------:R-:W-:Y:S04]  /*f12c0*/  STL.64 [R1+0xd70], R36 ;  /* 0x000d702401007387 */ /* 0x000fe80000100a00 */
[----:B------:R-:W-:Y:S04]  /*f12d0*/  STL.64 [R1+0xd78], R38 ;  /* 0x000d782601007387 */ /* 0x000fe80000100a00 */
[----:B------:R-:W-:Y:S04]  /*f12e0*/  STL.64 [R1+0xd60], R24 ;  /* 0x000d601801007387 */ /* 0x000fe80000100a00 */
[----:B------:R0:W-:Y:S02]  /*f12f0*/  STL.64 [R1+0xd68], R26 ;  /* 0x000d681a01007387 */ /* 0x0001e40000100a00 */
[C---:B0-----:R-:W-:Y:S08]  /*f1300*/  HMMA.16816.F32 R24, R16.reuse, R14, R52 ;  /* 0x0000000e1018723c */ /* 0x041ff00000001834 */
[C---:B--2---:R-:W-:Y:S08]  /*f1310*/  HMMA.16816.F32 R32, R16.reuse, R12, R28 ;  /* 0x0000000c1020723c */ /* 0x044ff0000000181c */
        /* <DEDUP_REMOVED lines=11> */
[C---:B---3--:R-:W-:Y:S08]  /*f13d0*/  HMMA.16816.F32 R12, R16.reuse, R10, R48 ;  /* 0x0000000a100c723c */ /* 0x048ff00000001830 */
[----:B0-----:R-:W-:Y:S11]  /*f13e0*/  HMMA.16816.F32 R8, R16, R4, R44 ;  /* 0x000000041008723c */ /* 0x001ff6000000182c */
        /* <DEDUP_REMOVED lines=69> */
[----:B--2---:R-:W-:Y:S03]  /*f1840*/  HMMA.16816.F32 R16, R16, R2, R4 ;  /* 0x000000021010723c */ /* 0x004fe60000001804 */
[----:B------:R-:W2:Y:S01]  /*f1850*/  LDL.LU.64 R6, [R1+0x8e80] ;  /* 0x008e800001067983 */ /* 0x000ea20000300a00 */
[----:B---3--:R-:W-:-:S03]  /*f1860*/  IMAD R23, R61, 0x100, R23 ;  /* 0x000001003d177824 */ /* 0x008fc600078e0217 */
[----:B------:R-:W3:Y:S01]  /*f1870*/  LDL.LU.64 R4, [R1+0x8e78] ;  /* 0x008e780001047983 */ /* 0x000ee20000300a00 */
[----:B----4-:R-:W-:Y:S02]  /*f1880*/  IMAD R24, R26, 0x100, R60 ;  /* 0x000001001a187824 */ /* 0x010fe400078e023c */
[----:B------:R-:W-:-:S09]  /*f1890*/  IMAD R25, R28, 0x100, R27 ;  /* 0x000001001c197824 */ /* 0x000fd200078e021b */
[----:B------:R0:W-:Y:S04]  /*f18a0*/  STL.64 [R1+0xc80], R16 ;  /* 0x000c801001007387 */ /* 0x0001e80000100a00 */
[----:B------:R1:W-:Y:S01]  /*f18b0*/  STL.64 [R1+0xc88], R18 ;  /* 0x000c881201007387 */ /* 0x0003e20000100a00 */
[----:B0-----:R-:W-:Y:S02]  /*f18c0*/  F2FP.F16.E4M3.UNPACK_B R16, R22 ;  /* 0x00000016ff10723e */ /* 0x001fe400020006ff */
[----:B------:R-:W-:Y:S02]  /*f18d0*/  F2FP.F16.E4M3.UNPACK_B R17, R23 ;  /* 0x00000017ff11723e */ /* 0x000fe400020006ff */
[----:B-1----:R-:W-:Y:S02]  /*f18e0*/  F2FP.F16.E4M3.UNPACK_B R18, R24 ;  /* 0x00000018ff12723e */ /* 0x002fe400020006ff */
[----:B------:R-:W-:Y:S01]  /*f18f0*/  F2FP.F16.E4M3.UNPACK_B R19, R25 ;  /* 0x00000019ff13723e */ /* 0x000fe200020006ff */
        /* <DEDUP_REMOVED lines=14> */
[----:B0-----:R-:W4:Y:S04]  /*f19e0*/  LDL.LU.64 R14, [R1+0x8e60] ;  /* 0x008e6000010e7983 */ /* 0x001f280000300a00 */
[----:B------:R-:W2:Y:S01]  /*f19f0*/  LDL.LU.64 R12, [R1+0x8e58] ;  /* 0x008e5800010c7983 */ /* 0x000ea20000300a00 */
[C---:B------:R-:W-:Y:S08]  /*f1a00*/  HMMA.16816.F32 R52, R16.reuse, R20, R52 ;  /* 0x000000141034723c */ /* 0x040ff00000001834 */
[----:B--2---:R-:W-:-:S15]  /*f1a10*/  HMMA.16816.F32 R32, R16, R12, R32 ;  /* 0x0000000c1020723c */ /* 0x004fde0000001820 */
        /* <DEDUP_REMOVED lines=8> */
[----:B------:R-:W2:Y:S01]  /*f1aa0*/  LDL.LU.64 R52, [R1+0x8e38] ;  /* 0x008e380001347983 */ /* 0x000ea20000300a00 */
[C---:B----4-:R-:W-:Y:S08]  /*f1ab0*/  HMMA.16816.F32 R24, R16.reuse, R14, R24 ;  /* 0x0000000e1018723c */ /* 0x050ff00000001818 */
[----:B------:R-:W-:Y:S01]  /*f1ac0*/  HMMA.16816.F32 R36, R16, R10, R36 ;  /* 0x0000000a1024723c */ /* 0x000fe20000001824 */
[----:B------:R-:W-:-:S02]  /*f1ad0*/  IMAD R22, R30, 0x100, R29 ;  /* 0x000001001e167824 */ /* 0x000fc400078e021d */
[----:B------:R-:W-:-:S08]  /*f1ae0*/  IMAD R23, R58, 0x100, R31 ;  /* 0x000001003a177824 */ /* 0x000fd000078e021f */
[----:B------:R-:W-:Y:S04]  /*f1af0*/  STL.64 [R1+0xcb0], R24 ;  /* 0x000cb01801007387 */ /* 0x000fe80000100a00 */
[----:B------:R3:W-:Y:S04]  /*f1b00*/  STL.64 [R1+0xcb8], R26 ;  /* 0x000cb81a01007387 */ /* 0x0007e80000100a00 */
[----:B------:R-:W-:Y:S04]  /*f1b10*/  STL.64 [R1+0xca0], R36 ;  /* 0x000ca02401007387 */ /* 0x000fe80000100a00 */
[----:B------:R-:W-:Y:S01]  /*f1b20*/  STL.64 [R1+0xca8], R38 ;  /* 0x000ca82601007387 */ /* 0x000fe20000100a00 */
[C---:B---3--:R-:W-:Y:S08]  /*f1b30*/  HMMA.16816.F32 R24, R16.reuse, R4, R32 ;  /* 0x000000041018723c */ /* 0x048ff00000001820 */
[----:B--2---:R-:W-:Y:S11]  /*f1b40*/  HMMA.16816.F32 R28, R16, R2, R52 ;  /* 0x00000002101c723c */ /* 0x004ff60000001834 */
[----:B------:R0:W-:Y:S01]  /*f1b50*/  STL.64 [R1+0xc90], R24 ;  /* 0x000c901801007387 */ /* 0x0001e20000100a00 */
[----:B------:R-:W-:-:S02]  /*f1b60*/  F2FP.F16.E4M3.UNPACK_B R16, R22 ;  /* 0x00000016ff10723e */ /* 0x000fc400020006ff */
[----:B------:R-:W-:Y:S01]  /*f1b70*/  F2FP.F16.E4M3.UNPACK_B R17, R23 ;  /* 0x00000017ff11723e */ /* 0x000fe200020006ff */
[----:B0-----:R-:W-:Y:S02]  /*f1b80*/  IMAD R24, R56, 0x100, R57 ;  /* 0x0000010038187824 */ /* 0x001fe400078e0239 */
[----:B------:R-:W-:-:S03]  /*f1b90*/  IMAD R25, R59, 0x100, R0 ;  /* 0x000001003b197824 */ /* 0x000fc600078e0200 */
[----:B------:R-:W-:Y:S02]  /*f1ba0*/  F2FP.F16.E4M3.UNPACK_B R18, R24 ;  /* 0x00000018ff12723e */ /* 0x000fe400020006ff */
[----:B------:R-:W-:Y:S01]  /*f1bb0*/  F2FP.F16.E4M3.UNPACK_B R19, R25 ;  /* 0x00000019ff13723e */ /* 0x000fe200020006ff */
        /* <DEDUP_REMOVED lines=140> */
[----:B------:R-:W-:Y:S01]  /*f2480*/  IMAD R23, R55, 0x100, R54 ;  /* 0x0000010037177824 */ /* 0x000fe200078e0236 */
[C---:B--2---:R-:W-:Y:S08]  /*f2490*/  HMMA.16816.F32 R36, R16.reuse, R20, R36 ;  /* 0x000000141024723c */ /* 0x044ff00000001824 */
[----:B------:R-:W-:-:S15]  /*f24a0*/  HMMA.16816.F32 R24, R16, R12, R24 ;  /* 0x0000000c1018723c */ /* 0x000fde0000001818 */
        /* <DEDUP_REMOVED lines=10> */
[C---:B----4-:R-:W-:Y:S08]  /*f2550*/  HMMA.16816.F32 R12, R16.reuse, R4, R56 ;  /* 0x00000004100c723c */ /* 0x050ff00000001838 */
[----:B---3--:R-:W-:-:S15]  /*f2560*/  HMMA.16816.F32 R24, R16, R10, R28 ;  /* 0x0000000a1018723c */ /* 0x008fde000000181c */
[----:B------:R-:W-:-:S04]  /*f2570*/  NOP ;  /* 0x0000000000007918 */ /* 0x000fc80000000000 */
[----:B------:R-:W-:Y:S04]  /*f2580*/  STL.64 [R1+0xb30], R24 ;  /* 0x000b301801007387 */ /* 0x000fe80000100a00 */
[----:B------:R-:W-:Y:S04]  /*f2590*/  STL.64 [R1+0xb38], R26 ;  /* 0x000b381a01007387 */ /* 0x000fe80000100a00 */
[----:B------:R-:W-:Y:S04]  /*f25a0*/  STL.64 [R1+0xb20], R12 ;  /* 0x000b200c01007387 */ /* 0x000fe80000100a00 */
[----:B------:R0:W-:Y:S02]  /*f25b0*/  STL.64 [R1+0xb28], R14 ;  /* 0x000b280e01007387 */ /* 0x0001e40000100a00 */
[----:B0-----:R-:W-:Y:S01]  /*f25c0*/  HMMA.16816.F32 R12, R16, R2, R44 ;  /* 0x00000002100c723c */ /* 0x001fe2000000182c */
[----:B------:R-:W-:-:S02]  /*f25d0*/  IMAD R24, R49, 0x100, R48 ;  /* 0x0000010031187824 */ /* 0x000fc400078e0230 */
[----:B------:R-:W-:Y:S01]  /*f25e0*/  IMAD R25, R51, 0x100, R50 ;  /* 0x0000010033197824 */ /* 0x000fe200078e0232 */
[----:B------:R-:W-:Y:S02]  /*f25f0*/  F2FP.F16.E4M3.UNPACK_B R16, R22 ;  /* 0x00000016ff10723e */ /* 0x000fe400020006ff */
[----:B------:R-:W-:Y:S02]  /*f2600*/  F2FP.F16.E4M3.UNPACK_B R17, R23 ;  /* 0x00000017ff11723e */ /* 0x000fe400020006ff */
[----:B------:R-:W-:Y:S02]  /*f2610*/  F2FP.F16.E4M3.UNPACK_B R18, R24 ;  /* 0x00000018ff12723e */ /* 0x000fe400020006ff */
[----:B------:R-:W-:-:S09]  /*f2620*/  F2FP.F16.E4M3.UNPACK_B R19, R25 ;  /* 0x00000019ff13723e */ /* 0x000fd200020006ff */
        /* <DEDUP_REMOVED lines=88> */
[----:B------:R-:W2:Y:S02]  /*f2bb0*/  LDL.LU.64 R12, [R1+0x8dc8] ;  /* 0x008dc800010c7983 */ /* 0x000ea40000300a00 */
[----:B--2---:R-:W-:-:S15]  /*f2bc0*/  HMMA.16816.F32 R4, R16, R12, R4 ;  /* 0x0000000c1004723c */ /* 0x004fde0000001804 */
[----:B------:R-:W-:-:S04]  /*f2bd0*/  NOP ;  /* 0x0000000000007918 */ /* 0x000fc80000000000 */
[----:B------:R-:W-:Y:S04]  /*f2be0*/  STL.64 [R1+0xad0], R4 ;  /* 0x000ad00401007387 */ /* 0x000fe80000100a00 */
[----:B------:R0:W-:Y:S04]  /*f2bf0*/  STL.64 [R1+0xad8], R6 ;  /* 0x000ad80601007387 */ /* 0x0001e80000100a00 */
[----:B0-----:R-:W2:Y:S04]  /*f2c00*/  LDL.LU.64 R6, [R1+0x8dc0] ;  /* 0x008dc00001067983 */ /* 0x001ea80000300a00 */
[----:B------:R-:W2:Y:S01]  /*f2c10*/  LDL.LU.64 R4, [R1+0x8db8] ;  /* 0x008db80001047983 */ /* 0x000ea20000300a00 */
        /* <DEDUP_REMOVED lines=20> */
[C---:B---3--:R-:W-:Y:S08]  /*f2d60*/  HMMA.16816.F32 R32, R16.reuse, R4, R32 ;  /* 0x000000041020723c */ /* 0x048ff00000001820 */
[----:B----4-:R-:W-:Y:S11]  /*f2d70*/  HMMA.16816.F32 R16, R16, R2, R28 ;  /* 0x000000021010723c */ /* 0x010ff6000000181c */
[----:B------:R-:W-:Y:S04]  /*f2d80*/  STL.64 [R1+0xa90], R32 ;  /* 0x000a902001007387 */ /* 0x000fe80000100a00 */
[----:B------:R0:W-:Y:S04]  /*f2d90*/  STL.64 [R1+0xa98], R34 ;  /* 0x000a982201007387 */ /* 0x0001e80000100a00 */
[----:B0-----:R-:W3:Y:S04]  /*f2da0*/  LDL.LU.64 R34, [R1+0x8d80] ;  /* 0x008d800001227983 */ /* 0x001ee80000300a00 */
[----:B------:R-:W3:Y:S04]  /*f2db0*/  LDL.LU.64 R32, [R1+0x8d78] ;  /* 0x008d780001207983 */ /* 0x000ee80000300a00 */
[----:B------:R-:W4:Y:S04]  /*f2dc0*/  LDL.LU.64 R30, [R1+0x8d70] ;  /* 0x008d7000011e7983 */ /* 0x000f280000300a00 */
[----:B------:R-:W4:Y:S04]  /*f2dd0*/  LDL.LU.64 R28, [R1+0x8d68] ;  /* 0x008d6800011c7983 */ /* 0x000f280000300a00 */
[----:B------:R-:W-:Y:S04]  /*f2de0*/  STL.64 [R1+0xa00], R16 ;  /* 0x000a001001007387 */ /* 0x000fe80000100a00 */
[----:B------:R0:W-:Y:S02]  /*f2df0*/  STL.64 [R1+0xa08], R18 ;  /* 0x000a081201007387 */ /* 0x0001e40000100a00 */
[----:B0-----:R-:W-:-:S02]  /*f2e00*/  F2FP.F16.E4M3.UNPACK_B R18, R24 ;  /* 0x00000018ff12723e */ /* 0x001fc400020006ff */
[----:B------:R-:W-:Y:S01]  /*f2e10*/  F2FP.F16.E4M3.UNPACK_B R19, R25 ;  /* 0x00000019ff13723e */ /* 0x000fe200020006ff */
[----:B------:R-:W4:Y:S04]  /*f2e20*/  LDL.LU R24, [R1+0xa60] ;  /* 0x000a600001187983 */ /* 0x000f280000300800 */
[----:B------:R-:W4:Y:S04]  /*f2e30*/  LDL.LU R25, [R1+0xa64] ;  /* 0x000a640001197983 */ /* 0x000f280000300800 */
[----:B------:R-:W4:Y:S04]  /*f2e40*/  LDL.LU R26, [R1+0xa68] ;  /* 0x000a6800011a7983 */ /* 0x000f280000300800 */
[----:B------:R-:W4:Y:S01]  /*f2e50*/  LDL.LU R27, [R1+0xa6c] ;  /* 0x000a6c00011b7983 */ /* 0x000f220000300800 */
[----:B------:R-:W-:-:S02]  /*f2e60*/  F2FP.F16.E4M3.UNPACK_B R16, R22 ;  /* 0x00000016ff10723e */ /* 0x000fc400020006ff */
[----:B------:R-:W-:-:S07]  /*f2e70*/  F2FP.F16.E4M3.UNPACK_B R17, R23 ;  /* 0x00000017ff11723e */ /* 0x000fce00020006ff */
[----:B--2---:R-:W-:-:S15]  /*f2e80*/  HMMA.16816.F32 R40, R16, R6, R40 ;  /* 0x000000061028723c */ /* 0x004fde0000001828 */
[----:B------:R-:W-:-:S04]  /*f2e90*/  NOP ;  /* 0x0000000000007918 */ /* 0x000fc80000000000 */
[----:B------:R-:W-:Y:S04]  /*f2ea0*/  STL.64 [R1+0xa70], R40 ;  /* 0x000a702801007387 */ /* 0x000fe80000100a00 */
[----:B------:R0:W-:Y:S04]  /*f2eb0*/  STL.64 [R1+0xa78], R42 ;  /* 0x000a782a01007387 */ /* 0x0001e80000100a00 */
[----:B0-----:R-:W2:Y:S04]  /*f2ec0*/  LDL.LU.64 R42, [R1+0x8d60] ;  /* 0x008d6000012a7983 */ /* 0x001ea80000300a00 */
[----:B------:R-:W2:Y:S01]  /*f2ed0*/  LDL.LU.64 R40, [R1+0x8d58] ;  /* 0x008d580001287983 */ /* 0x000ea20000300a00 */
[C---:B------:R-:W-:Y:S08]  /*f2ee0*/  HMMA.16816.F32 R36, R16.reuse, R12, R36 ;  /* 0x0000000c1024723c */ /* 0x040ff00000001824 */
[C---:B---3--:R-:W-:Y:S08]  /*f2ef0*/  HMMA.16816.F32 R32, R16.reuse, R20, R32 ;  /* 0x000000141020723c */ /* 0x048ff00000001820 */
[----:B----4-:R-:W-:-:S15]  /*f2f00*/  HMMA.16816.F32 R24, R16, R8, R24 ;  /* 0x000000081018723c */ /* 0x010fde0000001818 */
[----:B------:R-:W-:-:S04]  /*f2f10*/  NOP ;  /* 0x0000000000007918 */ /* 0x000fc80000000000 */
        /* <DEDUP_REMOVED lines=13> */
[----:B------:R0:W-:Y:S02]  /*f2ff0*/  STL.64 [R1+0x8d38], R8 ;  /* 0x008d380801007387 */ /* 0x0001e40000100a00 */
[----:B0-----:R-:W-:Y:S01]  /*f3000*/  HMMA.16816.F32 R8, R16, R4, R52 ;  /* 0x000000041008723c */ /* 0x001fe20000001834 */
[----:B--2---:R-:W-:-:S02]  /*f3010*/  IMAD.MOV.U32 R54, RZ, RZ, R41 ;  /* 0x000000ffff367224 */ /* 0x004fc400078e0029 */
[----:B------:R-:W-:Y:S01]  /*f3020*/  IMAD.MOV.U32 R55, RZ, RZ, R40 ;  /* 0x000000ffff377224 */ /* 0x000fe200078e0028 */
[----:B------:R-:W-:Y:S04]  /*f3030*/  STL.64 [R1+0xa20], R12 ;  /* 0x000a200c01007387 */ /* 0x000fe80000100a00 */
[----:B------:R-:W-:Y:S04]  /*f3040*/  STL.64 [R1+0xa28], R14 ;  /* 0x000a280e01007387 */ /* 0x000fe80000100a00 */
[----:B------:R-:W-:Y:S01]  /*f3050*/  STL.64 [R1+0x8d50], R6 ;  /* 0x008d500601007387 */ /* 0x000fe20000100a00 */
[----:B------:R-:W-:-:S02]  /*f3060*/  IMAD.MOV.U32 R52, RZ, RZ, R43 ;  /* 0x000000ffff347224 */ /* 0x000fc400078e002b */
[----:B------:R-:W-:Y:S01]  /*f3070*/  IMAD.MOV.U32 R53, RZ, RZ, R42 ;  /* 0x000000ffff357224 */ /* 0x000fe200078e002a */
[----:B------:R-:W-:Y:S04]  /*f3080*/  STL.64 [R1+0x8d48], R4 ;  /* 0x008d480401007387 */ /* 0x000fe80000100a00 */
[----:B------:R-:W-:Y:S04]  /*f3090*/  STL.64 [R1+0xa10], R8 ;  /* 0x000a100801007387 */ /* 0x000fe80000100a00 */
[----:B------:R-:W-:Y:S04]  /*f30a0*/  STL.64 [R1+0xa18], R10 ;  /* 0x000a180a01007387 */ /* 0x000fe80000100a00 */
[----:B------:R-:W-:Y:S04]  /*f30b0*/  STL.64 [R1+0x8d00], R54 ;  /* 0x008d003601007387 */ /* 0x000fe80000100a00 */
[----:B------:R0:W-:Y:S04]  /*f30c0*/  STL.64 [R1+0x8cf8], R52 ;  /* 0x008cf83401007387 */ /* 0x0001e80000100a00 */
[----:B------:R-:W2:Y:S04]  /*f30d0*/  LDL.LU R40, [R1+0x990] ;  /* 0x0009900001287983 */ /* 0x000ea80000300800 */
        /* <DEDUP_REMOVED lines=65> */
[----:B------:R-:W4:Y:S01]  /*f34f0*/  LDL.LU.64 R6, [R1+0x8d50] ;  /* 0x008d500001067983 */ /* 0x000f220000300a00 */
[----:B---3--:R-:W-:-:S03]  /*f3500*/  IMAD R25, R61, 0x100, R25 ;  /* 0x000001003d197824 */ /* 0x008fc600078e0219 */
        /* <DEDUP_REMOVED lines=12> */
[----:B------:R-:W4:Y:S02]  /*f35d0*/  LDL.LU.64 R8, [R1+0x8d38] ;  /* 0x008d380001087983 */ /* 0x000f240000300a00 */
[----:B----4-:R-:W-:-:S15]  /*f35e0*/  HMMA.16816.F32 R12, R16, R8, R12 ;  /* 0x00000008100c723c */ /* 0x010fde000000180c */
        /* <DEDUP_REMOVED lines=16> */
[----:B----4-:R-:W-:-:S15]  /*f36f0*/  HMMA.16816.F32 R52, R16, R14, R52 ;  /* 0x0000000e1034723c */ /* 0x010fde0000001834 */
[----:B------:R-:W-:-:S04]  /*f3700*/  NOP ;  /* 0x0000000000007918 */ /* 0x000fc80000000000 */
[----:B------:R-:W-:Y:S04]  /*f3710*/  STL.64 [R1+0x9b0], R52 ;  /* 0x0009b03401007387 */ /* 0x000fe80000100a00 */
[----:B------:R0:W-:Y:S04]  /*f3720*/  STL.64 [R1+0x9b8], R54 ;  /* 0x0009b83601007387 */ /* 0x0001e80000100a00 */
[----:B0-----:R-:W4:Y:S04]  /*f3730*/  LDL.LU.64 R54, [R1+0x8d00] ;  /* 0x008d000001367983 */ /* 0x001f280000300a00 */
[----:B------:R-:W4:Y:S01]  /*f3740*/  LDL.LU.64 R52, [R1+0x8cf8] ;  /* 0x008cf80001347983 */ /* 0x000f220000300a00 */
[C---:B---3--:R-:W-:Y:S08]  /*f3750*/  HMMA.16816.F32 R44, R16.reuse, R10, R44 ;  /* 0x0000000a102c723c */ /* 0x048ff0000000182c */
[----:B--2---:R-:W-:Y:S11]  /*f3760*/  HMMA.16816.F32 R40, R16, R4, R40 ;  /* 0x000000041028723c */ /* 0x004ff60000001828 */
[----:B------:R-:W-:Y:S04]  /*f3770*/  STL.64 [R1+0x9a0], R44 ;  /* 0x0009a02c01007387 */ /* 0x000fe80000100a00 */
[----:B------:R0:W-:Y:S04]  /*f3780*/  STL.64 [R1+0x9a8], R46 ;  /* 0x0009a82e01007387 */ /* 0x0001e80000100a00 */
[----:B0-----:R-:W2:Y:S04]  /*f3790*/  LDL.LU.64 R46, [R1+0x8cf0] ;  /* 0x008cf000012e7983 */ /* 0x001ea80000300a00 */
[----:B------:R-:W3:Y:S04]  /*f37a0*/  LDL.LU.64 R44, [R1+0x8ce8] ;  /* 0x008ce800012c7983 */ /* 0x000ee80000300a00 */
        /* <DEDUP_REMOVED lines=8> */
[----:B--2---:R-:W-:Y:S01]  /*f3830*/  HMMA.16816.F32 R40, R16, R2, R40 ;  /* 0x000000021028723c */ /* 0x004fe20000001828 */
[----:B------:R-:W-:Y:S02]  /*f3840*/  F2FP.F16.E4M3.UNPACK_B R16, R22 ;  /* 0x00000016ff10723e */ /* 0x000fe400020006ff */
[----:B------:R-:W-:Y:S02]  /*f3850*/  F2FP.F16.E4M3.UNPACK_B R17, R23 ;  /* 0x00000017ff11723e */ /* 0x000fe400020006ff */
[----:B------:R-:W-:-:S02]  /*f3860*/  F2FP.F16.E4M3.UNPACK_B R18, R24 ;  /* 0x00000018ff12723e */ /* 0x000fc400020006ff */
[----:B------:R-:W-:-:S07]  /*f3870*/  F2FP.F16.E4M3.UNPACK_B R19, R25 ;  /* 0x00000019ff13723e */ /* 0x000fce00020006ff */
[C---:B------:R-:W-:Y:S08]  /*f3880*/  HMMA.16816.F32 R36, R16.reuse, R6, R32 ;  /* 0x000000061024723c */ /* 0x040ff00000001820 */
[C---:B------:R-:W-:Y:S08]  /*f3890*/  HMMA.16816.F32 R24, R16.reuse, R8, R28 ;  /* 0x000000081018723c */ /* 0x040ff0000000181c */
[C---:B------:R-:W-:Y:S01]  /*f38a0*/  HMMA.16816.F32 R32, R16.reuse, R12, R56 ;  /* 0x0000000c1020723c */ /* 0x040fe20000001838 */
[----:B------:R-:W-:Y:S04]  /*f38b0*/  STL [R1+0x8580], R40 ;  /* 0x0085802801007387 */ /* 0x000fe80000100800 */
[----:B------:R-:W-:Y:S04]  /*f38c0*/  STL [R1+0x8528], R41 ;  /* 0x0085282901007387 */ /* 0x000fe80000100800 */
[----:B------:R-:W-:Y:S04]  /*f38d0*/  STL [R1+0x8524], R42 ;  /* 0x0085242a01007387 */ /* 0x000fe80000100800 */
[----:B------:R-:W-:Y:S01]  /*f38e0*/  STL [R1+0x8520], R43 ;  /* 0x0085202b01007387 */ /* 0x000fe20000100800 */
[C---:B----4-:R-:W-:Y:S03]  /*f38f0*/  HMMA.16816.F32 R28, R16.reuse, R20, R52 ;  /* 0x00000014101c723c */ /* 0x050fe60000001834 */
[----:B------:R-:W-:Y:S04]  /*f3900*/  STL.64 [R1+0x900], R36 ;  /* 0x0009002401007387 */ /* 0x000fe80000100a00 */
[----:B------:R-:W-:Y:S04]  /*f3910*/  STL.64 [R1+0x908], R38 ;  /* 0x0009082601007387 */ /* 0x000fe80000100a00 */
[----:B------:R-:W-:Y:S04]  /*f3920*/  STL.64 [R1+0x8f0], R24 ;  /* 0x0008f01801007387 */ /* 0x000fe80000100a00 */
[----:B------:R0:W-:Y:S02]  /*f3930*/  STL.64 [R1+0x8f8], R26 ;  /* 0x0008f81a01007387 */ /* 0x0001e40000100a00 */
[----:B0-----:R-:W-:Y:S02]  /*f3940*/  HMMA.16816.F32 R24, R16, R14, R48 ;  /* 0x0000000e1018723c */ /* 0x001fe40000001830 */
[----:B------:R-:W-:Y:S04]  /*f3950*/  STL.64 [R1+0x8e0], R32 ;  /* 0x0008e02001007387 */ /* 0x000fe80000100a00 */
[----:B------:R-:W-:Y:S04]  /*f3960*/  STL.64 [R1+0x8e8], R34 ;  /* 0x0008e82201007387 */ /* 0x000fe80000100a00 */
[----:B------:R-:W-:Y:S04]  /*f3970*/  STL.64 [R1+0x8d0], R28 ;  /* 0x0008d01c01007387 */ /* 0x000fe80000100a00 */
[----:B------:R3:W-:Y:S05]  /*f3980*/  STL.64 [R1+0x8d8], R30 ;  /* 0x0008d81e01007387 */ /* 0x0007ea0000100a00 */
[----:B------:R0:W-:Y:S04]  /*f3990*/  STL [R1+0x8c0], R24 ;  /* 0x0008c01801007387 */ /* 0x0001e80000100800 */
[----:B------:R-:W2:Y:S04]  /*f39a0*/  LDL.LU R48, [R1+0x8b0] ;  /* 0x0008b00001307983 */ /* 0x000ea80000300800 */
[----:B------:R-:W2:Y:S04]  /*f39b0*/  LDL.LU R49, [R1+0x8b4] ;  /* 0x0008b40001317983 */ /* 0x000ea80000300800 */
[----:B------:R-:W2:Y:S04]  /*f39c0*/  LDL.LU R50, [R1+0x8b8] ;  /* 0x0008b80001327983 */ /* 0x000ea80000300800 */
[----:B------:R-:W2:Y:S01]  /*f39d0*/  LDL.LU R51, [R1+0x8bc] ;  /* 0x0008bc0001337983 */ /* 0x000ea20000300800 */
[----:B---3--:R-:W-:-:S02]  /*f39e0*/  IMAD.MOV.U32 R31, RZ, RZ, R44 ;  /* 0x000000ffff1f7224 */ /* 0x008fc400078e002c */
[----:B------:R-:W-:Y:S01]  /*f39f0*/  IMAD.MOV.U32 R30, RZ, RZ, R45 ;  /* 0x000000ffff1e7224 */ /* 0x000fe200078e002d */
[----:B------:R-:W3:Y:S01]  /*f3a00*/  LDL.LU R44, [R1+0x1730] ;  /* 0x00173000012c7983 */ /* 0x000ee20000300800 */
[----:B------:R-:W-:-:S03]  /*f3a10*/  IMAD.MOV.U32 R29, RZ, RZ, R46 ;  /* 0x000000ffff1d7224 */ /* 0x000fc600078e002e */
[----:B------:R-:W3:Y:S01]  /*f3a20*/  LDL.LU R45, [R1+0x1734] ;  /* 0x00173400012d7983 */ /* 0x000ee20000300800 */
[----:B------:R-:W-:-:S03]  /*f3a30*/  IMAD.MOV.U32 R28, RZ, RZ, R47 ;  /* 0x000000ffff1c7224 */ /* 0x000fc600078e002f */
[----:B------:R-:W3:Y:S04]  /*f3a40*/  LDL.LU R46, [R1+0x1738] ;  /* 0x00173800012e7983 */ /* 0x000ee80000300800 */
[----:B------:R-:W3:Y:S04]  /*f3a50*/  LDL.LU R47, [R1+0x173c] ;  /* 0x00173c00012f7983 */ /* 0x000ee80000300800 */
[----:B------:R-:W4:Y:S04]  /*f3a60*/  LDL.LU R32, [R1+0x16d0] ;  /* 0x0016d00001207983 */ /* 0x000f280000300800 */
[----:B------:R-:W4:Y:S04]  /*f3a70*/  LDL.LU R33, [R1+0x16d4] ;  /* 0x0016d40001217983 */ /* 0x000f280000300800 */
[----:B------:R-:W4:Y:S04]  /*f3a80*/  LDL.LU R34, [R1+0x16d8] ;  /* 0x0016d80001227983 */ /* 0x000f280000300800 */
[----:B------:R-:W4:Y:S04]  /*f3a90*/  LDL.LU R35, [R1+0x16dc] ;  /* 0x0016dc0001237983 */ /* 0x000f280000300800 */
[----:B0-----:R-:W4:Y:S04]  /*f3aa0*/  LDL.LU R24, [R1+0x79a0] ;  /* 0x0079a00001187983 */ /* 0x001f280000300800 */
[----:B------:R-:W4:Y:S04]  /*f3ab0*/  LDL.LU R22, [R1+0x799c] ;  /* 0x00799c0001167983 */ /* 0x000f280000300800 */
[----:B------:R-:W4:Y:S04]  /*f3ac0*/  LDL.LU R23, [R1+0x79a8] ;  /* 0x0079a80001177983 */ /* 0x000f280000300800 */
[----:B------:R-:W4:Y:S01]  /*f3ad0*/  LDL.LU R61, [R1+0x79a4] ;  /* 0x0079a400013d7983 */ /* 0x000f220000300800 */
[----:B------:R-:W-:-:S03]  /*f3ae0*/  IMAD.MOV.U32 R42, RZ, RZ, R26 ;  /* 0x000000ffff2a7224 */ /* 0x000fc600078e001a */
[----:B------:R-:W4:Y:S01]  /*f3af0*/  LDL.LU R60, [R1+0x79b0] ;  /* 0x0079b000013c7983 */ /* 0x000f220000300800 */
[----:B------:R-:W-:-:S03]  /*f3b00*/  IMAD.MOV.U32 R41, RZ, RZ, R27 ;  /* 0x000000ffff297224 */ /* 0x000fc600078e001b */
        /* <DEDUP_REMOVED lines=10> */
[----:B------:R-:W-:-:S03]  /*f3bb0*/  IMAD.MOV.U32 R43, RZ, RZ, R25 ;  /* 0x000000ffff2b7224 */ /* 0x000fc600078e0019 */
[----:B------:R-:W4:Y:S04]  /*f3bc0*/  LDL.LU R59, [R1+0x79c4] ;  /* 0x0079c400013b7983 */ /* 0x000f280000300800 */
[----:B------:R-:W4:Y:S04]  /*f3bd0*/  LDL.LU R52, [R1+0x79d0] ;  /* 0x0079d00001347983 */ /* 0x000f280000300800 */
[----:B------:R-:W4:Y:S04]  /*f3be0*/  LDL.LU R53, [R1+0x79cc] ;  /* 0x0079cc0001357983 */ /* 0x000f280000300800 */
[----:B------:R-:W4:Y:S04]  /*f3bf0*/  LDL.LU R54, [R1+0x79d8] ;  /* 0x0079d80001367983 */ /* 0x000f280000300800 */
[----:B------:R-:W4:Y:S04]  /*f3c00*/  LDL.LU R55, [R1+0x79d4] ;  /* 0x0079d40001377983 */ /* 0x000f280000300800 */
[----:B------:R-:W-:Y:S04]  /*f3c10*/  STL [R1+0x8588], R43 ;  /* 0x0085882b01007387 */ /* 0x000fe80000100800 */
[----:B------:R-:W-:Y:S01]  /*f3c20*/  STL [R1+0x8584], R41 ;  /* 0x0085842901007387 */ /* 0x000fe20000100800 */
[C---:B--2---:R-:W-:Y:S08]  /*f3c30*/  HMMA.16816.F32 R48, R16.reuse, R10, R48 ;  /* 0x0000000a1030723c */ /* 0x044ff00000001830 */
[----:B---3--:R-:W-:Y:S11]  /*f3c40*/  HMMA.16816.F32 R44, R16, R4, R44 ;  /* 0x00000004102c723c */ /* 0x008ff6000000182c */
[----:B------:R0:W-:Y:S04]  /*f3c50*/  STL.64 [R1+0x8b0], R48 ;  /* 0x0008b03001007387 */ /* 0x0001e80000100a00 */
[----:B------:R1:W-:Y:S01]  /*f3c60*/  STL [R1+0x8b8], R50 ;  /* 0x0008b83201007387 */ /* 0x0003e20000100800 */
[----:B------:R-:W-:-:S03]  /*f3c70*/  IMAD.MOV.U32 R40, RZ, RZ, R51 ;  /* 0x000000ffff287224 */ /* 0x000fc600078e0033 */
[----:B0-----:R-:W2:Y:S04]  /*f3c80*/  LDL.LU R48, [R1+0x1720] ;  /* 0x0017200001307983 */ /* 0x001ea80000300800 */
[----:B------:R-:W2:Y:S04]  /*f3c90*/  LDL.LU R49, [R1+0x1724] ;  /* 0x0017240001317983 */ /* 0x000ea80000300800 */
[----:B-1----:R-:W2:Y:S04]  /*f3ca0*/  LDL.LU R50, [R1+0x1728] ;  /* 0x0017280001327983 */ /* 0x002ea80000300800 */
[----:B------:R-:W2:Y:S04]  /*f3cb0*/  LDL.LU R51, [R1+0x172c] ;  /* 0x00172c0001337983 */ /* 0x000ea80000300800 */
[----:B------:R0:W-:Y:S04]  /*f3cc0*/  STL.64 [R1+0x8a8], R46 ;  /* 0x0008a82e01007387 */ /* 0x0001e80000100a00 */
[----:B0-----:R-:W3:Y:S01]  /*f3cd0*/  LDL.LU.64 R46, [R1+0x8cd0] ;  /* 0x008cd000012e7983 */ /* 0x001ee20000300a00 */
[----:B------:R-:W-:-:S02]  /*f3ce0*/  IMAD.MOV.U32 R43, RZ, RZ, R44 ;  /* 0x000000ffff2b7224 */ /* 0x000fc400078e002c */
[----:B------:R-:W-:Y:S02]  /*f3cf0*/  IMAD.MOV.U32 R41, RZ, RZ, R45 ;  /* 0x000000ffff297224 */ /* 0x000fe400078e002d */
[----:B------:R-:W2:Y:S04]  /*f3d00*/  LDL.LU.64 R44, [R1+0x8cc8] ;  /* 0x008cc800012c7983 */ /* 0x000ea80000300a00 */
[----:B------:R-:W-:Y:S04]  /*f3d10*/  STL.64 [R1+0x8598], R42 ;  /* 0x0085982a01007387 */ /* 0x000fe80000100a00 */
[----:B------:R3:W-:Y:S02]  /*f3d20*/  STL.64 [R1+0x8590], R40 ;  /* 0x0085902801007387 */ /* 0x0007e40000100a00 */
[----:B---3--:R-:W-:-:S02]  /*f3d30*/  IMAD.MOV.U32 R40, RZ, RZ, R47 ;  /* 0x000000ffff287224 */ /* 0x008fc400078e002f */
[----:B------:R-:W2:Y:S04]  /*f3d40*/  LDL.LU R47, [R1+0x8cc0] ;  /* 0x008cc000012f7983 */ /* 0x000ea80000300800 */
[----:B------:R-:W3:Y:S04]  /*f3d50*/  LDL.LU R41, [R1+0x16f4] ;  /* 0x0016f40001297983 */ /* 0x000ee80000300800 */
[----:B------:R-:W3:Y:S04]  /*f3d60*/  LDL.LU R42, [R1+0x16f8] ;  /* 0x0016f800012a7983 */ /* 0x000ee80000300800 */
[----:B------:R-:W3:Y:S01]  /*f3d70*/  LDL.LU R43, [R1+0x16fc] ;  /* 0x0016fc00012b7983 */ /* 0x000ee20000300800 */
[----:B----4-:R-:W-:-:S02]  /*f3d80*/  IMAD R22, R22, 0x100, R24 ;  /* 0x0000010016167824 */ /* 0x010fc400078e0218 */
[----:B------:R-:W-:Y:S02]  /*f3d90*/  IMAD R24, R26, 0x100, R60 ;  /* 0x000001001a187824 */ /* 0x000fe400078e023c */
[----:B------:R-:W-:Y:S02]  /*f3da0*/  IMAD R25, R58, 0x100, R27 ;  /* 0x000001003a197824 */ /* 0x000fe400078e021b */
[----:B------:R-:W-:Y:S01]  /*f3db0*/  IMAD R23, R61, 0x100, R23 ;  /* 0x000001003d177824 */ /* 0x000fe200078e0217 */
[----:B--2---:R-:W-:Y:S01]  /*f3dc0*/  HMMA.16816.F32 R44, R16, R2, R44 ;  /* 0x00000002102c723c */ /* 0x004fe2000000182c */
[----:B------:R-:W-:Y:S02]  /*f3dd0*/  F2FP.F16.E4M3.UNPACK_B R18, R24 ;  /* 0x00000018ff12723e */ /* 0x000fe400020006ff */
[----:B------:R-:W-:-:S15]  /*f3de0*/  F2FP.F16.E4M3.UNPACK_B R19, R25 ;  /* 0x00000019ff13723e */ /* 0x000fde00020006ff */
[----:B------:R-:W-:Y:S01]  /*f3df0*/  NOP ;  /* 0x0000000000007918 */ /* 0x000fe20000000000 */
[----:B------:R0:W-:Y:S04]  /*f3e00*/  STL [R1+0x84f4], R44 ;  /* 0x0084f42c01007387 */ /* 0x0001e80000100800 */
[----:B------:R1:W-:Y:S04]  /*f3e10*/  STL [R1+0x84f0], R45 ;  /* 0x0084f02d01007387 */ /* 0x0003e80000100800 */
[----:B------:R2:W-:Y:S04]  /*f3e20*/  STL [R1+0x84ec], R46 ;  /* 0x0084ec2e01007387 */ /* 0x0005e80000100800 */
[----:B------:R4:W-:Y:S04]  /*f3e30*/  STL [R1+0x84e8], R47 ;  /* 0x0084e82f01007387 */ /* 0x0009e80000100800 */
[----:B0-----:R-:W3:Y:S04]  /*f3e40*/  LDL.LU R44, [R1+0x1700] ;  /* 0x00170000012c7983 */ /* 0x001ee80000300800 */
[----:B-1----:R-:W3:Y:S04]  /*f3e50*/  LDL.LU R45, [R1+0x1704] ;  /* 0x00170400012d7983 */ /* 0x002ee80000300800 */
[----:B--2---:R-:W3:Y:S04]  /*f3e60*/  LDL.LU R46, [R1+0x1708] ;  /* 0x00170800012e7983 */ /* 0x004ee80000300800 */
[----:B----4-:R-:W3:Y:S04]  /*f3e70*/  LDL.LU R47, [R1+0x170c] ;  /* 0x00170c00012f7983 */ /* 0x010ee80000300800 */
        /* <DEDUP_REMOVED lines=12> */
[C---:B------:R-:W-:Y:S08]  /*f3f40*/  HMMA.16816.F32 R36, R16.reuse, R14, R36 ;  /* 0x0000000e1024723c */ /* 0x040ff00000001824 */
[C---:B------:R-:W-:Y:S08]  /*f3f50*/  HMMA.16816.F32 R32, R16.reuse, R10, R32 ;  /* 0x0000000a1020723c */ /* 0x040ff00000001820 */
[C---:B--2---:R-:W-:Y:S08]  /*f3f60*/  HMMA.16816.F32 R24, R16.reuse, R8, R24 ;  /* 0x000000081018723c */ /* 0x044ff00000001818 */
[C---:B---3--:R-:W-:Y:S11]  /*f3f70*/  HMMA.16816.F32 R44, R16.reuse, R12, R44 ;  /* 0x0000000c102c723c */ /* 0x048ff6000000182c */
        /* <DEDUP_REMOVED lines=9> */
[----:B------:R4:W-:Y:S04]  /*f4010*/  STL.64 [R1+0x848], R38 ;  /* 0x0008482601007387 */ /* 0x0009e80000100a00 */
[----:B------:R-:W-:Y:S04]  /*f4020*/  STL.64 [R1+0x830], R32 ;  /* 0x0008302001007387 */ /* 0x000fe80000100a00 */
[----:B------:R-:W-:Y:S01]  /*f4030*/  STL.64 [R1+0x838], R34 ;  /* 0x0008382201007387 */ /* 0x000fe20000100a00 */
[----:B----4-:R-:W-:-:S04]  /*f4040*/  IMAD.MOV.U32 R39, RZ, RZ, R48 ;  /* 0x000000ffff277224 */ /* 0x010fc800078e0030 */
[----:B------:R0:W-:Y:S04]  /*f4050*/  STL.64 [R1+0x820], R24 ;  /* 0x0008201801007387 */ /* 0x0001e80000100a00 */
[----:B------:R-:W-:Y:S04]  /*f4060*/  STL.64 [R1+0x828], R26 ;  /* 0x0008281a01007387 */ /* 0x000fe80000100a00 */
[----:B------:R-:W2:Y:S04]  /*f4070*/  LDL.LU R36, [R1+0x7b0] ;  /* 0x0007b00001247983 */ /* 0x000ea80000300800 */
[----:B------:R-:W2:Y:S04]  /*f4080*/  LDL.LU R37, [R1+0x7b4] ;  /* 0x0007b40001257983 */ /* 0x000ea80000300800 */
[----:B------:R-:W2:Y:S04]  /*f4090*/  LDL.LU R38, [R1+0x7b8] ;  /* 0x0007b80001267983 */ /* 0x000ea80000300800 */
[----:B------:R-:W3:Y:S04]  /*f40a0*/  LDL.LU R48, [R1+0x8ca8] ;  /* 0x008ca80001307983 */ /* 0x000ee80000300800 */
[----:B------:R-:W4:Y:S04]  /*f40b0*/  LDL.LU R44, [R1+0x16a0] ;  /* 0x0016a000012c7983 */ /* 0x000f280000300800 */
[----:B------:R-:W4:Y:S04]  /*f40c0*/  LDL.LU R45, [R1+0x16a4] ;  /* 0x0016a400012d7983 */ /* 0x000f280000300800 */
[----:B------:R-:W4:Y:S04]  /*f40d0*/  LDL.LU R46, [R1+0x16a8] ;  /* 0x0016a800012e7983 */ /* 0x000f280000300800 */
[----:B------:R-:W4:Y:S01]  /*f40e0*/  LDL.LU R47, [R1+0x16ac] ;  /* 0x0016ac00012f7983 */ /* 0x000f220000300800 */
[----:B0-----:R-:W-:-:S03]  /*f40f0*/  IMAD R24, R53, 0x100, R52 ;  /* 0x0000010035187824 */ /* 0x001fc600078e0234 */
[----:B------:R-:W2:Y:S01]  /*f4100*/  LDL.LU R52, [R1+0x16b0] ;  /* 0x0016b00001347983 */ /* 0x000ea20000300800 */
[----:B------:R-:W-:-:S03]  /*f4110*/  IMAD R25, R55, 0x100, R54 ;  /* 0x0000010037197824 */ /* 0x000fc600078e0236 */
        /* <DEDUP_REMOVED lines=9> */
[----:B---3--:R-:W-:Y:S02]  /*f41b0*/  IMAD.MOV.U32 R35, RZ, RZ, R48 ;  /* 0x000000ffff237224 */ /* 0x008fe400078e0030 */
[----:B------:R-:W3:Y:S04]  /*f41c0*/  LDL.LU R48, [R1+0x8ca4] ;  /* 0x008ca40001307983 */ /* 0x000ee80000300800 */
[----:B------:R-:W3:Y:S04]  /*f41d0*/  LDL.LU R49, [R1+0x8ca0] ;  /* 0x008ca00001317983 */ /* 0x000ee80000300800 */
[----:B------:R-:W3:Y:S04]  /*f41e0*/  LDL.LU R50, [R1+0x8c9c] ;  /* 0x008c9c0001327983 */ /* 0x000ee80000300800 */
[----:B------:R-:W3:Y:S04]  /*f41f0*/  LDL.LU R51, [R1+0x8c98] ;  /* 0x008c980001337983 */ /* 0x000ee80000300800 */
[----:B------:R-:W2:Y:S04]  /*f4200*/  LDL.LU R43, [R1+0x7cc] ;  /* 0x0007cc00012b7983 */ /* 0x000ea80000300800 */
[----:B------:R-:W2:Y:S04]  /*f4210*/  LDL.LU R29, [R1+0x79e0] ;  /* 0x0079e000011d7983 */ /* 0x000ea80000300800 */
[----:B------:R-:W2:Y:S04]  /*f4220*/  LDL.LU R30, [R1+0x79dc] ;  /* 0x0079dc00011e7983 */ /* 0x000ea80000300800 */
[----:B------:R-:W2:Y:S01]  /*f4230*/  LDL.LU R31, [R1+0x79e8] ;  /* 0x0079e800011f7983 */ /* 0x000ea20000300800 */
[----:B------:R-:W-:-:S03]  /*f4240*/  IMAD R22, R56, 0x100, R57 ;  /* 0x0000010038167824 */ /* 0x000fc600078e0239 */
[----:B------:R-:W2:Y:S04]  /*f4250*/  LDL.LU R58, [R1+0x79e4] ;  /* 0x0079e400013a7983 */ /* 0x000ea80000300800 */
[----:B------:R-:W2:Y:S01]  /*f4260*/  LDL.LU R57, [R1+0x79f0] ;  /* 0x0079f00001397983 */ /* 0x000ea20000300800 */
[----:B------:R-:W-:-:S03]  /*f4270*/  IMAD R23, R59, 0x100, R0 ;  /* 0x000001003b177824 */ /* 0x000fc600078e0200 */
[----:B------:R-:W2:Y:S04]  /*f4280*/  LDL.LU R56, [R1+0x79ec] ;  /* 0x0079ec0001387983 */ /* 0x000ea80000300800 */
[----:B------:R-:W2:Y:S04]  /*f4290*/  LDL.LU R0, [R1+0x79f8] ;  /* 0x0079f80001007983 */ /* 0x000ea80000300800 */
[----:B------:R-:W2:Y:S01]  /*f42a0*/  LDL.LU R59, [R1+0x79f4] ;  /* 0x0079f400013b7983 */ /* 0x000ea20000300800 */
[----:B---3--:R-:W-:Y:S01]  /*f42b0*/  HMMA.16816.F32 R48, R16, R2, R48 ;  /* 0x000000021030723c */ /* 0x008fe20000001830 */
[----:B------:R-:W-:-:S02]  /*f42c0*/  F2FP.F16.E4M3.UNPACK_B R18, R24 ;  /* 0x00000018ff12723e */ /* 0x000fc400020006ff */
[----:B------:R-:W-:-:S15]  /*f42d0*/  F2FP.F16.E4M3.UNPACK_B R19, R25 ;  /* 0x00000019ff13723e */ /* 0x000fde00020006ff */
[----:B------:R-:W-:Y:S01]  /*f42e0*/  NOP ;  /* 0x0000000000007918 */ /* 0x000fe20000000000 */
        /* <DEDUP_REMOVED lines=18> */
[----:B----4-:R-:W-:-:S15]  /*f4410*/  HMMA.16816.F32 R44, R16, R8, R44 ;  /* 0x00000008102c723c */ /* 0x010fde000000182c */
[----:B------:R-:W-:-:S04]  /*f4420*/  NOP ;  /* 0x0000000000007918 */ /* 0x000fc80000000000 */
[----:B------:R0:W-:Y:S04]  /*f4430*/  STL.64 [R1+0x800], R44 ;  /* 0x0008002c01007387 */ /* 0x0001e80000100a00 */
[----:B------:R-:W-:Y:S01]  /*f4440*/  STL [R1+0x808], R46 ;  /* 0x0008082e01007387 */ /* 0x000fe20000100800 */
[----:B0-----:R-:W-:-:S05]  /*f4450*/  IMAD.MOV.U32 R44, RZ, RZ, R47 ;  /* 0x000000ffff2c7224 */ /* 0x001fca00078e002f */
[----:B------:R3:W-:Y:S01]  /*f4460*/  STL [R1+0x84f8], R44 ;  /* 0x0084f82c01007387 */ /* 0x0007e20000100800 */
[----:B------:R-:W-:Y:S01]  /*f4470*/  HMMA.16816.F32 R40, R16, R10, R40 ;  /* 0x0000000a1028723c */ /* 0x000fe20000001828 */
[----:B------:R-:W-:-:S07]  /*f4480*/  IMAD R23, R58, 0x100, R31 ;  /* 0x000001003a177824 */ /* 0x000fce00078e021f */
[C---:B---3--:R-:W-:Y:S08]  /*f4490*/  HMMA.16816.F32 R44, R16.reuse, R12, R48 ;  /* 0x0000000c102c723c */ /* 0x048ff00000001830 */
[----:B------:R-:W-:Y:S11]  /*f44a0*/  HMMA.16816.F32 R24, R16, R20, R24 ;  /* 0x000000141018723c */ /* 0x000ff60000001818 */
[----:B------:R-:W-:-:S02]  /*f44b0*/  IMAD.MOV.U32 R49, RZ, RZ, R46 ;  /* 0x000000ffff317224 */ /* 0x000fc400078e002e */
[----:B------:R-:W-:Y:S02]  /*f44c0*/  IMAD.MOV.U32 R50, RZ, RZ, R45 ;  /* 0x000000ffff327224 */ /* 0x000fe400078e002d */
[----:B------:R-:W-:-:S04]  /*f44d0*/  IMAD.MOV.U32 R48, RZ, RZ, R47 ;  /* 0x000000ffff307224 */ /* 0x000fc800078e002f */
[----:B------:R-:W-:Y:S02]  /*f44e0*/  IMAD.MOV.U32 R45, RZ, RZ, R24 ;  /* 0x000000ffff2d7224 */ /* 0x000fe400078e0018 */
[----:B------:R-:W-:Y:S01]  /*f44f0*/  IMAD.MOV.U32 R46, RZ, RZ, R25 ;  /* 0x000000ffff2e7224 */ /* 0x000fe200078e0019 */
[----:B------:R-:W-:Y:S04]  /*f4500*/  STL [R1+0x84fc], R49 ;  /* 0x0084fc3101007387 */ /* 0x000fe80000100800 */
[----:B------:R0:W-:Y:S01]  /*f4510*/  STL [R1+0x7ec], R27 ;  /* 0x0007ec1b01007387 */ /* 0x0001e20000100800 */
[----:B------:R-:W-:Y:S02]  /*f4520*/  IMAD.MOV.U32 R47, RZ, RZ, R26 ;  /* 0x000000ffff2f7224 */ /* 0x000fe400078e001a */
[----:B0-----:R-:W-:Y:S01]  /*f4530*/  HMMA.16816.F32 R24, R16, R14, R32 ;  /* 0x0000000e1018723c */ /* 0x001fe20000001820 */
[----:B------:R-:W-:-:S15]  /*f4540*/  IMAD.MOV.U32 R51, RZ, RZ, R44 ;  /* 0x000000ffff337224 */ /* 0x000fde00078e002c */
[----:B------:R-:W-:-:S03]  /*f4550*/  NOP ;  /* 0x0000000000007918 */ /* 0x000fc60000000000 */
[----:B------:R-:W-:Y:S01]  /*f4560*/  STL [R1+0x7d4], R25 ;  /* 0x0007d41901007387 */ /* 0x000fe20000100800 */
[----:B------:R-:W-:-:S03]  /*f4570*/  IMAD.MOV.U32 R49, RZ, RZ, R24 ;  /* 0x000000ffff317224 */ /* 0x000fc600078e0018 */
[----:B------:R0:W-:Y:S01]  /*f4580*/  STL [R1+0x7d8], R26 ;  /* 0x0007d81a01007387 */ /* 0x0001e20000100800 */
[----:B------:R-:W-:-:S03]  /*f4590*/  IMAD.MOV.U32 R44, RZ, RZ, R27 ;  /* 0x000000ffff2c7224 */ /* 0x000fc600078e001b */
[----:B------:R-:W3:Y:S04]  /*f45a0*/  LDL.LU R32, [R1+0x7a0] ;  /* 0x0007a00001207983 */ /* 0x000ee80000300800 */
[----:B------:R-:W3:Y:S04]  /*f45b0*/  LDL.LU R33, [R1+0x7a4] ;  /* 0x0007a40001217983 */ /* 0x000ee80000300800 */
[----:B------:R-:W3:Y:S04]  /*f45c0*/  LDL.LU R34, [R1+0x7a8] ;  /* 0x0007a80001227983 */ /* 0x000ee80000300800 */
[----:B------:R-:W3:Y:S01]  /*f45d0*/  LDL.LU R35, [R1+0x7ac] ;  /* 0x0007ac0001237983 */ /* 0x000ee20000300800 */
[----:B0-----:R-:W-:Y:S03]  /*f45e0*/  HMMA.16816.F32 R24, R16, R4, R36 ;  /* 0x000000041018723c */ /* 0x001fe60000001824 */
[----:B------:R-:W-:Y:S04]  /*f45f0*/  STL.64 [R1+0x8518], R46 ;  /* 0x0085182e01007387 */ /* 0x000fe80000100a00 */
[----:B------:R-:W-:Y:S04]  /*f4600*/  STL.64 [R1+0x8510], R44 ;  /* 0x0085102c01007387 */ /* 0x000fe80000100a00 */
[----:B------:R-:W-:Y:S04]  /*f4610*/  STL.64 [R1+0x8508], R50 ;  /* 0x0085083201007387 */ /* 0x000fe80000100a00 */
[----:B------:R-:W-:Y:S04]  /*f4620*/  STL.64 [R1+0x8500], R48 ;  /* 0x0085003001007387 */ /* 0x000fe80000100a00 */
[----:B------:R-:W-:Y:S04]  /*f4630*/  STL.64 [R1+0x7c0], R40 ;  /* 0x0007c02801007387 */ /* 0x000fe80000100a00 */
[----:B------:R-:W-:Y:S01]  /*f4640*/  STL.64 [R1+0x7c8], R42 ;  /* 0x0007c82a01007387 */ /* 0x000fe20000100a00 */
[----:B--2---:R-:W-:-:S03]  /*f4650*/  IMAD.MOV.U32 R58, RZ, RZ, R55 ;  /* 0x000000ffff3a7224 */ /* 0x004fc600078e0037 */
[----:B------:R0:W-:Y:S04]  /*f4660*/  STL.64 [R1+0x7b0], R24 ;  /* 0x0007b01801007387 */ /* 0x0001e80000100a00 */
[----:B------:R-:W-:Y:S01]  /*f4670*/  STL.64 [R1+0x7b8], R26 ;  /* 0x0007b81a01007387 */ /* 0x000fe20000100a00 */
[----:B0-----:R-:W-:Y:S02]  /*f4680*/  IMAD R24, R56, 0x100, R57 ;  /* 0x0000010038187824 */ /* 0x001fe400078e0239 */
[----:B------:R-:W-:Y:S02]  /*f4690*/  IMAD.MOV.U32 R56, RZ, RZ, R53 ;  /* 0x000000ffff387224 */ /* 0x000fe400078e0035 */
[----:B------:R-:W-:Y:S01]  /*f46a0*/  IMAD.MOV.U32 R57, RZ, RZ, R54 ;  /* 0x000000ffff397224 */ /* 0x000fe200078e0036 */
[----:B------:R-:W2:Y:S04]  /*f46b0*/  LDL.LU R53, [R1+0x8c80] ;  /* 0x008c800001357983 */ /* 0x000ea80000300800 */
[----:B------:R-:W2:Y:S04]  /*f46c0*/  LDL.LU R54, [R1+0x8c7c] ;  /* 0x008c7c0001367983 */ /* 0x000ea80000300800 */
[----:B------:R-:W2:Y:S01]  /*f46d0*/  LDL.LU R55, [R1+0x8c78] ;  /* 0x008c780001377983 */ /* 0x000ea20000300800 */
[----:B------:R-:W-:-:S02]  /*f46e0*/  IMAD R25, R59, 0x100, R0 ;  /* 0x000001003b197824 */ /* 0x000fc400078e0200 */
[----:B------:R-:W-:Y:S01]  /*f46f0*/  IMAD R22, R30, 0x100, R29 ;  /* 0x000001001e167824 */ /* 0x000fe200078e021d */
[----:B------:R-:W4:Y:S04]  /*f4700*/  LDL.LU R59, [R1+0x165c] ;  /* 0x00165c00013b7983 */ /* 0x000f280000300800 */
[----:B------:R-:W3:Y:S04]  /*f4710*/  LDL.LU R28, [R1+0x1660] ;  /* 0x00166000011c7983 */ /* 0x000ee80000300800 */
[----:B------:R-:W3:Y:S04]  /*f4720*/  LDL.LU R29, [R1+0x1664] ;  /* 0x00166400011d7983 */ /* 0x000ee80000300800 */
[----:B------:R-:W3:Y:S04]  /*f4730*/  LDL.LU R30, [R1+0x1668] ;  /* 0x00166800011e7983 */ /* 0x000ee80000300800 */
[----:B------:R-:W3:Y:S01]  /*f4740*/  LDL.LU R31, [R1+0x166c] ;  /* 0x00166c00011f7983 */ /* 0x000ee20000300800 */
[----:B--2---:R-:W-:-:S15]  /*f4750*/  HMMA.16816.F32 R52, R16, R2, R52 ;  /* 0x000000021034723c */ /* 0x004fde0000001834 */
[----:B------:R-:W-:-:S04]  /*f4760*/  NOP ;  /* 0x0000000000007918 */ /* 0x000fc80000000000 */
[----:B------:R0:W-:Y:S04]  /*f4770*/  STL [R1+0x8450], R52 ;  /* 0x0084503401007387 */ /* 0x0001e80000100800 */
[----:B------:R1:W-:Y:S04]  /*f4780*/  STL [R1+0x8438], R53 ;  /* 0x0084383501007387 */ /* 0x0003e80000100800 */
[----:B------:R2:W-:Y:S04]  /*f4790*/  STL [R1+0x8434], R54 ;  /* 0x0084343601007387 */ /* 0x0005e80000100800 */
[----:B------:R2:W-:Y:S04]  /*f47a0*/  STL [R1+0x8430], R55 ;  /* 0x0084303701007387 */ /* 0x0005e80000100800 */
[----:B0-----:R-:W4:Y:S04]  /*f47b0*/  LDL.LU R52, [R1+0x1670] ;  /* 0x0016700001347983 */ /* 0x001f280000300800 */
[----:B-1----:R-:W4:Y:S04]  /*f47c0*/  LDL.LU R53, [R1+0x1674] ;  /* 0x0016740001357983 */ /* 0x002f280000300800 */
[----:B--2---:R-:W4:Y:S04]  /*f47d0*/  LDL.LU R54, [R1+0x1678] ;  /* 0x0016780001367983 */ /* 0x004f280000300800 */
[----:B------:R-:W4:Y:S01]  /*f47e0*/  LDL.LU R55, [R1+0x167c] ;  /* 0x00167c0001377983 */ /* 0x000f220000300800 */
[----:B------:R-:W-:-:S02]  /*f47f0*/  F2FP.F16.E4M3.UNPACK_B R16, R22 ;  /* 0x00000016ff10723e */ /* 0x000fc400020006ff */
[----:B------:R-:W-:Y:S02]  /*f4800*/  F2FP.F16.E4M3.UNPACK_B R17, R23 ;  /* 0x00000017ff11723e */ /* 0x000fe400020006ff */
[----:B------:R-:W-:Y:S02]  /*f4810*/  F2FP.F16.E4M3.UNPACK_B R18, R24 ;  /* 0x00000018ff12723e */ /* 0x000fe400020006ff */
[----:B------:R-:W-:Y:S01]  /*f4820*/  F2FP.F16.E4M3.UNPACK_B R19, R25 ;  /* 0x00000019ff13723e */ /* 0x000fe200020006ff */
[----:B------:R-:W2:Y:S06]  /*f4830*/  LDL.LU R40, [R1+0x1620] ;  /* 0x0016200001287983 */ /* 0x000eac0000300800 */
[----:B---3--:R-:W-:-:S15]  /*f4840*/  HMMA.16816.F32 R24, R16, R6, R32 ;  /* 0x000000061018723c */ /* 0x008fde0000001820 */
[----:B------:R-:W-:-:S04]  /*f4850*/  NOP ;  /* 0x0000000000007918 */ /* 0x000fc80000000000 */
[----:B------:R-:W-:Y:S04]  /*f4860*/  STL.64 [R1+0x7a0], R24 ;  /* 0x0007a01801007387 */ /* 0x000fe80000100a00 */
        /* <DEDUP_REMOVED lines=23> */
[----:B------:R-:W3:Y:S01]  /*f49e0*/  LDL.LU R35, [R1+0x61c] ;  /* 0x00061c0001237983 */ /* 0x000ee20000300800 */
[----:B----4-:R-:W-:-:S15]  /*f49f0*/  HMMA.16816.F32 R52, R16, R8, R52 ;  /* 0x000000081034723c */ /* 0x010fde0000001834 */
[----:B------:R-:W-:-:S04]  /*f4a00*/  NOP ;  /* 0x0000000000007918 */ /* 0x000fc80000000000 */
[----:B------:R-:W-:Y:S04]  /*f4a10*/  STL.64 [R1+0x790], R52 ;  /* 0x0007903401007387 */ /* 0x000fe80000100a00 */
[----:B------:R0:W-:Y:S02]  /*f4a20*/  STL.64 [R1+0x798], R54 ;  /* 0x0007983601007387 */ /* 0x0001e40000100a00 */
[C---:B0-----:R-:W-:Y:S08]  /*f4a30*/  HMMA.16816.F32 R52, R16.reuse, R12, R28 ;  /* 0x0000000c1034723c */ /* 0x041ff0000000181c */
[----:B------:R-:W-:Y:S11]  /*f4a40*/  HMMA.16816.F32 R28, R16, R20, R56 ;  /* 0x00000014101c723c */ /* 0x000ff60000001838 */
[----:B------:R-:W-:Y:S04]  /*f4a50*/  STL.64 [R1+0x780], R52 ;  /* 0x0007803401007387 */ /* 0x000fe80000100a00 */
[----:B------:R-:W-:Y:S04]  /*f4a60*/  STL.64 [R1+0x788], R54 ;  /* 0x0007883601007387 */ /* 0x000fe80000100a00 */
[----:B------:R0:W-:Y:S04]  /*f4a70*/  STL [R1+0x770], R28 ;  /* 0x0007701c01007387 */ /* 0x0001e80000100800 */
[----:B0-----:R-:W4:Y:S01]  /*f4a80*/  LDL.LU R28, [R1+0x1610] ;  /* 0x00161000011c7983 */ /* 0x001f220000300800 */
[----:B------:R-:W-:-:S02]  /*f4a90*/  IMAD.MOV.U32 R55, RZ, RZ, R29 ;  /* 0x000000ffff377224 */ /* 0x000fc400078e001d */
[----:B------:R-:W-:Y:S01]  /*f4aa0*/  IMAD.MOV.U32 R54, RZ, RZ, R30 ;  /* 0x000000ffff367224 */ /* 0x000fe200078e001e */
[----:B------:R-:W4:Y:S01]  /*f4ab0*/  LDL.LU R29, [R1+0x1614] ;  /* 0x00161400011d7983 */ /* 0x000f220000300800 */
[----:B------:R-:W-:-:S03]  /*f4ac0*/  IMAD.MOV.U32 R53, RZ, RZ, R31 ;  /* 0x000000ffff357224 */ /* 0x000fc600078e001f */
        /* <DEDUP_REMOVED lines=8> */
[C---:B------:R-:W-:Y:S08]  /*f4b50*/  HMMA.16816.F32 R40, R16.reuse, R4, R40 ;  /* 0x000000041028723c */ /* 0x040ff00000001828 */
[----:B------:R-:W-:Y:S01]  /*f4b60*/  HMMA.16816.F32 R16, R16, R2, R32 ;  /* 0x000000021010723c */ /* 0x000fe20000001820 */
[----:B------:R-:W-:Y:S04]  /*f4b70*/  STL [R1+0x845c], R54 ;  /* 0x00845c3601007387 */ /* 0x000fe80000100800 */
[----:B------:R-:W-:Y:S04]  /*f4b80*/  STL [R1+0x8458], R55 ;  /* 0x0084583701007387 */ /* 0x000fe80000100800 */
[----:B------:R0:W-:Y:S01]  /*f4b90*/  STL [R1+0x8454], R53 ;  /* 0x0084543501007387 */ /* 0x0001e20000100800 */
[----:B------:R-:W-:-:S02]  /*f4ba0*/  IMAD R22, R36, 0x100, R60 ;  /* 0x0000010024167824 */ /* 0x000fc400078e023c */
[----:B------:R-:W-:Y:S02]  /*f4bb0*/  IMAD R23, R38, 0x100, R37 ;  /* 0x0000010026177824 */ /* 0x000fe400078e0225 */
[----:B------:R-:W-:Y:S02]  /*f4bc0*/  IMAD R24, R26, 0x100, R39 ;  /* 0x000001001a187824 */ /* 0x000fe400078e0227 */
[----:B------:R-:W-:Y:S02]  /*f4bd0*/  IMAD R25, R0, 0x100, R27 ;  /* 0x0000010000197824 */ /* 0x000fe400078e021b */
[----:B0-----:R-:W-:Y:S01]  /*f4be0*/  IMAD.MOV.U32 R53, RZ, RZ, R44 ;  /* 0x000000ffff357224 */ /* 0x001fe200078e002c */
[----:B------:R-:W-:Y:S04]  /*f4bf0*/  STL [R1+0x754], R45 ;  /* 0x0007542d01007387 */ /* 0x000fe80000100800 */
[----:B------:R-:W-:Y:S01]  /*f4c00*/  STL.64 [R1+0x760], R48 ;  /* 0x0007603001007387 */ /* 0x000fe20000100a00 */
[----:B------:R-:W-:-:S03]  /*f4c10*/  IMAD.MOV.U32 R54, RZ, RZ, R42 ;  /* 0x000000ffff367224 */ /* 0x000fc600078e002a */
[----:B------:R-:W-:Y:S01]  /*f4c20*/  STL.64 [R1+0x768], R50 ;  /* 0x0007683201007387 */ /* 0x000fe20000100a00 */
[----:B------:R-:W-:-:S03]  /*f4c30*/  IMAD.MOV.U32 R55, RZ, RZ, R43 ;  /* 0x000000ffff377224 */ /* 0x000fc600078e002b */
[----:B------:R-:W-:Y:S04]  /*f4c40*/  STL.64 [R1+0x758], R46 ;  /* 0x0007582e01007387 */ /* 0x000fe80000100a00 */
[----:B------:R0:W-:Y:S04]  /*f4c50*/  STL [R1+0x8460], R53 ;  /* 0x0084603501007387 */ /* 0x0001e80000100800 */
[----:B------:R-:W-:Y:S04]  /*f4c60*/  STL.64 [R1+0x740], R40 ;  /* 0x0007402801007387 */ /* 0x000fe80000100a00 */
[----:B------:R1:W-:Y:S04]  /*f4c70*/  STL [R1+0x8468], R54 ;  /* 0x0084683601007387 */ /* 0x0003e80000100800 */
[----:B------:R2:W-:Y:S04]  /*f4c80*/  STL [R1+0x8464], R55 ;  /* 0x0084643701007387 */ /* 0x0005e80000100800 */
[----:B------:R3:W-:Y:S01]  /*f4c90*/  STL [R1+0x110], R16 ;  /* 0x0001101001007387 */ /* 0x0007e20000100800 */
[----:B0-----:R-:W-:Y:S01]  /*f4ca0*/  IMAD.MOV.U32 R53, RZ, RZ, R19 ;  /* 0x000000ffff357224 */ /* 0x001fe200078e0013 */
[----:B------:R-:W-:Y:S01]  /*f4cb0*/  F2FP.F16.E4M3.UNPACK_B R19, R25 ;  /* 0x00000019ff13723e */ /* 0x000fe200020006ff */
[----:B-1----:R-:W-:-:S02]  /*f4cc0*/  IMAD.MOV.U32 R54, RZ, RZ, R17 ;  /* 0x000000ffff367224 */ /* 0x002fc400078e0011 */
[----:B--2---:R-:W-:Y:S01]  /*f4cd0*/  IMAD.MOV.U32 R55, RZ, RZ, R18 ;  /* 0x000000ffff377224 */ /* 0x004fe200078e0012 */
[----:B---3--:R-:W-:Y:S02]  /*f4ce0*/  F2FP.F16.E4M3.UNPACK_B R16, R22 ;  /* 0x00000016ff10723e */ /* 0x008fe400020006ff */
[----:B------:R-:W-:Y:S02]  /*f4cf0*/  F2FP.F16.E4M3.UNPACK_B R17, R23 ;  /* 0x00000017ff11723e */ /* 0x000fe400020006ff */
[----:B------:R-:W-:Y:S01]  /*f4d00*/  F2FP.F16.E4M3.UNPACK_B R18, R24 ;  /* 0x00000018ff12723e */ /* 0x000fe200020006ff */
[----:B------:R-:W-:Y:S04]  /*f4d10*/  STL [R1+0x8474], R54 ;  /* 0x0084743601007387 */ /* 0x000fe80000100800 */
[----:B------:R-:W-:Y:S04]  /*f4d20*/  STL [R1+0x8470], R55 ;  /* 0x0084703701007387 */ /* 0x000fe80000100800 */
[----:B------:R-:W-:Y:S04]  /*f4d30*/  STL [R1+0x846c], R53 ;  /* 0x00846c3501007387 */ /* 0x000fe80000100800 */
[----:B------:R-:W-:Y:S04]  /*f4d40*/  STL.64 [R1+0x8c40], R6 ;  /* 0x008c400601007387 */ /* 0x000fe80000100a00 */
[----:B------:R-:W-:Y:S01]  /*f4d50*/  STL.64 [R1+0x8c38], R4 ;  /* 0x008c380401007387 */ /* 0x000fe20000100a00 */
[----:B----4-:R-:W-:-:S15]  /*f4d60*/  HMMA.16816.F32 R24, R16, R6, R28 ;  /* 0x000000061018723c */ /* 0x010fde000000181c */
[----:B------:R-:W-:-:S04]  /*f4d70*/  NOP ;  /* 0x0000000000007918 */ /* 0x000fc80000000000 */
[----:B------:R-:W-:Y:S04]  /*f4d80*/  STL.64 [R1+0x730], R24 ;  /* 0x0007301801007387 */ /* 0x000fe80000100a00 */
[----:B------:R0:W-:Y:S02]  /*f4d90*/  STL.64 [R1+0x738], R26 ;  /* 0x0007381a01007387 */ /* 0x0001e40000100a00 */
[----:B0-----:R-:W-:-:S15]  /*f4da0*/  HMMA.16816.F32 R24, R16, R8, R56 ;  /* 0x000000081018723c */ /* 0x001fde0000001838 */
[----:B------:R-:W-:-:S04]  /*f4db0*/  NOP ;  /* 0x0000000000007918 */ /* 0x000fc80000000000 */
[----:B------:R-:W-:Y:S02]  /*f4dc0*/  IMAD.MOV.U32 R54, RZ, RZ, R24 ;  /* 0x000000ffff367224 */ /* 0x000fe400078e0018 */
[----:B------:R-:W-:Y:S02]  /*f4dd0*/  IMAD.MOV.U32 R55, RZ, RZ, R25 ;  /* 0x000000ffff377224 */ /* 0x000fe400078e0019 */
[----:B------:R-:W-:Y:S01]  /*f4de0*/  IMAD.MOV.U32 R53, RZ, RZ, R26 ;  /* 0x000000ffff357224 */ /* 0x000fe200078e001a */
[----:B------:R-:W-:Y:S04]  /*f4df0*/  STL [R1+0x72c], R27 ;  /* 0x00072c1b01007387 */ /* 0x000fe80000100800 */
[----:B------:R-:W-:Y:S04]  /*f4e00*/  STL.64 [R1+0x8c70], R54 ;  /* 0x008c703601007387 */ /* 0x000fe80000100a00 */
[----:B------:R-:W-:Y:S04]  /*f4e10*/  STL [R1+0x8c68], R53 ;  /* 0x008c683501007387 */ /* 0x000fe80000100800 */
        /* <DEDUP_REMOVED lines=66> */
[----:B------:R0:W-:Y:S04]  /*f5240*/  STL.64 [R1+0x710], R52 ;  /* 0x0007103401007387 */ /* 0x0001e80000100a00 */
[----:B------:R1:W-:Y:S01]  /*f5250*/  STL [R1+0x718], R54 ;  /* 0x0007183601007387 */ /* 0x0003e20000100800 */
[----:B0-----:R-:W-:-:S03]  /*f5260*/  IMAD.MOV.U32 R52, RZ, RZ, R55 ;  /* 0x000000ffff347224 */ /* 0x001fc600078e0037 */
[----:B-1----:R-:W4:Y:S04]  /*f5270*/  LDL.LU.64 R54, [R1+0x8c70] ;  /* 0x008c700001367983 */ /* 0x002f280000300a00 */
[----:B------:R-:W3:Y:S01]  /*f5280*/  LDL.LU R53, [R1+0x8c68] ;  /* 0x008c680001357983 */ /* 0x000ee20000300800 */
[C---:B--2---:R-:W-:Y:S08]  /*f5290*/  HMMA.16816.F32 R44, R16.reuse, R20, R44 ;  /* 0x00000014102c723c */ /* 0x044ff0000000182c */
[C---:B------:R-:W-:Y:S01]  /*f52a0*/  HMMA.16816.F32 R8, R16.reuse, R14, R8 ;  /* 0x0000000e1008723c */ /* 0x040fe20000001808 */
[----:B------:R-:W2:Y:S04]  /*f52b0*/  LDL.LU R0, [R1+0x7a40] ;  /* 0x007a400001007983 */ /* 0x000ea80000300800 */
[----:B------:R-:W2:Y:S04]  /*f52c0*/  LDL.LU R59, [R1+0x7a3c] ;  /* 0x007a3c00013b7983 */ /* 0x000ea80000300800 */
[----:B----4-:R-:W-:Y:S04]  /*f52d0*/  STL.64 [R1+0x8490], R54 ;  /* 0x0084903601007387 */ /* 0x010fe80000100a00 */
[----:B---3--:R0:W-:Y:S04]  /*f52e0*/  STL.64 [R1+0x8488], R52 ;  /* 0x0084883401007387 */ /* 0x0081e80000100a00 */
[----:B0-----:R-:W3:Y:S04]  /*f52f0*/  LDL.LU R52, [R1+0x15b0] ;  /* 0x0015b00001347983 */ /* 0x001ee80000300800 */
[----:B------:R-:W3:Y:S04]  /*f5300*/  LDL.LU R53, [R1+0x15b4] ;  /* 0x0015b40001357983 */ /* 0x000ee80000300800 */
        /* <DEDUP_REMOVED lines=36> */
[C---:B---3--:R-:W-:Y:S08]  /*f5550*/  HMMA.16816.F32 R52, R16.reuse, R6, R52 ;  /* 0x000000061034723c */ /* 0x048ff00000001834 */
[C---:B------:R-:W-:Y:S08]  /*f5560*/  HMMA.16816.F32 R24, R16.reuse, R8, R48 ;  /* 0x000000081018723c */ /* 0x040ff00000001830 */
[C---:B----4-:R-:W-:Y:S03]  /*f5570*/  HMMA.16816.F32 R44, R16.reuse, R12, R44 ;  /* 0x0000000c102c723c */ /* 0x050fe6000000182c */
        /* <DEDUP_REMOVED lines=8> */
[C---:B0-----:R-:W-:Y:S11]  /*f5600*/  HMMA.16816.F32 R24, R16.reuse, R14, R36 ;  /* 0x0000000e1018723c */ /* 0x041ff60000001824 */
        /* <DEDUP_REMOVED lines=8> */
[----:B-1----:R-:W-:Y:S11]  /*f5690*/  HMMA.16816.F32 R8, R16, R4, R28 ;  /* 0x000000041008723c */ /* 0x002ff6000000181c */
        /* <DEDUP_REMOVED lines=80> */
[----:B------:R-:W3:-:S13]  /*f5ba0*/  LDL.LU.64 R4, [R1+0x8c00] ;  /* 0x008c000001047983 */ /* 0x000eda0000300a00 */
        /* <DEDUP_REMOVED lines=32> */
[----:B------:R-:W-:Y:S02]  /*f5db0*/  IMAD R23, R61, 0x100, R43 ;  /* 0x000001003d177824 */ /* 0x000fe400078e022b */
[----:B------:R-:W-:Y:S02]  /*f5dc0*/  IMAD R24, R26, 0x100, R60 ;  /* 0x000001001a187824 */ /* 0x000fe400078e023c */
[----:B------:R-:W-:-:S04]  /*f5dd0*/  IMAD R25, R0, 0x100, R27 ;  /* 0x0000010000197824 */ /* 0x000fc800078e021b */
[----:B------:R-:W-:Y:S04]  /*f5de0*/  STL.64 [R1+0x610], R52 ;  /* 0x0006103401007387 */ /* 0x000fe80000100a00 */
[----:B------:R-:W-:Y:S04]  /*f5df0*/  STL.64 [R1+0x618], R54 ;  /* 0x0006183601007387 */ /* 0x000fe80000100a00 */
[----:B------:R-:W-:Y:S04]  /*f5e00*/  STL.64 [R1+0x600], R48 ;  /* 0x0006003001007387 */ /* 0x000fe80000100a00 */
[----:B------:R-:W-:Y:S01]  /*f5e10*/  STL.64 [R1+0x608], R50 ;  /* 0x0006083201007387 */ /* 0x000fe20000100a00 */
[C---:B---3--:R-:W-:Y:S08]  /*f5e20*/  HMMA.16816.F32 R44, R16.reuse, R4, R44 ;  /* 0x00000004102c723c */ /* 0x048ff0000000182c */
[----:B--2---:R-:W-:Y:S01]  /*f5e30*/  HMMA.16816.F32 R36, R16, R2, R36 ;  /* 0x000000021024723c */ /* 0x004fe20000001824 */
[----:B------:R-:W-:-:S02]  /*f5e40*/  F2FP.F16.E4M3.UNPACK_B R16, R22 ;  /* 0x00000016ff10723e */ /* 0x000fc400020006ff */
[----:B------:R-:W-:Y:S02]  /*f5e50*/  F2FP.F16.E4M3.UNPACK_B R17, R23 ;  /* 0x00000017ff11723e */ /* 0x000fe400020006ff */
[----:B------:R-:W-:Y:S02]  /*f5e60*/  F2FP.F16.E4M3.UNPACK_B R18, R24 ;  /* 0x00000018ff12723e */ /* 0x000fe400020006ff */
[----:B------:R-:W-:-:S04]  /*f5e70*/  F2FP.F16.E4M3.UNPACK_B R19, R25 ;  /* 0x00000019ff13723e */ /* 0x000fc800020006ff */
[----:B------:R-:W-:Y:S04]  /*f5e80*/  STL.64 [R1+0x5f0], R44 ;  /* 0x0005f02c01007387 */ /* 0x000fe80000100a00 */
[----:B------:R-:W-:Y:S01]  /*f5e90*/  STL.64 [R1+0x5f8], R46 ;  /* 0x0005f82e01007387 */ /* 0x000fe20000100a00 */
[C---:B------:R-:W-:Y:S03]  /*f5ea0*/  HMMA.16816.F32 R24, R16.reuse, R6, R32 ;  /* 0x000000061018723c */ /* 0x040fe60000001820 */
        /* <DEDUP_REMOVED lines=110> */
[----:B------:R-:W2:Y:S02]  /*f6590*/  LDL.LU.64 R4, [R1+0x8ba0] ;  /* 0x008ba00001047983 */ /* 0x000ea40000300a00 */
[----:B--2---:R-:W-:-:S15]  /*f65a0*/  HMMA.16816.F32 R40, R16, R4, R40 ;  /* 0x000000041028723c */ /* 0x004fde0000001828 */
[----:B------:R-:W-:-:S04]  /*f65b0*/  NOP ;  /* 0x0000000000007918 */ /* 0x000fc80000000000 */
[----:B------:R-:W-:Y:S04]  /*f65c0*/  STL.64 [R1+0x580], R40 ;  /* 0x0005802801007387 */ /* 0x000fe80000100a00 */
[----:B------:R0:W-:Y:S04]  /*f65d0*/  STL.64 [R1+0x588], R42 ;  /* 0x0005882a01007387 */ /* 0x0001e80000100a00 */
[----:B0-----:R-:W2:Y:S04]  /*f65e0*/  LDL.LU.64 R42, [R1+0x8b98] ;  /* 0x008b9800012a7983 */ /* 0x001ea80000300a00 */
[----:B------:R-:W2:Y:S01]  /*f65f0*/  LDL.LU.64 R40, [R1+0x8b90] ;  /* 0x008b900001287983 */ /* 0x000ea20000300a00 */
[----:B------:R-:W-:Y:S01]  /*f6600*/  HMMA.16816.F32 R16, R16, R2, R52 ;  /* 0x000000021010723c */ /* 0x000fe20000001834 */
[----:B------:R-:W-:-:S02]  /*f6610*/  IMAD R22, R22, 0x100, R24 ;  /* 0x0000010016167824 */ /* 0x000fc400078e0218 */
[----:B------:R-:W-:Y:S02]  /*f6620*/  IMAD R23, R61, 0x100, R23 ;  /* 0x000001003d177824 */ /* 0x000fe400078e0217 */
[----:B------:R-:W-:Y:S02]  /*f6630*/  IMAD R24, R36, 0x100, R60 ;  /* 0x0000010024187824 */ /* 0x000fe400078e023c */
[----:B------:R-:W-:Y:S01]  /*f6640*/  IMAD R25, R38, 0x100, R37 ;  /* 0x0000010026197824 */ /* 0x000fe200078e0225 */
[----:B------:R-:W2:Y:S04]  /*f6650*/  LDL.LU.64 R54, [R1+0x8b88] ;  /* 0x008b880001367983 */ /* 0x000ea80000300a00 */
[----:B------:R-:W2:Y:S07]  /*f6660*/  LDL.LU.64 R52, [R1+0x8b80] ;  /* 0x008b800001347983 */ /* 0x000eae0000300a00 */
[----:B------:R0:W-:Y:S04]  /*f6670*/  STL.64 [R1+0xd0], R16 ;  /* 0x0000d01001007387 */ /* 0x0001e80000100a00 */
[----:B------:R1:W-:Y:S01]  /*f6680*/  STL.64 [R1+0xd8], R18 ;  /* 0x0000d81201007387 */ /* 0x0003e20000100a00 */
[----:B0-----:R-:W-:-:S02]  /*f6690*/  F2FP.F16.E4M3.UNPACK_B R16, R22 ;  /* 0x00000016ff10723e */ /* 0x001fc400020006ff */
[----:B------:R-:W-:Y:S02]  /*f66a0*/  F2FP.F16.E4M3.UNPACK_B R17, R23 ;  /* 0x00000017ff11723e */ /* 0x000fe400020006ff */
[----:B-1----:R-:W-:Y:S02]  /*f66b0*/  F2FP.F16.E4M3.UNPACK_B R18, R24 ;  /* 0x00000018ff12723e */ /* 0x002fe400020006ff */
[----:B------:R-:W-:-:S07]  /*f66c0*/  F2FP.F16.E4M3.UNPACK_B R19, R25 ;  /* 0x00000019ff13723e */ /* 0x000fce00020006ff */
        /* <DEDUP_REMOVED lines=16> */
[----:B------:R-:W-:Y:S03]  /*f67d0*/  HMMA.16816.F32 R52, R16, R20, R52 ;  /* 0x000000141034723c */ /* 0x000fe60000001834 */
[----:B------:R-:W-:-:S15]  /*f67e0*/  STL.64 [R1+0x8b48], R14 ;  /* 0x008b480e01007387 */ /* 0x000fde0000100a00 */
[----:B------:R-:W-:Y:S01]  /*f67f0*/  NOP ;  /* 0x0000000000007918 */ /* 0x000fe20000000000 */
[----:B------:R-:W-:Y:S04]  /*f6800*/  STL.64 [R1+0x540], R52 ;  /* 0x0005403401007387 */ /* 0x000fe80000100a00 */
[----:B------:R-:W-:Y:S04]  /*f6810*/  STL.64 [R1+0x548], R54 ;  /* 0x0005483601007387 */ /* 0x000fe80000100a00 */
[----:B------:R2:W-:Y:S01]  /*f6820*/  STL.64 [R1+0x8b40], R12 ;  /* 0x008b400c01007387 */ /* 0x0005e20000100a00 */
[C---:B---3--:R-:W-:Y:S08]  /*f6830*/  HMMA.16816.F32 R48, R16.reuse, R14, R48 ;  /* 0x0000000e1030723c */ /* 0x048ff00000001830 */
[----:B----4-:R-:W-:Y:S11]  /*f6840*/  HMMA.16816.F32 R44, R16, R10, R44 ;  /* 0x0000000a102c723c */ /* 0x010ff6000000182c */
[----:B------:R-:W-:Y:S04]  /*f6850*/  STL.64 [R1+0x530], R48 ;  /* 0x0005303001007387 */ /* 0x000fe80000100a00 */
[----:B------:R-:W-:Y:S01]  /*f6860*/  STL.64 [R1+0x538], R50 ;  /* 0x0005383201007387 */ /* 0x000fe20000100a00 */
[----:B------:R-:W-:-:S03]  /*f6870*/  IMAD R22, R26, 0x100, R39 ;  /* 0x000001001a167824 */ /* 0x000fc600078e0227 */
[----:B------:R-:W-:Y:S04]  /*f6880*/  STL.64 [R1+0x520], R44 ;  /* 0x0005202c01007387 */ /* 0x000fe80000100a00 */
[----:B------:R-:W-:Y:S01]  /*f6890*/  STL.64 [R1+0x528], R46 ;  /* 0x0005282e01007387 */ /* 0x000fe20000100a00 */
[----:B------:R-:W-:Y:S02]  /*f68a0*/  IMAD R23, R32, 0x100, R27 ;  /* 0x0000010020177824 */ /* 0x000fe400078e021b */
[----:B------:R-:W-:Y:S02]  /*f68b0*/  IMAD R24, R34, 0x100, R33 ;  /* 0x0000010022187824 */ /* 0x000fe400078e0221 */
[----:B------:R-:W-:Y:S01]  /*f68c0*/  IMAD R25, R0, 0x100, R35 ;  /* 0x0000010000197824 */ /* 0x000fe200078e0223 */
[----:B--2---:R-:W-:-:S15]  /*f68d0*/  HMMA.16816.F32 R12, R16, R4, R40 ;  /* 0x00000004100c723c */ /* 0x004fde0000001828 */
[----:B------:R-:W-:-:S04]  /*f68e0*/  NOP ;  /* 0x0000000000007918 */ /* 0x000fc80000000000 */
        /* <DEDUP_REMOVED lines=50> */
[----:B-1----:R-:W3:Y:S04]  /*f6c10*/  LDL.LU R52, [R1+0x13d0] ;  /* 0x0013d00001347983 */ /* 0x002ee80000300800 */
[----:B------:R-:W3:Y:S04]  /*f6c20*/  LDL.LU R53, [R1+0x13d4] ;  /* 0x0013d40001357983 */ /* 0x000ee80000300800 */
[----:B------:R-:W3:Y:S04]  /*f6c30*/  LDL.LU R54, [R1+0x13d8] ;  /* 0x0013d80001367983 */ /* 0x000ee80000300800 */
[----:B------:R-:W3:Y:S04]  /*f6c40*/  LDL.LU R55, [R1+0x13dc] ;  /* 0x0013dc0001377983 */ /* 0x000ee80000300800 */
[----:B0-----:R-:W4:Y:S04]  /*f6c50*/  LDL.LU R44, [R1+0x13e0] ;  /* 0x0013e000012c7983 */ /* 0x001f280000300800 */
        /* <DEDUP_REMOVED lines=81> */
[----:B------:R-:W3:Y:S04]  /*f7170*/  LDL.LU.64 R42, [R1+0x8ae8] ;  /* 0x008ae800012a7983 */ /* 0x000ee80000300a00 */
[----:B------:R-:W3:Y:S04]  /*f7180*/  LDL.LU.64 R40, [R1+0x8ae0] ;  /* 0x008ae00001287983 */ /* 0x000ee80000300a00 */
[----:B------:R-:W-:Y:S04]  /*f7190*/  STL.64 [R1+0xb0], R16 ;  /* 0x0000b01001007387 */ /* 0x000fe80000100a00 */
[----:B------:R0:W-:Y:S02]  /*f71a0*/  STL.64 [R1+0xb8], R18 ;  /* 0x0000b81201007387 */ /* 0x0001e40000100a00 */
[----:B0-----:R-:W-:-:S02]  /*f71b0*/  F2FP.F16.E4M3.UNPACK_B R18, R24 ;  /* 0x00000018ff12723e */ /* 0x001fc400020006ff */
[----:B------:R-:W-:Y:S01]  /*f71c0*/  F2FP.F16.E4M3.UNPACK_B R19, R25 ;  /* 0x00000019ff13723e */ /* 0x000fe200020006ff */
        /* <DEDUP_REMOVED lines=12> */
[C---:B----4-:R-:W-:Y:S08]  /*f7290*/  HMMA.16816.F32 R52, R16.reuse, R12, R52 ;  /* 0x0000000c1034723c */ /* 0x050ff00000001834 */
[----:B------:R-:W-:Y:S01]  /*f72a0*/  HMMA.16816.F32 R48, R16, R20, R48 ;  /* 0x000000141030723c */ /* 0x000fe20000001830 */
[----:B------:R-:W-:-:S07]  /*f72b0*/  IMAD R23, R28, 0x100, R35 ;  /* 0x000001001c177824 */ /* 0x000fce00078e0223 */
        /* <DEDUP_REMOVED lines=12> */
[----:B------:R-:W-:Y:S01]  /*f7380*/  STL.64 [R1+0x458], R26 ;  /* 0x0004581a01007387 */ /* 0x000fe20000100a00 */
[C---:B0-----:R-:W-:Y:S03]  /*f7390*/  HMMA.16816.F32 R12, R16.reuse, R10, R40 ;  /* 0x0000000a100c723c */ /* 0x041fe60000001828 */
[----:B------:R-:W-:Y:S04]  /*f73a0*/  STL.64 [R1+0x8ac8], R10 ;  /* 0x008ac80a01007387 */ /* 0x000fe80000100a00 */
[----:B------:R2:W-:Y:S02]  /*f73b0*/  STL.64 [R1+0x8ac0], R8 ;  /* 0x008ac00801007387 */ /* 0x0005e40000100a00 */
[C---:B--2---:R-:W-:Y:S10]  /*f73c0*/  HMMA.16816.F32 R8, R16.reuse, R4, R36 ;  /* 0x000000041008723c */ /* 0x044ff40000001824 */
[----:B------:R-:W-:Y:S04]  /*f73d0*/  STL.64 [R1+0x440], R12 ;  /* 0x0004400c01007387 */ /* 0x000fe80000100a00 */
[----:B------:R-:W-:Y:S05]  /*f73e0*/  STL.64 [R1+0x448], R14 ;  /* 0x0004480e01007387 */ /* 0x000fea0000100a00 */
[----:B------:R-:W-:Y:S04]  /*f73f0*/  STL.64 [R1+0x430], R8 ;  /* 0x0004300801007387 */ /* 0x000fe80000100a00 */
[----:B------:R0:W-:Y:S04]  /*f7400*/  STL.64 [R1+0x438], R10 ;  /* 0x0004380a01007387 */ /* 0x0001e80000100a00 */
[----:B------:R-:W2:Y:S01]  /*f7410*/  LDL.LU R28, [R1+0x1260] ;  /* 0x00126000011c7983 */ /* 0x000ea20000300800 */
[----:B0-----:R-:W-:Y:S01]  /*f7420*/  HMMA.16816.F32 R8, R16, R2, R56 ;  /* 0x000000021008723c */ /* 0x001fe20000001838 */
[----:B------:R-:W-:-:S02]  /*f7430*/  IMAD R24, R30, 0x100, R29 ;  /* 0x000001001e187824 */ /* 0x000fc400078e021d */
[----:B------:R-:W-:-:S15]  /*f7440*/  IMAD R25, R0, 0x100, R31 ;  /* 0x0000010000197824 */ /* 0x000fde00078e021f */
[----:B------:R-:W-:Y:S01]  /*f7450*/  NOP ;  /* 0x0000000000007918 */ /* 0x000fe20000000000 */
        /* <DEDUP_REMOVED lines=54> */
[----:B------:R-:W3:Y:S04]  /*f77c0*/  LDL.LU R12, [R1+0x1320] ;  /* 0x00132000010c7983 */ /* 0x000ee80000300800 */
[----:B------:R-:W3:Y:S04]  /*f77d0*/  LDL.LU R13, [R1+0x1324] ;  /* 0x00132400010d7983 */ /* 0x000ee80000300800 */
[----:B------:R-:W3:Y:S01]  /*f77e0*/  LDL.LU R14, [R1+0x1328] ;  /* 0x00132800010e7983 */ /* 0x000ee20000300800 */
[----:B------:R-:W-:Y:S02]  /*f77f0*/  F2FP.F16.E4M3.UNPACK_B R17, R23 ;  /* 0x00000017ff11723e */ /* 0x000fe400020006ff */
[----:B------:R-:W-:-:S02]  /*f7800*/  F2FP.F16.E4M3.UNPACK_B R16, R22 ;  /* 0x00000016ff10723e */ /* 0x000fc400020006ff */
        /* <DEDUP_REMOVED lines=32> */
[----:B------:R-:W3:Y:S04]  /*f7a10*/  LDL.LU.64 R8, [R1+0x8ac0] ;  /* 0x008ac00001087983 */ /* 0x000ee80000300a00 */
[----:B------:R-:W2:Y:S04]  /*f7a20*/  LDL.LU R0, [R1+0x7b20] ;  /* 0x007b200001007983 */ /* 0x000ea80000300800 */
[----:B------:R-:W2:Y:S01]  /*f7a30*/  LDL.LU R59, [R1+0x7b1c] ;  /* 0x007b1c00013b7983 */ /* 0x000ea20000300800 */
[----:B---3--:R-:W-:-:S15]  /*f7a40*/  HMMA.16816.F32 R12, R16, R8, R12 ;  /* 0x00000008100c723c */ /* 0x008fde000000180c */
        /* <DEDUP_REMOVED lines=38> */
[----:B------:R-:W-:Y:S01]  /*f7cb0*/  IMAD R25, R56, 0x100, R57 ;  /* 0x0000010038197824 */ /* 0x000fe200078e0239 */
        /* <DEDUP_REMOVED lines=19> */
[C---:B----4-:R-:W-:Y:S11]  /*f7df0*/  HMMA.16816.F32 R24, R16.reuse, R14, R36 ;  /* 0x0000000e1018723c */ /* 0x050ff60000001824 */
        /* <DEDUP_REMOVED lines=8> */
[----:B---3--:R-:W-:Y:S03]  /*f7e80*/  HMMA.16816.F32 R8, R16, R4, R28 ;  /* 0x000000041008723c */ /* 0x008fe6000000181c */
        /* <DEDUP_REMOVED lines=81> */
[----:B------:R-:W4:-:S12]  /*f83a0*/  LDL.LU.64 R4, [R1+0x8a30] ;  /* 0x008a300001047983 */ /* 0x000f180000300a00 */
        /* <DEDUP_REMOVED lines=16> */
[----:B0-----:R-:W2:Y:S04]  /*f84b0*/  LDL.LU.64 R14, [R1+0x8a18] ;  /* 0x008a1800010e7983 */ /* 0x001ea80000300a00 */
[----:B------:R-:W2:Y:S01]  /*f84c0*/  LDL.LU.64 R12, [R1+0x8a10] ;  /* 0x008a1000010c7983 */ /* 0x000ea20000300a00 */
[C---:B------:R-:W-:Y:S08]  /*f84d0*/  HMMA.16816.F32 R36, R16.reuse, R20, R36 ;  /* 0x000000141024723c */ /* 0x040ff00000001824 */
[----:B--2---:R-:W-:-:S15]  /*f84e0*/  HMMA.16816.F32 R44, R16, R12, R44 ;  /* 0x0000000c102c723c */ /* 0x004fde000000182c */
[----:B------:R-:W-:-:S04]  /*f84f0*/  NOP ;  /* 0x0000000000007918 */ /* 0x000fc80000000000 */
        /* <DEDUP_REMOVED lines=8> */
[C---:B------:R-:W-:Y:S08]  /*f8580*/  HMMA.16816.F32 R52, R16.reuse, R14, R52 ;  /* 0x0000000e1034723c */ /* 0x040ff00000001834 */
        /* <DEDUP_REMOVED lines=9> */
[C---:B----4-:R-:W-:Y:S08]  /*f8620*/  HMMA.16816.F32 R44, R16.reuse, R4, R44 ;  /* 0x00000004102c723c */ /* 0x050ff0000000182c */
        /* <DEDUP_REMOVED lines=25> */
[----:B------:R-:W4:Y:S04]  /*f87c0*/  LDL.LU R42, [R1+0x1118] ;  /* 0x00111800012a7983 */ /* 0x000f280000300800 */
[----:B------:R-:W4:Y:S04]  /*f87d0*/  LDL.LU R43, [R1+0x111c] ;  /* 0x00111c00012b7983 */ /* 0x000f280000300800 */
[----:B----4-:R-:W-:Y:S04]  /*f87e0*/  STL.64 [R1+0x8978], R42 ;  /* 0x0089782a01007387 */ /* 0x010fe80000100a00 */
[----:B--2---:R0:W-:Y:S04]  /*f87f0*/  STL.64 [R1+0x8970], R40 ;  /* 0x0089702801007387 */ /* 0x0041e80000100a00 */
[----:B------:R-:W2:Y:S04]  /*f8800*/  LDL.LU R44, [R1+0x1120] ;  /* 0x00112000012c7983 */ /* 0x000ea80000300800 */
[----:B------:R-:W2:Y:S04]  /*f8810*/  LDL.LU R45, [R1+0x1124] ;  /* 0x00112400012d7983 */ /* 0x000ea80000300800 */
[----:B------:R-:W4:Y:S04]  /*f8820*/  LDL.LU R46, [R1+0x1128] ;  /* 0x00112800012e7983 */ /* 0x000f280000300800 */
[----:B------:R-:W4:Y:S04]  /*f8830*/  LDL.LU R47, [R1+0x112c] ;  /* 0x00112c00012f7983 */ /* 0x000f280000300800 */
[----:B----4-:R-:W-:Y:S04]  /*f8840*/  STL.64 [R1+0x8988], R46 ;  /* 0x0089882e01007387 */ /* 0x010fe80000100a00 */
[----:B--2---:R-:W-:Y:S04]  /*f8850*/  STL.64 [R1+0x8980], R44 ;  /* 0x0089802c01007387 */ /* 0x004fe80000100a00 */
        /* <DEDUP_REMOVED lines=11> */
[----:B--2---:R1:W-:Y:S04]  /*f8910*/  STL.64 [R1+0x89a0], R52 ;  /* 0x0089a03401007387 */ /* 0x0043e80000100a00 */
[----:B0-----:R-:W2:Y:S04]  /*f8920*/  LDL.LU R40, [R1+0x1150] ;  /* 0x0011500001287983 */ /* 0x001ea80000300800 */
[----:B------:R-:W2:Y:S04]  /*f8930*/  LDL.LU R41, [R1+0x1154] ;  /* 0x0011540001297983 */ /* 0x000ea80000300800 */
[----:B------:R-:W4:Y:S04]  /*f8940*/  LDL.LU R42, [R1+0x1158] ;  /* 0x00115800012a7983 */ /* 0x000f280000300800 */
[----:B------:R-:W4:Y:S04]  /*f8950*/  LDL.LU R43, [R1+0x115c] ;  /* 0x00115c00012b7983 */ /* 0x000f280000300800 */
[----:B----4-:R-:W-:Y:S04]  /*f8960*/  STL.64 [R1+0x89c8], R42 ;  /* 0x0089c82a01007387 */ /* 0x010fe80000100a00 */
[----:B--2---:R0:W-:Y:S04]  /*f8970*/  STL.64 [R1+0x89c0], R40 ;  /* 0x0089c02801007387 */ /* 0x0041e80000100a00 */
[----:B-1----:R-:W2:Y:S04]  /*f8980*/  LDL.LU R52, [R1+0x940] ;  /* 0x0009400001347983 */ /* 0x002ea80000300800 */
[----:B------:R-:W2:Y:S04]  /*f8990*/  LDL.LU R53, [R1+0x944] ;  /* 0x0009440001357983 */ /* 0x000ea80000300800 */
[----:B------:R-:W2:Y:S04]  /*f89a0*/  LDL.LU R54, [R1+0x948] ;  /* 0x0009480001367983 */ /* 0x000ea80000300800 */
[----:B------:R-:W2:Y:S04]  /*f89b0*/  LDL.LU R55, [R1+0x94c] ;  /* 0x00094c0001377983 */ /* 0x000ea80000300800 */
        /* <DEDUP_REMOVED lines=61> */
[----:B------:R-:W2:Y:S01]  /*f8d90*/  LDL.LU.64 R4, [R1+0x89d0] ;  /* 0x0089d00001047983 */ /* 0x000ea20000300a00 */
[----:B----4-:R-:W-:Y:S01]  /*f8da0*/  IMAD R22, R22, 0x100, R61 ;  /* 0x0000010016167824 */ /* 0x010fe200078e023d */
[----:B--2---:R-:W-:-:S15]  /*f8db0*/  HMMA.16816.F32 R40, R16, R4, R40 ;  /* 0x000000041028723c */ /* 0x004fde0000001828 */
[----:B------:R-:W-:-:S04]  /*f8dc0*/  NOP ;  /* 0x0000000000007918 */ /* 0x000fc80000000000 */
[----:B------:R-:W-:Y:S04]  /*f8dd0*/  STL.64 [R1+0x270], R40 ;  /* 0x0002702801007387 */ /* 0x000fe80000100a00 */
[----:B------:R0:W-:Y:S04]  /*f8de0*/  STL.64 [R1+0x278], R42 ;  /* 0x0002782a01007387 */ /* 0x0001e80000100a00 */
[----:B0-----:R-:W2:Y:S04]  /*f8df0*/  LDL.LU.64 R42, [R1+0x89c8] ;  /* 0x0089c800012a7983 */ /* 0x001ea80000300a00 */
[----:B------:R-:W2:Y:S01]  /*f8e00*/  LDL.LU.64 R40, [R1+0x89c0] ;  /* 0x0089c00001287983 */ /* 0x000ea20000300a00 */
[----:B------:R-:W-:Y:S03]  /*f8e10*/  HMMA.16816.F32 R16, R16, R2, R52 ;  /* 0x000000021010723c */ /* 0x000fe60000001834 */
[----:B------:R-:W4:Y:S01]  /*f8e20*/  LDL.LU R61, [R1+0x89bc] ;  /* 0x0089bc00013d7983 */ /* 0x000f220000300800 */
[----:B------:R-:W-:-:S02]  /*f8e30*/  IMAD R23, R23, 0x100, R0 ;  /* 0x0000010017177824 */ /* 0x000fc400078e0200 */
[----:B------:R-:W-:Y:S01]  /*f8e40*/  IMAD R24, R24, 0x100, R56 ;  /* 0x0000010018187824 */ /* 0x000fe200078e0238 */
[----:B------:R-:W4:Y:S04]  /*f8e50*/  LDL.LU R0, [R1+0x89b8] ;  /* 0x0089b80001007983 */ /* 0x000f280000300800 */
[----:B------:R-:W4:Y:S01]  /*f8e60*/  LDL.LU R56, [R1+0x89b4] ;  /* 0x0089b40001387983 */ /* 0x000f220000300800 */
[----:B------:R-:W-:-:S03]  /*f8e70*/  IMAD R25, R25, 0x100, R57 ;  /* 0x0000010019197824 */ /* 0x000fc600078e0239 */
[----:B------:R-:W4:Y:S04]  /*f8e80*/  LDL.LU R57, [R1+0x89b0] ;  /* 0x0089b00001397983 */ /* 0x000f280000300800 */
[----:B------:R-:W4:Y:S04]  /*f8e90*/  LDL.LU.64 R54, [R1+0x89a8] ;  /* 0x0089a80001367983 */ /* 0x000f280000300a00 */
[----:B------:R-:W4:Y:S04]  /*f8ea0*/  LDL.LU.64 R52, [R1+0x89a0] ;  /* 0x0089a00001347983 */ /* 0x000f280000300a00 */
[----:B------:R0:W-:Y:S04]  /*f8eb0*/  STL.64 [R1+0x60], R16 ;  /* 0x0000601001007387 */ /* 0x0001e80000100a00 */
[----:B------:R1:W-:Y:S01]  /*f8ec0*/  STL.64 [R1+0x68], R18 ;  /* 0x0000681201007387 */ /* 0x0003e20000100a00 */
[----:B0-----:R-:W-:-:S02]  /*f8ed0*/  F2FP.F16.E4M3.UNPACK_B R16, R22 ;  /* 0x00000016ff10723e */ /* 0x001fc400020006ff */
[----:B------:R-:W-:Y:S02]  /*f8ee0*/  F2FP.F16.E4M3.UNPACK_B R17, R23 ;  /* 0x00000017ff11723e */ /* 0x000fe400020006ff */
[----:B-1----:R-:W-:Y:S02]  /*f8ef0*/  F2FP.F16.E4M3.UNPACK_B R18, R24 ;  /* 0x00000018ff12723e */ /* 0x002fe400020006ff */
[----:B------:R-:W-:-:S07]  /*f8f00*/  F2FP.F16.E4M3.UNPACK_B R19, R25 ;  /* 0x00000019ff13723e */ /* 0x000fce00020006ff */
[C---:B---3--:R-:W-:Y:S08]  /*f8f10*/  HMMA.16816.F32 R48, R16.reuse, R6, R48 ;  /* 0x000000061030723c */ /* 0x048ff00000001830 */
[C---:B------:R-:W-:Y:S11]  /*f8f20*/  HMMA.16816.F32 R44, R16.reuse, R8, R44 ;  /* 0x00000008102c723c */ /* 0x040ff6000000182c */
        /* <DEDUP_REMOVED lines=8> */
[----:B--2---:R-:W-:-:S15]  /*f8fb0*/  HMMA.16816.F32 R40, R16, R12, R40 ;  /* 0x0000000c1028723c */ /* 0x004fde0000001828 */
[----:B------:R-:W-:-:S04]  /*f8fc0*/  NOP ;  /* 0x0000000000007918 */ /* 0x000fc80000000000 */
[----:B------:R-:W-:Y:S04]  /*f8fd0*/  STL.64 [R1+0x240], R40 ;  /* 0x0002402801007387 */ /* 0x000fe80000100a00 */
[----:B------:R0:W-:Y:S04]  /*f8fe0*/  STL.64 [R1+0x248], R42 ;  /* 0x0002482a01007387 */ /* 0x0001e80000100a00 */
[----:B0-----:R-:W2:Y:S04]  /*f8ff0*/  LDL.LU.64 R42, [R1+0x8978] ;  /* 0x00897800012a7983 */ /* 0x001ea80000300a00 */
[----:B------:R-:W2:Y:S01]  /*f9000*/  LDL.LU.64 R40, [R1+0x8970] ;  /* 0x0089700001287983 */ /* 0x000ea20000300a00 */
[----:B----4-:R-:W-:Y:S03]  /*f9010*/  HMMA.16816.F32 R52, R16, R20, R52 ;  /* 0x000000141034723c */ /* 0x010fe60000001834 */
[----:B------:R-:W-:-:S15]  /*f9020*/  STL.64 [R1+0x8968], R14 ;  /* 0x0089680e01007387 */ /* 0x000fde0000100a00 */
[----:B------:R-:W-:Y:S01]  /*f9030*/  NOP ;  /* 0x0000000000007918 */ /* 0x000fe20000000000 */
[----:B------:R-:W-:Y:S04]  /*f9040*/  STL.64 [R1+0x230], R52 ;  /* 0x0002303401007387 */ /* 0x000fe80000100a00 */
[----:B------:R-:W-:Y:S04]  /*f9050*/  STL.64 [R1+0x238], R54 ;  /* 0x0002383601007387 */ /* 0x000fe80000100a00 */
[----:B------:R2:W-:Y:S01]  /*f9060*/  STL.64 [R1+0x8960], R12 ;  /* 0x0089600c01007387 */ /* 0x0005e20000100a00 */
[C---:B---3--:R-:W-:Y:S08]  /*f9070*/  HMMA.16816.F32 R48, R16.reuse, R14, R48 ;  /* 0x0000000e1030723c */ /* 0x048ff00000001830 */
[----:B------:R-:W-:Y:S11]  /*f9080*/  HMMA.16816.F32 R44, R16, R10, R44 ;  /* 0x0000000a102c723c */ /* 0x000ff6000000182c */
        /* <DEDUP_REMOVED lines=47> */
[----:B--2---:R-:W-:Y:S04]  /*f9380*/  STL.64 [R1+0x88f8], R40 ;  /* 0x0088f82801007387 */ /* 0x004fe80000100a00 */
[----:B-1----:R-:W2:Y:S04]  /*f9390*/  LDL.LU R44, [R1+0x1080] ;  /* 0x00108000012c7983 */ /* 0x002ea80000300800 */
        /* <DEDUP_REMOVED lines=70> */
[----:B------:R0:W-:Y:S04]  /*f9800*/  STL.64 [R1+0x1e8], R14 ;  /* 0x0001e80e01007387 */ /* 0x0001e80000100a00 */
[----:B0-----:R-:W4:Y:S04]  /*f9810*/  LDL.LU.64 R14, [R1+0x8968] ;  /* 0x00896800010e7983 */ /* 0x001f280000300a00 */
[----:B------:R-:W3:Y:S01]  /*f9820*/  LDL.LU.64 R12, [R1+0x8960] ;  /* 0x00896000010c7983 */ /* 0x000ee20000300a00 */
[C---:B--2---:R-:W-:Y:S08]  /*f9830*/  HMMA.16816.F32 R4, R16.reuse, R20, R4 ;  /* 0x000000141004723c */ /* 0x044ff00000001804 */
[----:B---3--:R-:W-:-:S15]  /*f9840*/  HMMA.16816.F32 R44, R16, R12, R44 ;  /* 0x0000000c102c723c */ /* 0x008fde000000182c */
        /* <DEDUP_REMOVED lines=54> */
[C---:B------:R-:W-:Y:S08]  /*f9bb0*/  HMMA.16816.F32 R52, R16.reuse, R20, R52 ;  /* 0x000000141034723c */ /* 0x040ff00000001834 */
[----:B---3--:R-:W-:Y:S01]  /*f9bc0*/  HMMA.16816.F32 R48, R16, R14, R48 ;  /* 0x0000000e1030723c */ /* 0x008fe20000001830 */
[----:B------:R-:W-:Y:S10]  /*f9bd0*/  STL.64 [R1+0x88b0], R14 ;  /* 0x0088b00e01007387 */ /* 0x000ff40000100a00 */
[----:B------:R-:W-:Y:S04]  /*f9be0*/  STL.64 [R1+0x150], R52 ;  /* 0x0001503401007387 */ /* 0x000fe80000100a00 */
[----:B------:R-:W-:Y:S04]  /*f9bf0*/  STL.64 [R1+0x158], R54 ;  /* 0x0001583601007387 */ /* 0x000fe80000100a00 */
[----:B------:R2:W-:Y:S04]  /*f9c00*/  STL.64 [R1+0x88a8], R12 ;  /* 0x0088a80c01007387 */ /* 0x0005e80000100a00 */
[----:B------:R-:W-:Y:S04]  /*f9c10*/  STL.64 [R1+0x140], R48 ;  /* 0x0001403001007387 */ /* 0x000fe80000100a00 */
[----:B------:R-:W-:Y:S04]  /*f9c20*/  STL.64 [R1+0x148], R50 ;  /* 0x0001483201007387 */ /* 0x000fe80000100a00 */
[----:B------:R-:W-:Y:S04]  /*f9c30*/  STL.64 [R1+0x88c0], R10 ;  /* 0x0088c00a01007387 */ /* 0x000fe80000100a00 */
[----:B------:R4:W-:Y:S01]  /*f9c40*/  STL.64 [R1+0x88b8], R8 ;  /* 0x0088b80801007387 */ /* 0x0009e20000100a00 */
[----:B------:R-:W-:-:S02]  /*f9c50*/  IMAD R23, R32, 0x100, R27 ;  /* 0x0000010020177824 */ /* 0x000fc400078e021b */
[----:B------:R-:W-:Y:S02]  /*f9c60*/  IMAD R24, R34, 0x100, R33 ;  /* 0x0000010022187824 */ /* 0x000fe400078e0221 */
[----:B------:R-:W-:Y:S01]  /*f9c70*/  IMAD R25, R59, 0x100, R35 ;  /* 0x000001003b197824 */ /* 0x000fe200078e0223 */
[C---:B--2---:R-:W-:Y:S08]  /*f9c80*/  HMMA.16816.F32 R12, R16.reuse, R10, R44 ;  /* 0x0000000a100c723c */ /* 0x044ff0000000182c */
[C---:B----4-:R-:W-:Y:S11]  /*f9c90*/  HMMA.16816.F32 R8, R16.reuse, R4, R40 ;  /* 0x000000041008723c */ /* 0x050ff60000001828 */
        /* <DEDUP_REMOVED lines=102> */
[----:B------:R-:W3:Y:S01]  /*fa300*/  LDL.LU.64 R12, [R1+0x88a8] ;  /* 0x0088a800010c7983 */ /* 0x000ee20000300a00 */
[C---:B------:R-:W-:Y:S08]  /*fa310*/  HMMA.16816.F32 R32, R16.reuse, R20, R32 ;  /* 0x000000141020723c */ /* 0x040ff00000001820 */
        /* <DEDUP_REMOVED lines=20> */
[----:B------:R-:W-:-:S02]  /*fa460*/  IMAD R22, R22, 0x100, R24 ;  /* 0x0000010016167824 */ /* 0x000fc400078e0218 */
[----:B------:R-:W-:Y:S02]  /*fa470*/  IMAD R24, R28, 0x100, R27 ;  /* 0x000001001c187824 */ /* 0x000fe400078e021b */
[----:B------:R-:W-:Y:S02]  /*fa480*/  IMAD R25, R30, 0x100, R29 ;  /* 0x000001001e197824 */ /* 0x000fe400078e021d */
[----:B------:R-:W-:Y:S01]  /*fa490*/  IMAD R23, R26, 0x100, R23 ;  /* 0x000001001a177824 */ /* 0x000fe200078e0217 */
[C---:B--2---:R-:W-:Y:S08]  /*fa4a0*/  HMMA.16816.F32 R44, R16.reuse, R4, R44 ;  /* 0x00000004102c723c */ /* 0x044ff0000000182c */
[----:B---3--:R-:W-:Y:S11]  /*fa4b0*/  HMMA.16816.F32 R16, R16, R2, R32 ;  /* 0x000000021010723c */ /* 0x008ff60000001820 */
[----:B------:R-:W-:Y:S04]  /*fa4c0*/  STL.64 [R1+0x920], R44 ;  /* 0x0009202c01007387 */ /* 0x000fe80000100a00 */
[----:B------:R0:W-:Y:S04]  /*fa4d0*/  STL.64 [R1+0x928], R46 ;  /* 0x0009282e01007387 */ /* 0x0001e80000100a00 */
[----:B0-----:R-:W2:Y:S04]  /*fa4e0*/  LDL.LU.64 R46, [R1+0x8860] ;  /* 0x00886000012e7983 */ /* 0x001ea80000300a00 */
[----:B------:R-:W2:Y:S04]  /*fa4f0*/  LDL.LU.64 R44, [R1+0x8858] ;  /* 0x00885800012c7983 */ /* 0x000ea80000300a00 */
[----:B------:R-:W3:Y:S04]  /*fa500*/  LDL.LU.64 R34, [R1+0x8850] ;  /* 0x0088500001227983 */ /* 0x000ee80000300a00 */
[----:B------:R-:W3:Y:S04]  /*fa510*/  LDL.LU.64 R32, [R1+0x8848] ;  /* 0x0088480001207983 */ /* 0x000ee80000300a00 */
        /* <DEDUP_REMOVED lines=10> */
[C---:B------:R-:W-:Y:S08]  /*fa5c0*/  HMMA.16816.F32 R52, R16.reuse, R8, R52 ;  /* 0x000000081034723c */ /* 0x040ff00000001834 */
[C---:B------:R-:W-:Y:S08]  /*fa5d0*/  HMMA.16816.F32 R48, R16.reuse, R12, R48 ;  /* 0x0000000c1030723c */ /* 0x040ff00000001830 */
[----:B----4-:R-:W-:-:S15]  /*fa5e0*/  HMMA.16816.F32 R24, R16, R6, R24 ;  /* 0x000000061018723c */ /* 0x010fde0000001818 */
[----:B------:R-:W-:-:S04]  /*fa5f0*/  NOP ;  /* 0x0000000000007918 */ /* 0x000fc80000000000 */
[----:B------:R-:W-:Y:S04]  /*fa600*/  STL.64 [R1+0xc00], R24 ;  /* 0x000c001801007387 */ /* 0x000fe80000100a00 */
[----:B------:R2:W-:Y:S04]  /*fa610*/  STL.64 [R1+0xc08], R26 ;  /* 0x000c081a01007387 */ /* 0x0005e80000100a00 */
[----:B------:R-:W-:Y:S04]  /*fa620*/  STL.64 [R1+0xbf0], R52 ;  /* 0x000bf03401007387 */ /* 0x000fe80000100a00 */
[----:B------:R-:W-:Y:S04]  /*fa630*/  STL.64 [R1+0xbf8], R54 ;  /* 0x000bf83601007387 */ /* 0x000fe80000100a00 */
[----:B------:R0:W-:Y:S01]  /*fa640*/  STL.64 [R1+0x8828], R20 ;  /* 0x0088281401007387 */ /* 0x0001e20000100a00 */
[C---:B--2---:R-:W-:Y:S08]  /*fa650*/  HMMA.16816.F32 R24, R16.reuse, R20, R44 ;  /* 0x000000141018723c */ /* 0x044ff0000000182c */
[C---:B0-----:R-:W-:Y:S01]  /*fa660*/  HMMA.16816.F32 R20, R16.reuse, R14, R40 ;  /* 0x0000000e1014723c */ /* 0x041fe20000001828 */
[----:B------:R-:W-:Y:S04]  /*fa670*/  STL.64 [R1+0xbe0], R48 ;  /* 0x000be03001007387 */ /* 0x000fe80000100a00 */
[----:B------:R-:W-:Y:S06]  /*fa680*/  STL.64 [R1+0xbe8], R50 ;  /* 0x000be83201007387 */ /* 0x000fec0000100a00 */
[----:B------:R-:W-:Y:S04]  /*fa690*/  STL.64 [R1+0xbd0], R24 ;  /* 0x000bd01801007387 */ /* 0x000fe80000100a00 */
[----:B------:R-:W-:Y:S04]  /*fa6a0*/  STL.64 [R1+0xbd8], R26 ;  /* 0x000bd81a01007387 */ /* 0x000fe80000100a00 */
[----:B------:R-:W-:Y:S04]  /*fa6b0*/  STL.64 [R1+0x8838], R14 ;  /* 0x0088380e01007387 */ /* 0x000fe80000100a00 */
[----:B------:R3:W-:Y:S04]  /*fa6c0*/  STL.64 [R1+0x8830], R12 ;  /* 0x0088300c01007387 */ /* 0x0007e80000100a00 */
[----:B------:R-:W-:Y:S04]  /*fa6d0*/  STL.64 [R1+0xbc0], R20 ;  /* 0x000bc01401007387 */ /* 0x000fe80000100a00 */
[----:B------:R0:W-:Y:S01]  /*fa6e0*/  STL.64 [R1+0xbc8], R22 ;  /* 0x000bc81601007387 */ /* 0x0001e20000100a00 */
[C---:B---3--:R-:W-:Y:S08]  /*fa6f0*/  HMMA.16816.F32 R12, R16.reuse, R4, R32 ;  /* 0x00000004100c723c */ /* 0x048ff00000001820 */
[----:B0-----:R-:W-:Y:S01]  /*fa700*/  HMMA.16816.F32 R20, R16, R10, R36 ;  /* 0x0000000a1014723c */ /* 0x001fe20000001824 */
[----:B------:R-:W-:-:S02]  /*fa710*/  IMAD.MOV.U32 R55, RZ, RZ, R0 ;  /* 0x000000ffff377224 */ /* 0x000fc400078e0000 */
[----:B------:R-:W-:Y:S02]  /*fa720*/  IMAD.MOV.U32 R54, RZ, RZ, R56 ;  /* 0x000000ffff367224 */ /* 0x000fe400078e0038 */
[----:B------:R-:W-:Y:S02]  /*fa730*/  IMAD.MOV.U32 R53, RZ, RZ, R57 ;  /* 0x000000ffff357224 */ /* 0x000fe400078e0039 */
[----:B------:R-:W-:-:S12]  /*fa740*/  IMAD.MOV.U32 R52, RZ, RZ, R58 ;  /* 0x000000ffff347224 */ /* 0x000fd800078e003a */
[----:B------:R-:W-:Y:S04]  /*fa750*/  STL.64 [R1+0xbb0], R20 ;  /* 0x000bb01401007387 */ /* 0x000fe80000100a00 */
[----:B------:R-:W-:Y:S04]  /*fa760*/  STL.64 [R1+0xbb8], R22 ;  /* 0x000bb81601007387 */ /* 0x000fe80000100a00 */
[----:B------:R0:W-:Y:S04]  /*fa770*/  STL.64 [R1+0xba0], R12 ;  /* 0x000ba00c01007387 */ /* 0x0001e80000100a00 */
[----:B------:R1:W-:Y:S04]  /*fa780*/  STL.64 [R1+0xba8], R14 ;  /* 0x000ba80e01007387 */ /* 0x0003e80000100a00 */
[----:B0-----:R-:W2:Y:S04]  /*fa790*/  LDL.LU R12, [R1+0x30] ;  /* 0x00003000010c7983 */ /* 0x001ea80000300800 */
[----:B------:R-:W2:Y:S04]  /*fa7a0*/  LDL.LU R13, [R1+0x34] ;  /* 0x00003400010d7983 */ /* 0x000ea80000300800 */
[----:B-1----:R-:W2:Y:S04]  /*fa7b0*/  LDL.LU R14, [R1+0x38] ;  /* 0x00003800010e7983 */ /* 0x002ea80000300800 */
[----:B------:R-:W2:Y:S04]  /*fa7c0*/  LDL.LU R15, [R1+0x3c] ;  /* 0x00003c00010f7983 */ /* 0x000ea80000300800 */
[----:B------:R-:W3:Y:S04]  /*fa7d0*/  LDL.LU R0, [R1+0x7c08] ;  /* 0x007c080001007983 */ /* 0x000ee80000300800 */
[----:B------:R-:W3:Y:S04]  /*fa7e0*/  LDL.LU R33, [R1+0x7c04] ;  /* 0x007c040001217983 */ /* 0x000ee80000300800 */
[----:B------:R-:W4:Y:S04]  /*fa7f0*/  LDL.LU R48, [R1+0x7c10] ;  /* 0x007c100001307983 */ /* 0x000f280000300800 */
[----:B------:R-:W4:Y:S04]  /*fa800*/  LDL.LU R34, [R1+0x7c0c] ;  /* 0x007c0c0001227983 */ /* 0x000f280000300800 */
        /* <DEDUP_REMOVED lines=34> */
[----:B---3--:R-:W-:-:S02]  /*faa30*/  IMAD R33, R33, 0x100, R0 ;  /* 0x0000010021217824 */ /* 0x008fc400078e0200 */
[----:B----4-:R-:W-:Y:S01]  /*faa40*/  IMAD R34, R34, 0x100, R48 ;  /* 0x0000010022227824 */ /* 0x010fe200078e0230 */
[----:B--2---:R-:W-:Y:S01]  /*faa50*/  HMMA.16816.F32 R16, R16, R2, R12 ;  /* 0x000000021010723c */ /* 0x004fe2000000180c */
[----:B------:R-:W-:Y:S01]  /*faa60*/  IMAD R35, R35, 0x100, R49 ;  /* 0x0000010023237824 */ /* 0x000fe200078e0231 */
[----:B------:R-:W-:Y:S01]  /*faa70*/  F2FP.F16.E4M3.UNPACK_B R33, R33 ;  /* 0x00000021ff21723e */ /* 0x000fe200020006ff */
[----:B------:R-:W2:Y:S01]  /*faa80*/  LDL.LU R0, [R1+0x8840] ;  /* 0x0088400001007983 */ /* 0x000ea20000300800 */
[----:B------:R-:W-:-:S03]  /*faa90*/  F2FP.F16.E4M3.UNPACK_B R34, R34 ;  /* 0x00000022ff22723e */ /* 0x000fc600020006ff */
[----:B------:R-:W3:Y:S01]  /*faaa0*/  LDL.LU.64 R14, [R1+0x8838] ;  /* 0x00883800010e7983 */ /* 0x000ee20000300a00 */
[----:B------:R-:W-:-:S03]  /*faab0*/  F2FP.F16.E4M3.UNPACK_B R35, R35 ;  /* 0x00000023ff23723e */ /* 0x000fc600020006ff */
[----:B------:R-:W4:Y:S04]  /*faac0*/  LDL.LU.64 R12, [R1+0x8830] ;  /* 0x00883000010c7983 */ /* 0x000f280000300a00 */
[C---:B------:R-:W-:Y:S04]  /*faad0*/  HMMA.16816.F32 R20, R32.reuse, R6, R20 ;  /* 0x000000062014723c */ /* 0x040fe80000001814 */
[----:B------:R0:W-:Y:S04]  /*faae0*/  STL.64 [R1+0x30], R16 ;  /* 0x0000301001007387 */ /* 0x0001e80000100a00 */
[----:B------:R1:W-:Y:S04]  /*faaf0*/  STL.64 [R1+0x38], R18 ;  /* 0x0000381201007387 */ /* 0x0003e80000100a00 */
[----:B0-----:R-:W4:Y:S04]  /*fab00*/  LDL.LU R16, [R1+0xfb0] ;  /* 0x000fb00001107983 */ /* 0x001f280000300800 */
[----:B------:R-:W4:Y:S04]  /*fab10*/  LDL.LU R17, [R1+0xfb4] ;  /* 0x000fb40001117983 */ /* 0x000f280000300800 */
[----:B-1----:R-:W4:Y:S04]  /*fab20*/  LDL.LU R18, [R1+0xfb8] ;  /* 0x000fb80001127983 */ /* 0x002f280000300800 */
[----:B------:R0:W-:Y:S04]  /*fab30*/  STL.64 [R1+0x20], R20 ;  /* 0x0000201401007387 */ /* 0x0001e80000100a00 */
[----:B------:R-:W-:Y:S01]  /*fab40*/  STL.64 [R1+0x28], R22 ;  /* 0x0000281601007387 */ /* 0x000fe20000100a00 */
[----:B------:R-:W-:Y:S03]  /*fab50*/  HMMA.16816.F32 R36, R32, R8, R36 ;  /* 0x000000082024723c */ /* 0x000fe60000001824 */
[----:B0-----:R-:W3:-:S15]  /*fab60*/  LDL.LU.64 R20, [R1+0x8828] ;  /* 0x0088280001147983 */ /* 0x001ede0000300a00 */
[----:B------:R-:W-:Y:S01]  /*fab70*/  NOP ;  /* 0x0000000000007918 */ /* 0x000fe20000000000 */
[----:B------:R-:W-:Y:S04]  /*fab80*/  STL.64 [R1+0x10], R36 ;  /* 0x0000102401007387 */ /* 0x000fe80000100a00 */
[----:B------:R0:W-:Y:S04]  /*fab90*/  STL.64 [R1+0x18], R38 ;  /* 0x0000182601007387 */ /* 0x0001e80000100a00 */
[----:B0-----:R-:W3:Y:S04]  /*faba0*/  LDL.LU.64 R38, [R1+0x8820] ;  /* 0x0088200001267983 */ /* 0x001ee80000300a00 */
[----:B------:R-:W3:Y:S01]  /*fabb0*/  LDL.LU.64 R36, [R1+0x8818] ;  /* 0x0088180001247983 */ /* 0x000ee20000300a00 */
[----:B------:R-:W-:Y:S01]  /*fabc0*/  HMMA.16816.F32 R28, R32, R4, R28 ;  /* 0x00000004201c723c */ /* 0x000fe2000000181c */
[----:B------:R-:W-:-:S02]  /*fabd0*/  IMAD R4, R51, 0x100, R50 ;  /* 0x0000010033047824 */ /* 0x000fc400078e0232 */
[----:B--2---:R-:W-:-:S07]  /*fabe0*/  IMAD.MOV.U32 R19, RZ, RZ, R0 ;  /* 0x000000ffff137224 */ /* 0x004fce00078e0000 */
[C---:B----4-:R-:W-:Y:S08]  /*fabf0*/  HMMA.16816.F32 R16, R32.reuse, R12, R16 ;  /* 0x0000000c2010723c */ /* 0x050ff00000001810 */
[C---:B---3--:R-:W-:Y:S08]  /*fac00*/  HMMA.16816.F32 R56, R32.reuse, R20, R56 ;  /* 0x000000142038723c */ /* 0x048ff00000001838 */
[C---:B------:R-:W-:Y:S08]  /*fac10*/  HMMA.16816.F32 R20, R32.reuse, R14, R24 ;  /* 0x0000000e2014723c */ /* 0x040ff00000001818 */
[----:B------:R-:W-:Y:S01]  /*fac20*/  HMMA.16816.F32 R24, R32, R10, R52 ;  /* 0x0000000a2018723c */ /* 0x000fe20000001834 */
        /* <DEDUP_REMOVED lines=9> */
[----:B------:R1:W-:Y:S04]  /*facc0*/  STL.64 [R1+0x8048], R24 ;  /* 0x0080481801007387 */ /* 0x0003e80000100a00 */
[----:B------:R-:W-:Y:S04]  /*facd0*/  STL.64 [R1+0x8068], R30 ;  /* 0x0080681e01007387 */ /* 0x000fe80000100a00 */
[----:B------:R-:W-:Y:S01]  /*face0*/  STL.64 [R1+0x8060], R28 ;  /* 0x0080601c01007387 */ /* 0x000fe20000100a00 */
[----:B------:R-:W-:-:S02]  /*facf0*/  IMAD.MOV.U32 R48, RZ, RZ, R39 ;  /* 0x000000ffff307224 */ /* 0x000fc400078e0027 */
[----:B------:R-:W-:Y:S01]  /*fad00*/  IMAD.MOV.U32 R49, RZ, RZ, R38 ;  /* 0x000000ffff317224 */ /* 0x000fe200078e0026 */
[----:B------:R-:W2:Y:S04]  /*fad10*/  LDL.LU R39, [R1+0x8814] ;  /* 0x0088140001277983 */ /* 0x000ea80000300800 */
[----:B------:R-:W3:Y:S01]  /*fad20*/  LDL.LU R38, [R1+0x8810] ;  /* 0x0088100001267983 */ /* 0x000ee20000300800 */
[----:B------:R-:W-:Y:S02]  /*fad30*/  IMAD.MOV.U32 R50, RZ, RZ, R37 ;  /* 0x000000ffff327224 */ /* 0x000fe400078e0025 */
[----:B------:R-:W-:Y:S01]  /*fad40*/  IMAD.MOV.U32 R51, RZ, RZ, R36 ;  /* 0x000000ffff337224 */ /* 0x000fe200078e0024 */
        /* <DEDUP_REMOVED lines=21> */
[----:B------:R-:W-:Y:S01]  /*faea0*/  IMAD R7, R41, 0x100, R40 ;  /* 0x0000010029077824 */ /* 0x000fe200078e0228 */
[----:B------:R-:W-:Y:S01]  /*faeb0*/  F2FP.F16.E4M3.UNPACK_B R16, R42.H1 ;  /* 0x0000002aff10723e */ /* 0x000fe200030006ff */
[----:B------:R-:W-:-:S02]  /*faec0*/  IMAD R5, R45, 0x100, R44 ;  /* 0x000001002d057824 */ /* 0x000fc400078e022c */
[----:B------:R-:W-:Y:S02]  /*faed0*/  IMAD R6, R47, 0x100, R46 ;  /* 0x000001002f067824 */ /* 0x000fe400078e022e */
[----:B--2---:R-:W-:Y:S02]  /*faee0*/  IMAD.MOV.U32 R59, RZ, RZ, R39 ;  /* 0x000000ffff3b7224 */ /* 0x004fe400078e0027 */
[----:B---3--:R-:W-:Y:S02]  /*faef0*/  IMAD.MOV.U32 R58, RZ, RZ, R38 ;  /* 0x000000ffff3a7224 */ /* 0x008fe400078e0026 */
[----:B----4-:R-:W-:Y:S02]  /*faf00*/  IMAD.MOV.U32 R57, RZ, RZ, R37 ;  /* 0x000000ffff397224 */ /* 0x010fe400078e0025 */
[----:B------:R-:W-:Y:S02]  /*faf10*/  IMAD.MOV.U32 R56, RZ, RZ, R36 ;  /* 0x000000ffff387224 */ /* 0x000fe400078e0024 */
[----:B------:R-:W2:Y:S04]  /*faf20*/  LDL.LU R36, [R1+0x8804] ;  /* 0x0088040001247983 */ /* 0x000ea80000300800 */
[----:B------:R-:W2:Y:S04]  /*faf30*/  LDL.LU R37, [R1+0x8800] ;  /* 0x0088000001257983 */ /* 0x000ea80000300800 */
[----:B------:R-:W2:Y:S04]  /*faf40*/  LDL.LU R38, [R1+0x87fc] ;  /* 0x0087fc0001267983 */ /* 0x000ea80000300800 */
[----:B------:R-:W2:Y:S04]  /*faf50*/  LDL.LU R39, [R1+0x87f8] ;  /* 0x0087f80001277983 */ /* 0x000ea80000300800 */
[----:B------:R-:W3:Y:S04]  /*faf60*/  LDL.LU R55, [R1+0x1aec] ;  /* 0x001aec0001377983 */ /* 0x000ee80000300800 */
[----:B------:R-:W4:Y:S04]  /*faf70*/  LDL.LU R40, [R1+0x1af8] ;  /* 0x001af80001287983 */ /* 0x000f280000300800 */
[----:B------:R-:W3:Y:S04]  /*faf80*/  LDL.LU R41, [R1+0x1afc] ;  /* 0x001afc0001297983 */ /* 0x000ee80000300800 */
[----:B------:R-:W3:Y:S04]  /*faf90*/  LDL.LU R42, [R1+0x1b08] ;  /* 0x001b0800012a7983 */ /* 0x000ee80000300800 */
[----:B------:R-:W3:Y:S04]  /*fafa0*/  LDL.LU R44, [R1+0xf10] ;  /* 0x000f1000012c7983 */ /* 0x000ee80000300800 */
[----:B------:R-:W3:Y:S04]  /*fafb0*/  LDL.LU R45, [R1+0xf14] ;  /* 0x000f1400012d7983 */ /* 0x000ee80000300800 */
[----:B------:R-:W3:Y:S04]  /*fafc0*/  LDL.LU R46, [R1+0xf18] ;  /* 0x000f1800012e7983 */ /* 0x000ee80000300800 */
[----:B------:R-:W3:Y:S01]  /*fafd0*/  LDL.LU R47, [R1+0xf1c] ;  /* 0x000f1c00012f7983 */ /* 0x000ee20000300800 */
[----:B------:R-:W-:-:S02]  /*fafe0*/  F2FP.F16.E4M3.UNPACK_B R17, R43.H1 ;  /* 0x0000002bff11723e */ /* 0x000fc400030006ff */
[----:B------:R-:W-:Y:S01]  /*faff0*/  F2FP.F16.E4M3.UNPACK_B R14, R12.H1 ;  /* 0x0000000cff0e723e */ /* 0x000fe200030006ff */
[----:B------:R-:W3:Y:S01]  /*fb000*/  LDL.LU R43, [R1+0x1b0c] ;  /* 0x001b0c00012b7983 */ /* 0x000ee20000300800 */
[----:B------:R-:W-:Y:S02]  /*fb010*/  F2FP.F16.E4M3.UNPACK_B R15, R13.H1 ;  /* 0x0000000dff0f723e */ /* 0x000fe400030006ff */
[----:B------:R-:W-:Y:S02]  /*fb020*/  F2FP.F16.E4M3.UNPACK_B R12, R18.H1 ;  /* 0x00000012ff0c723e */ /* 0x000fe400030006ff */
[----:B------:R-:W-:Y:S01]  /*fb030*/  F2FP.F16.E4M3.UNPACK_B R13, R19.H1 ;  /* 0x00000013ff0d723e */ /* 0x000fe200030006ff */
[----:B--2---:R-:W-:Y:S01]  /*fb040*/  HMMA.16816.F32 R32, R32, R2, R36 ;  /* 0x000000022020723c */ /* 0x004fe20000001824 */
[----:B------:R-:W-:Y:S02]  /*fb050*/  F2FP.F16.E4M3.UNPACK_B R36, R4 ;  /* 0x00000004ff24723e */ /* 0x000fe400020006ff */
[----:B------:R-:W-:-:S02]  /*fb060*/  F2FP.F16.E4M3.UNPACK_B R37, R5 ;  /* 0x00000005ff25723e */ /* 0x000fc400020006ff */
[----:B------:R-:W-:Y:S02]  /*fb070*/  F2FP.F16.E4M3.UNPACK_B R38, R6 ;  /* 0x00000006ff26723e */ /* 0x000fe400020006ff */
[----:B------:R-:W-:-:S07]  /*fb080*/  F2FP.F16.E4M3.UNPACK_B R39, R7 ;  /* 0x00000007ff27723e */ /* 0x000fce00020006ff */
[C---:B------:R-:W-:Y:S05]  /*fb090*/  HMMA.16816.F32 R4, R36.reuse, R16, R24 ;  /* 0x000000102404723c */ /* 0x040fea0000001818 */
[----:B------:R-:W-:Y:S04]  /*fb0a0*/  STL.64 [R1+0x8078], R34 ;  /* 0x0080782201007387 */ /* 0x000fe80000100a00 */
[----:B------:R-:W-:Y:S04]  /*fb0b0*/  STL.64 [R1+0x8070], R32 ;  /* 0x0080702001007387 */ /* 0x000fe80000100a00 */
[----:B------:R-:W-:Y:S04]  /*fb0c0*/  STL [R1+0x87c4], R16 ;  /* 0x0087c41001007387 */ /* 0x000fe80000100800 */
[----:B------:R-:W-:Y:S04]  /*fb0d0*/  STL [R1+0x87c0], R17 ;  /* 0x0087c01101007387 */ /* 0x000fe80000100800 */
[----:B------:R-:W-:Y:S04]  /*fb0e0*/  STL.64 [R1+0xe90], R4 ;  /* 0x000e900401007387 */ /* 0x000fe80000100a00 */
[----:B------:R0:W-:Y:S02]  /*fb0f0*/  STL.64 [R1+0xe98], R6 ;  /* 0x000e980601007387 */ /* 0x0001e40000100a00 */
[----:B0-----:R-:W-:Y:S01]  /*fb100*/  HMMA.16816.F32 R4, R36, R14, R8 ;  /* 0x0000000e2404723c */ /* 0x001fe20000001808 */
[----:B------:R-:W-:-:S02]  /*fb110*/  F2FP.F16.E4M3.UNPACK_B R10, R52.H1 ;  /* 0x00000034ff0a723e */ /* 0x000fc400030006ff */
[----:B------:R-:W-:-:S15]  /*fb120*/  F2FP.F16.E4M3.UNPACK_B R11, R53.H1 ;  /* 0x00000035ff0b723e */ /* 0x000fde00030006ff */
[----:B------:R-:W-:Y:S01]  /*fb130*/  NOP ;  /* 0x0000000000007918 */ /* 0x000fe20000000000 */
[----:B------:R-:W-:Y:S04]  /*fb140*/  STL.64 [R1+0xf50], R4 ;  /* 0x000f500401007387 */ /* 0x000fe80000100a00 */
[----:B------:R0:W-:Y:S04]  /*fb150*/  STL.64 [R1+0xf58], R6 ;  /* 0x000f580601007387 */ /* 0x0001e80000100a00 */
[----:B------:R-:W-:Y:S04]  /*fb160*/  STL.64 [R1+0x87a8], R14 ;  /* 0x0087a80e01007387 */ /* 0x000fe80000100a00 */
[----:B------:R1:W-:Y:S01]  /*fb170*/  STL.64 [R1+0x87a0], R12 ;  /* 0x0087a00c01007387 */ /* 0x0003e20000100a00 */
[C---:B0-----:R-:W-:Y:S08]  /*fb180*/  HMMA.16816.F32 R4, R36.reuse, R12, R20 ;  /* 0x0000000c2404723c */ /* 0x041ff00000001814 */
[----:B-1----:R-:W-:Y:S01]  /*fb190*/  HMMA.16816.F32 R12, R36, R10, R56 ;  /* 0x0000000a240c723c */ /* 0x002fe20000001838 */
[----:B------:R-:W-:-:S02]  /*fb1a0*/  F2FP.F16.E4M3.UNPACK_B R8, R54.H1 ;  /* 0x00000036ff08723e */ /* 0x000fc400030006ff */
[----:B---3--:R-:W-:-:S08]  /*fb1b0*/  F2FP.F16.E4M3.UNPACK_B R9, R55.H1 ;  /* 0x00000037ff09723e */ /* 0x008fd000030006ff */
[----:B------:R-:W-:Y:S04]  /*fb1c0*/  STL.64 [R1+0xf40], R4 ;  /* 0x000f400401007387 */ /* 0x000fe80000100a00 */
[----:B------:R4:W-:Y:S04]  /*fb1d0*/  STL.64 [R1+0xf48], R6 ;  /* 0x000f480601007387 */ /* 0x0009e80000100a00 */
[----:B------:R-:W-:Y:S04]  /*fb1e0*/  STL.64 [R1+0xf30], R12 ;  /* 0x000f300c01007387 */ /* 0x000fe80000100a00 */
[----:B------:R0:W-:Y:S04]  /*fb1f0*/  STL.64 [R1+0xf38], R14 ;  /* 0x000f380e01007387 */ /* 0x0001e80000100a00 */
[----:B------:R-:W-:Y:S04]  /*fb200*/  STL.64 [R1+0x8798], R10 ;  /* 0x0087980a01007387 */ /* 0x000fe80000100a00 */
[----:B------:R1:W-:Y:S01]  /*fb210*/  STL.64 [R1+0x8790], R8 ;  /* 0x0087900801007387 */ /* 0x0003e20000100a00 */
[----:B----4-:R-:W-:-:S02]  /*fb220*/  F2FP.F16.E4M3.UNPACK_B R6, R40.H1 ;  /* 0x00000028ff06723e */ /* 0x010fc400030006ff */
[----:B------:R-:W-:Y:S01]  /*fb230*/  F2FP.F16.E4M3.UNPACK_B R7, R41.H1 ;  /* 0x00000029ff07723e */ /* 0x000fe200030006ff */
[C---:B0-----:R-:W-:Y:S08]  /*fb240*/  HMMA.16816.F32 R12, R36.reuse, R8, R48 ;  /* 0x00000008240c723c */ /* 0x041ff00000001830 */
[----:B-1----:R-:W-:Y:S01]  /*fb250*/  HMMA.16816.F32 R8, R36, R6, R44 ;  /* 0x000000062408723c */ /* 0x002fe2000000182c */
[----:B------:R-:W-:-:S02]  /*fb260*/  IMAD.MOV.U32 R45, RZ, RZ, R61 ;  /* 0x000000ffff2d7224 */ /* 0x000fc400078e003d */
[----:B------:R-:W-:-:S08]  /*fb270*/  IMAD.MOV.U32 R46, RZ, RZ, R60 ;  /* 0x000000ffff2e7224 */ /* 0x000fd000078e003c */
[----:B------:R-:W-:Y:S04]  /*fb280*/  STL.64 [R1+0xf20], R12 ;  /* 0x000f200c01007387 */ /* 0x000fe80000100a00 */
[----:B------:R-:W-:Y:S04]  /*fb290*/  STL.64 [R1+0xf28], R14 ;  /* 0x000f280e01007387 */ /* 0x000fe80000100a00 */
[----:B------:R-:W2:Y:S04]  /*fb2a0*/  LDL.LU R44, [R1+0xe00] ;  /* 0x000e0000012c7983 */ /* 0x000ea80000300800 */
[----:B------:R0:W-:Y:S04]  /*fb2b0*/  STL.64 [R1+0xf10], R8 ;  /* 0x000f100801007387 */ /* 0x0001e80000100a00 */
[----:B------:R1:W-:Y:S04]  /*fb2c0*/  STL.64 [R1+0xf18], R10 ;  /* 0x000f180a01007387 */ /* 0x0003e80000100a00 */
[----:B------:R-:W3:Y:S04]  /*fb2d0*/  LDL.LU R61, [R1+0x87f4] ;  /* 0x0087f400013d7983 */ /* 0x000ee80000300800 */
[----:B------:R-:W4:Y:S04]  /*fb2e0*/  LDL.LU R60, [R1+0x87f0] ;  /* 0x0087f000013c7983 */ /* 0x000f280000300800 */
[----:B------:R-:W2:Y:S04]  /*fb2f0*/  LDL.LU R47, [R1+0xe0c] ;  /* 0x000e0c00012f7983 */ /* 0x000ea80000300800 */
[----:B--2---:R-:W-:Y:S04]  /*fb300*/  STL.64 [R1+0x87b8], R46 ;  /* 0x0087b82e01007387 */ /* 0x004fe80000100a00 */
[----:B------:R-:W-:Y:S04]  /*fb310*/  STL.64 [R1+0x87b0], R44 ;  /* 0x0087b02c01007387 */ /* 0x000fe80000100a00 */
[----:B------:R-:W2:Y:S04]  /*fb320*/  LDL.LU R56, [R1+0xea0] ;  /* 0x000ea00001387983 */ /* 0x000ea80000300800 */
[----:B------:R-:W2:Y:S01]  /*fb330*/  LDL.LU R57, [R1+0xea4] ;  /* 0x000ea40001397983 */ /* 0x000ea20000300800 */
[----:B---3--:R-:W-:-:S02]  /*fb340*/  IMAD.MOV.U32 R58, RZ, RZ, R61 ;  /* 0x000000ffff3a7224 */ /* 0x008fc400078e003d */
[----:B----4-:R-:W-:Y:S01]  /*fb350*/  IMAD.MOV.U32 R59, RZ, RZ, R60 ;  /* 0x000000ffff3b7224 */ /* 0x010fe200078e003c */
[----:B------:R-:W3:Y:S04]  /*fb360*/  LDL.LU R61, [R1+0x87ec] ;  /* 0x0087ec00013d7983 */ /* 0x000ee80000300800 */
[----:B------:R-:W4:Y:S04]  /*fb370*/  LDL.LU R60, [R1+0x87e8] ;  /* 0x0087e800013c7983 */ /* 0x000f280000300800 */
[----:B------:R-:W-:Y:S04]  /*fb380*/  STL.64 [R1+0x87d0], R58 ;  /* 0x0087d03a01007387 */ /* 0x000fe80000100a00 */
[----:B--2---:R2:W-:Y:S04]  /*fb390*/  STL.64 [R1+0x87c8], R56 ;  /* 0x0087c83801007387 */ /* 0x0045e80000100a00 */
[----:B------:R-:W2:Y:S04]  /*fb3a0*/  LDL.LU R24, [R1+0xec0] ;  /* 0x000ec00001187983 */ /* 0x000ea80000300800 */
[----:B------:R-:W2:Y:S04]  /*fb3b0*/  LDL.LU R25, [R1+0xec4] ;  /* 0x000ec40001197983 */ /* 0x000ea80000300800 */
[----:B------:R-:W2:Y:S04]  /*fb3c0*/  LDL.LU R26, [R1+0xec8] ;  /* 0x000ec800011a7983 */ /* 0x000ea80000300800 */
[----:B------:R-:W2:Y:S01]  /*fb3d0*/  LDL.LU R27, [R1+0xecc] ;  /* 0x000ecc00011b7983 */ /* 0x000ea20000300800 */
[----:B----4-:R-:W-:-:S03]  /*fb3e0*/  IMAD.MOV.U32 R28, RZ, RZ, R60 ;  /* 0x000000ffff1c7224 */ /* 0x010fc600078e003c */
[----:B------:R-:W1:Y:S01]  /*fb3f0*/  LDL.LU R60, [R1+0x87e4] ;  /* 0x0087e400013c7983 */ /* 0x000e620000300800 */
[----:B---3--:R-:W-:-:S03]  /*fb400*/  IMAD.MOV.U32 R29, RZ, RZ, R61 ;  /* 0x000000ffff1d7224 */ /* 0x008fc600078e003d */
[----:B------:R-:W3:Y:S04]  /*fb410*/  LDL.LU R61, [R1+0x87e0] ;  /* 0x0087e000013d7983 */ /* 0x000ee80000300800 */
[----:B------:R-:W4:Y:S04]  /*fb420*/  LDL.LU R30, [R1+0xed8] ;  /* 0x000ed800011e7983 */ /* 0x000f280000300800 */
[----:B------:R-:W4:Y:S04]  /*fb430*/  LDL.LU R31, [R1+0xedc] ;  /* 0x000edc00011f7983 */ /* 0x000f280000300800 */
[----:B0-----:R-:W4:Y:S04]  /*fb440*/  LDL.LU R8, [R1+0xef0] ;  /* 0x000ef00001087983 */ /* 0x001f280000300800 */
[----:B------:R-:W4:Y:S01]  /*fb450*/  LDL.LU R9, [R1+0xef4] ;  /* 0x000ef40001097983 */ /* 0x000f220000300800 */
[----:B-1----:R-:W-:-:S03]  /*fb460*/  IMAD.MOV.U32 R10, RZ, RZ, R60 ;  /* 0x000000ffff0a7224 */ /* 0x002fc600078e003c */
[----:B------:R-:W4:Y:S01]  /*fb470*/  LDL.LU R60, [R1+0x87dc] ;  /* 0x0087dc00013c7983 */ /* 0x000f220000300800 */
[----:B---3--:R-:W-:-:S03]  /*fb480*/  IMAD.MOV.U32 R11, RZ, RZ, R61 ;  /* 0x000000ffff0b7224 */ /* 0x008fc600078e003d */
[----:B------:R-:W3:Y:S04]  /*fb490*/  LDL.LU R61, [R1+0x87d8] ;  /* 0x0087d800013d7983 */ /* 0x000ee80000300800 */
[----:B--2---:R-:W2:Y:S04]  /*fb4a0*/  LDL.LU R56, [R1+0xf80] ;  /* 0x000f800001387983 */ /* 0x004ea80000300800 */
[----:B------:R-:W2:Y:S04]  /*fb4b0*/  LDL.LU R57, [R1+0xf84] ;  /* 0x000f840001397983 */ /* 0x000ea80000300800 */
[----:B------:R-:W2:Y:S04]  /*fb4c0*/  LDL.LU R58, [R1+0xf88] ;  /* 0x000f8800013a7983 */ /* 0x000ea80000300800 */
[----:B------:R-:W2:Y:S04]  /*fb4d0*/  LDL.LU R59, [R1+0xf8c] ;  /* 0x000f8c00013b7983 */ /* 0x000ea80000300800 */
[----:B------:R-:W2:Y:S01]  /*fb4e0*/  LDL.LU R40, [R1+0x1b18] ;  /* 0x001b180001287983 */ /* 0x000ea20000300800 */
[----:B------:R-:W-:-:S03]  /*fb4f0*/  F2FP.F16.E4M3.UNPACK_B R4, R42.H1 ;  /* 0x0000002aff04723e */ /* 0x000fc600030006ff */
[----:B------:R-:W2:Y:S01]  /*fb500*/  LDL.LU R41, [R1+0x1b1c] ;  /* 0x001b1c0001297983 */ /* 0x000ea20000300800 */
[----:B------:R-:W-:-:S03]  /*fb510*/  F2FP.F16.E4M3.UNPACK_B R5, R43.H1 ;  /* 0x0000002bff05723e */ /* 0x000fc600030006ff */
[----:B------:R-:W2:Y:S04]  /*fb520*/  LDL.LU R42, [R1+0x7c40] ;  /* 0x007c4000012a7983 */ /* 0x000ea80000300800 */
[----:B------:R-:W2:Y:S04]  /*fb530*/  LDL.LU R43, [R1+0x7c3c] ;  /* 0x007c3c00012b7983 */ /* 0x000ea80000300800 */
[----:B------:R-:W2:Y:S04]  /*fb540*/  LDL.LU R44, [R1+0xe80] ;  /* 0x000e8000012c7983 */ /* 0x000ea80000300800 */
[----:B------:R-:W2:Y:S04]  /*fb550*/  LDL.LU R45, [R1+0xe84] ;  /* 0x000e8400012d7983 */ /* 0x000ea80000300800 */
[----:B------:R-:W2:Y:S04]  /*fb560*/  LDL.LU R16, [R1+0x7c48] ;  /* 0x007c480001107983 */ /* 0x000ea80000300800 */
[----:B------:R-:W2:Y:S04]  /*fb570*/  LDL.LU R19, [R1+0x7c44] ;  /* 0x007c440001137983 */ /* 0x000ea80000300800 */
[----:B------:R-:W2:Y:S01]  /*fb580*/  LDL.LU R17, [R1+0x7c50] ;  /* 0x007c500001117983 */ /* 0x000ea20000300800 */
[----:B----4-:R-:W-:-:S03]  /*fb590*/  IMAD.MOV.U32 R47, RZ, RZ, R60 ;  /* 0x000000ffff2f7224 */ /* 0x010fc600078e003c */
[----:B------:R-:W4:Y:S01]  /*fb5a0*/  LDL.LU R60, [R1+0x7c4c] ;  /* 0x007c4c00013c7983 */ /* 0x000f220000300800 */
[----:B---3--:R-:W-:-:S03]  /*fb5b0*/  IMAD.MOV.U32 R46, RZ, RZ, R61 ;  /* 0x000000ffff2e7224 */ /* 0x008fc600078e003d */
[----:B------:R-:W3:Y:S04]  /*fb5c0*/  LDL.LU R0, [R1+0x7c58] ;  /* 0x007c580001007983 */ /* 0x000ee80000300800 */
[----:B------:R-:W3:Y:S04]  /*fb5d0*/  LDL.LU R61, [R1+0x7c54] ;  /* 0x007c5400013d7983 */ /* 0x000ee80000300800 */
[----:B------:R-:W3:Y:S04]  /*fb5e0*/  LDL.LU R12, [R1+0xf00] ;  /* 0x000f0000010c7983 */ /* 0x000ee80000300800 */
[----:B------:R-:W3:Y:S01]  /*fb5f0*/  LDL.LU R13, [R1+0xf04] ;  /* 0x000f0400010d7983 */ /* 0x000ee20000300800 */
        /* <DEDUP_REMOVED lines=20> */
[----:B------:R0:W-:Y:S01]  /*fb740*/  STL.64 [R1+0xf68], R58 ;  /* 0x000f683a01007387 */ /* 0x0001e20000100a00 */
[----:B------:R-:W-:-:S02]  /*fb750*/  F2FP.F16.E4M3.UNPACK_B R2, R40.H1 ;  /* 0x00000028ff02723e */ /* 0x000fc400030006ff */
[----:B------:R-:W-:Y:S01]  /*fb760*/  F2FP.F16.E4M3.UNPACK_B R3, R41.H1 ;  /* 0x00000029ff03723e */ /* 0x000fe200030006ff */
[----:B------:R-:W-:Y:S02]  /*fb770*/  IMAD R18, R43, 0x100, R42 ;  /* 0x000001002b127824 */ /* 0x000fe400078e022a */
[----:B------:R-:W-:Y:S01]  /*fb780*/  IMAD R19, R19, 0x100, R16 ;  /* 0x0000010013137824 */ /* 0x000fe200078e0210 */
[----:B0-----:R-:W2:Y:S04]  /*fb790*/  LDL.LU.64 R58, [R1+0x87d0] ;  /* 0x0087d000013a7983 */ /* 0x001ea80000300a00 */
[----:B------:R-:W2:Y:S04]  /*fb7a0*/  LDL.LU.64 R56, [R1+0x87c8] ;  /* 0x0087c80001387983 */ /* 0x000ea80000300a00 */
[----:B------:R-:W2:Y:S04]  /*fb7b0*/  LDL.LU R40, [R1+0xe70] ;  /* 0x000e700001287983 */ /* 0x000ea80000300800 */
[----:B------:R-:W2:Y:S04]  /*fb7c0*/  LDL.LU R41, [R1+0xe74] ;  /* 0x000e740001297983 */ /* 0x000ea80000300800 */
[----:B------:R-:W2:Y:S04]  /*fb7d0*/  LDL.LU R42, [R1+0xe78] ;  /* 0x000e7800012a7983 */ /* 0x000ea80000300800 */
[----:B------:R-:W2:Y:S04]  /*fb7e0*/  LDL.LU R43, [R1+0xe7c] ;  /* 0x000e7c00012b7983 */ /* 0x000ea80000300800 */
[----:B------:R-:W2:Y:S01]  /*fb7f0*/  LDL.LU R16, [R1+0x87c4] ;  /* 0x0087c40001107983 */ /* 0x000ea20000300800 */
[----:B----4-:R-:W-:-:S03]  /*fb800*/  IMAD R60, R60, 0x100, R17 ;  /* 0x000001003c3c7824 */ /* 0x010fc600078e0211 */
[----:B------:R-:W2:Y:S01]  /*fb810*/  LDL.LU R17, [R1+0x87c0] ;  /* 0x0087c00001117983 */ /* 0x000ea20000300800 */
[----:B------:R-:W-:Y:S01]  /*fb820*/  HMMA.16816.F32 R36, R36, R2, R44 ;  /* 0x000000022424723c */ /* 0x000fe2000000182c */
[----:B---3--:R-:W-:Y:S02]  /*fb830*/  IMAD R61, R61, 0x100, R0 ;  /* 0x000001003d3d7824 */ /* 0x008fe400078e0200 */
[----:B------:R-:W3:Y:S04]  /*fb840*/  LDL.LU.64 R46, [R1+0x87b8] ;  /* 0x0087b800012e7983 */ /* 0x000ee80000300a00 */
[----:B------:R-:W3:-:S12]  /*fb850*/  LDL.LU.64 R44, [R1+0x87b0] ;  /* 0x0087b000012c7983 */ /* 0x000ed80000300a00 */
        /* <DEDUP_REMOVED lines=11> */
[----:B------:R-:W4:Y:S01]  /*fb910*/  LDL.LU.64 R12, [R1+0x87a0] ;  /* 0x0087a000010c7983 */ /* 0x000f220000300a00 */
[----:B--2---:R-:W-:-:S15]  /*fb920*/  HMMA.16816.F32 R8, R36, R14, R8 ;  /* 0x0000000e2408723c */ /* 0x004fde0000001808 */
[----:B------:R-:W-:-:S04]  /*fb930*/  NOP ;  /* 0x0000000000007918 */ /* 0x000fc80000000000 */
[----:B------:R-:W-:Y:S04]  /*fb940*/  STL.64 [R1+0xef0], R8 ;  /* 0x000ef00801007387 */ /* 0x000fe80000100a00 */
[----:B------:R0:W-:Y:S04]  /*fb950*/  STL.64 [R1+0xef8], R10 ;  /* 0x000ef80a01007387 */ /* 0x0001e80000100a00 */
[----:B0-----:R-:W2:Y:S04]  /*fb960*/  LDL.LU.64 R10, [R1+0x8798] ;  /* 0x00879800010a7983 */ /* 0x001ea80000300a00 */
[----:B------:R-:W3:Y:S01]  /*fb970*/  LDL.LU.64 R8, [R1+0x8790] ;  /* 0x0087900001087983 */ /* 0x000ee20000300a00 */
[C---:B----4-:R-:W-:Y:S08]  /*fb980*/  HMMA.16816.F32 R32, R36.reuse, R12, R32 ;  /* 0x0000000c2420723c */ /* 0x050ff00000001820 */
        /* <DEDUP_REMOVED lines=155> */
[C---:B---3--:R-:W-:Y:S08]  /*fc340*/  HMMA.16816.F32 R24, R36.reuse, R14, R24 ;  /* 0x0000000e2418723c */ /* 0x048ff00000001818 */
[C---:B------:R-:W-:Y:S01]  /*fc350*/  HMMA.16816.F32 R20, R36.reuse, R12, R20 ;  /* 0x0000000c2414723c */ /* 0x040fe20000001814 */
[----:B------:R-:W-:Y:S04]  /*fc360*/  STL [R1+0x8720], R3 ;  /* 0x0087200301007387 */ /* 0x000fe80000100800 */
        /* <DEDUP_REMOVED lines=436> */
[----:B------:R-:W-:Y:S01]  /*fdeb0*/  F2FP.F16.E4M3.UNPACK_B R39, R61 ;  /* 0x0000003dff27723e */ /* 0x000fe200020006ff */
[----:B------:R-:W-:Y:S04]  /*fdec0*/  STL [R1+0x85e4], R2 ;  /* 0x0085e40201007387 */ /* 0x000fe80000100800 */
[----:B------:R-:W-:Y:S04]  /*fded0*/  STL [R1+0x85e0], R3 ;  /* 0x0085e00301007387 */ /* 0x000fe80000100800 */
[----:B------:R-:W-:Y:S04]  /*fdee0*/  STL.64 [R1+0xa80], R28 ;  /* 0x000a801c01007387 */ /* 0x000fe80000100a00 */
[----:B------:R0:W-:Y:S02]  /*fdef0*/  STL.64 [R1+0xa88], R30 ;  /* 0x000a881e01007387 */ /* 0x0001e40000100a00 */
[C---:B0-----:R-:W-:Y:S08]  /*fdf00*/  HMMA.16816.F32 R28, R36.reuse, R16, R24 ;  /* 0x00000010241c723c */ /* 0x041ff00000001818 */
[C---:B------:R-:W-:Y:S08]  /*fdf10*/  HMMA.16816.F32 R24, R36.reuse, R14, R20 ;  /* 0x0000000e2418723c */ /* 0x040ff00000001814 */
        /* <DEDUP_REMOVED lines=94> */
[----:B------:R-:W3:Y:S01]  /*fe500*/  LDL.LU R2, [R1+0x85e4] ;  /* 0x0085e40001027983 */ /* 0x000ee20000300800 */
[----:B----4-:R-:W-:-:S03]  /*fe510*/  IMAD R60, R60, 0x100, R3 ;  /* 0x000001003c3c7824 */ /* 0x010fc600078e0203 */
[----:B------:R-:W3:Y:S01]  /*fe520*/  LDL.LU R3, [R1+0x85e0] ;  /* 0x0085e00001037983 */ /* 0x000ee20000300800 */
[----:B------:R-:W-:Y:S01]  /*fe530*/  IMAD R61, R20, 0x100, R61 ;  /* 0x00000100143d7824 */ /* 0x000fe200078e023d */
[----:B---3--:R-:W-:Y:S02]  /*fe540*/  HMMA.16816.F32 R36, R36, R2, R52 ;  /* 0x000000022424723c */ /* 0x008fe40000001834 */
[----:B------:R-:W3:Y:S04]  /*fe550*/  LDL.LU.64 R54, [R1+0x85d8] ;  /* 0x0085d80001367983 */ /* 0x000ee80000300a00 */
        /* <DEDUP_REMOVED lines=30> */
[----:B------:R0:W-:Y:S04]  /*fe740*/  STL.64 [R1+0xa58], R42 ;  /* 0x000a582a01007387 */ /* 0x0001e80000100a00 */
[----:B0-----:R-:W2:Y:S04]  /*fe750*/  LDL.LU.64 R42, [R1+0x8598] ;  /* 0x00859800012a7983 */ /* 0x001ea80000300a00 */
[----:B------:R-:W2:Y:S01]  /*fe760*/  LDL.LU.64 R40, [R1+0x8590] ;  /* 0x0085900001287983 */ /* 0x000ea20000300a00 */
[C---:B---3--:R-:W-:Y:S08]  /*fe770*/  HMMA.16816.F32 R32, R36.reuse, R8, R32 ;  /* 0x000000082420723c */ /* 0x048ff00000001820 */
[C---:B------:R-:W-:Y:S01]  /*fe780*/  HMMA.16816.F32 R28, R36.reuse, R6, R28 ;  /* 0x00000006241c723c */ /* 0x040fe2000000181c */
[----:B------:R-:W-:Y:S04]  /*fe790*/  STL.64 [R1+0x8578], R10 ;  /* 0x0085780a01007387 */ /* 0x000fe80000100a00 */
[----:B------:R4:W-:Y:S03]  /*fe7a0*/  STL.64 [R1+0x8570], R8 ;  /* 0x0085700801007387 */ /* 0x0009e60000100a00 */
[C---:B----4-:R-:W-:Y:S03]  /*fe7b0*/  HMMA.16816.F32 R8, R36.reuse, R4, R24 ;  /* 0x000000042408723c */ /* 0x050fe60000001818 */
[----:B------:R-:W-:Y:S04]  /*fe7c0*/  STL.64 [R1+0xa40], R32 ;  /* 0x000a402001007387 */ /* 0x000fe80000100a00 */
[----:B------:R-:W-:Y:S04]  /*fe7d0*/  STL.64 [R1+0xa48], R34 ;  /* 0x000a482201007387 */ /* 0x000fe80000100a00 */
[----:B------:R-:W-:Y:S04]  /*fe7e0*/  STL.64 [R1+0x8558], R6 ;  /* 0x0085580601007387 */ /* 0x000fe80000100a00 */
        /* <DEDUP_REMOVED lines=9> */
[----:B------:R0:W-:Y:S02]  /*fe880*/  STL.64 [R1+0xa28], R10 ;  /* 0x000a280a01007387 */ /* 0x0001e40000100a00 */
[C---:B0-----:R-:W-:Y:S05]  /*fe890*/  HMMA.16816.F32 R8, R36.reuse, R16, R48 ;  /* 0x000000102408723c */ /* 0x041fea0000001830 */
[----:B------:R-:W-:Y:S04]  /*fe8a0*/  STL.64 [R1+0xa10], R4 ;  /* 0x000a100401007387 */ /* 0x000fe80000100a00 */
[----:B------:R0:W-:Y:S02]  /*fe8b0*/  STL.64 [R1+0xa18], R6 ;  /* 0x000a180601007387 */ /* 0x0001e40000100a00 */
[----:B0-----:R-:W-:Y:S08]  /*fe8c0*/  HMMA.16816.F32 R4, R36, R14, R44 ;  /* 0x0000000e2404723c */ /* 0x001ff0000000182c */
[----:B------:R-:W-:Y:S04]  /*fe8d0*/  STL.64 [R1+0x9f0], R8 ;  /* 0x0009f00801007387 */ /* 0x000fe80000100a00 */
[----:B------:R-:W-:Y:S01]  /*fe8e0*/  STL.64 [R1+0x9f8], R10 ;  /* 0x0009f80a01007387 */ /* 0x000fe20000100a00 */
[----:B--2---:R-:W-:-:S03]  /*fe8f0*/  IMAD.MOV.U32 R20, RZ, RZ, R43 ;  /* 0x000000ffff147224 */ /* 0x004fc600078e002b */
[----:B------:R-:W2:Y:S04]  /*fe900*/  LDL.LU R43, [R1+0x8588] ;  /* 0x00858800012b7983 */ /* 0x000ea80000300800 */
[----:B------:R-:W-:Y:S04]  /*fe910*/  STL.64 [R1+0x9e0], R4 ;  /* 0x0009e00401007387 */ /* 0x000fe80000100a00 */
[----:B------:R-:W-:Y:S01]  /*fe920*/  STL.64 [R1+0x9e8], R6 ;  /* 0x0009e80601007387 */ /* 0x000fe20000100a00 */
[----:B------:R-:W-:-:S03]  /*fe930*/  IMAD.MOV.U32 R21, RZ, RZ, R41 ;  /* 0x000000ffff157224 */ /* 0x000fc600078e0029 */
[----:B------:R-:W3:Y:S04]  /*fe940*/  LDL.LU R41, [R1+0x8584] ;  /* 0x0085840001297983 */ /* 0x000ee80000300800 */
[----:B------:R-:W4:Y:S04]  /*fe950*/  LDL.LU R22, [R1+0x8a8] ;  /* 0x0008a80001167983 */ /* 0x000f280000300800 */
[----:B------:R-:W4:Y:S01]  /*fe960*/  LDL.LU R23, [R1+0x8ac] ;  /* 0x0008ac0001177983 */ /* 0x000f220000300800 */
[----:B------:R-:W-:-:S03]  /*fe970*/  IMAD.MOV.U32 R30, RZ, RZ, R42 ;  /* 0x000000ffff1e7224 */ /* 0x000fc600078e002a */
[----:B----4-:R-:W-:Y:S04]  /*fe980*/  STL.64 [R1+0x8538], R22 ;  /* 0x0085381601007387 */ /* 0x010fe80000100a00 */
[----:B------:R0:W-:Y:S04]  /*fe990*/  STL.64 [R1+0x8530], R20 ;  /* 0x0085301401007387 */ /* 0x0001e80000100a00 */
[----:B------:R-:W4:Y:S01]  /*fe9a0*/  LDL.LU R28, [R1+0x8c0] ;  /* 0x0008c000011c7983 */ /* 0x000f220000300800 */
[----:B---3--:R-:W-:Y:S02]  /*fe9b0*/  IMAD.MOV.U32 R31, RZ, RZ, R41 ;  /* 0x000000ffff1f7224 */ /* 0x008fe400078e0029 */
[----:B--2---:R-:W-:-:S03]  /*fe9c0*/  IMAD.MOV.U32 R29, RZ, RZ, R43 ;  /* 0x000000ffff1d7224 */ /* 0x004fc600078e002b */
[----:B------:R-:W-:Y:S04]  /*fe9d0*/  STL.64 [R1+0x8548], R30 ;  /* 0x0085481e01007387 */ /* 0x000fe80000100a00 */
[----:B----4-:R1:W-:Y:S04]  /*fe9e0*/  STL.64 [R1+0x8540], R28 ;  /* 0x0085401c01007387 */ /* 0x0103e80000100a00 */
        /* <DEDUP_REMOVED lines=86> */
[----:B------:R-:W4:Y:S01]  /*fef50*/  LDL.LU R43, [R1+0x8520] ;  /* 0x00852000012b7983 */ /* 0x000f220000300800 */
[----:B------:R-:W-:Y:S01]  /*fef60*/  IMAD R61, R56, 0x100, R61 ;  /* 0x00000100383d7824 */ /* 0x000fe200078e023d */
[----:B----4-:R-:W-:Y:S02]  /*fef70*/  HMMA.16816.F32 R36, R36, R2, R40 ;  /* 0x000000022424723c */ /* 0x010fe40000001828 */
[----:B------:R-:W4:-:S15]  /*fef80*/  LDL.LU R40, [R1+0x8e0] ;  /* 0x0008e00001287983 */ /* 0x000f1e0000300800 */
[----:B------:R-:W-:Y:S02]  /*fef90*/  NOP ;  /* 0x0000000000007918 */ /* 0x000fe40000000000 */
[----:B------:R0:W-:Y:S04]  /*fefa0*/  STL.64 [R1+0x910], R36 ;  /* 0x0009102401007387 */ /* 0x0001e80000100a00 */
[----:B------:R1:W-:Y:S04]  /*fefb0*/  STL.64 [R1+0x918], R38 ;  /* 0x0009182601007387 */ /* 0x0003e80000100a00 */
[----:B------:R-:W4:Y:S04]  /*fefc0*/  LDL.LU R41, [R1+0x8e4] ;  /* 0x0008e40001297983 */ /* 0x000f280000300800 */
[----:B------:R-:W4:Y:S04]  /*fefd0*/  LDL.LU R42, [R1+0x8e8] ;  /* 0x0008e800012a7983 */ /* 0x000f280000300800 */
[----:B------:R-:W4:Y:S01]  /*fefe0*/  LDL.LU R43, [R1+0x8ec] ;  /* 0x0008ec00012b7983 */ /* 0x000f220000300800 */
[----:B0-----:R-:W-:-:S02]  /*feff0*/  F2FP.F16.E4M3.UNPACK_B R36, R18 ;  /* 0x00000012ff24723e */ /* 0x001fc400020006ff */
[----:B------:R-:W-:Y:S02]  /*ff000*/  F2FP.F16.E4M3.UNPACK_B R37, R19 ;  /* 0x00000013ff25723e */ /* 0x000fe400020006ff */
[----:B-1----:R-:W-:Y:S02]  /*ff010*/  F2FP.F16.E4M3.UNPACK_B R38, R60 ;  /* 0x0000003cff26723e */ /* 0x002fe400020006ff */
[----:B------:R-:W-:-:S07]  /*ff020*/  F2FP.F16.E4M3.UNPACK_B R39, R61 ;  /* 0x0000003dff27723e */ /* 0x000fce00020006ff */
[C---:B------:R-:W-:Y:S08]  /*ff030*/  HMMA.16816.F32 R44, R36.reuse, R16, R44 ;  /* 0x00000010242c723c */ /* 0x040ff0000000182c */
        /* <DEDUP_REMOVED lines=10> */
[----:B------:R-:W-:Y:S04]  /*ff0e0*/  STL.64 [R1+0x84e0], R14 ;  /* 0x0084e00e01007387 */ /* 0x000fe80000100a00 */
[----:B------:R2:W-:Y:S01]  /*ff0f0*/  STL.64 [R1+0x84d8], R12 ;  /* 0x0084d80c01007387 */ /* 0x0005e20000100a00 */
[C---:B----4-:R-:W-:Y:S08]  /*ff100*/  HMMA.16816.F32 R40, R36.reuse, R12, R40 ;  /* 0x0000000c2428723c */ /* 0x050ff00000001828 */
[C---:B--2---:R-:W-:Y:S11]  /*ff110*/  HMMA.16816.F32 R12, R36.reuse, R8, R28 ;  /* 0x00000008240c723c */ /* 0x044ff6000000181c */
        /* <DEDUP_REMOVED lines=9> */
[----:B---3--:R-:W-:Y:S01]  /*ff1b0*/  HMMA.16816.F32 R8, R36, R4, R20 ;  /* 0x000000042408723c */ /* 0x008fe20000001814 */
[----:B------:R-:W-:Y:S10]  /*ff1c0*/  STL.64 [R1+0x84a0], R6 ;  /* 0x0084a00601007387 */ /* 0x000ff40000100a00 */
[----:B------:R-:W-:Y:S04]  /*ff1d0*/  STL.64 [R1+0xfa0], R12 ;  /* 0x000fa00c01007387 */ /* 0x000fe80000100a00 */
[----:B------:R-:W-:Y:S04]  /*ff1e0*/  STL.64 [R1+0xfa8], R14 ;  /* 0x000fa80e01007387 */ /* 0x000fe80000100a00 */
[----:B------:R0:W-:Y:S04]  /*ff1f0*/  STL.64 [R1+0x8498], R4 ;  /* 0x0084980401007387 */ /* 0x0001e80000100a00 */
[----:B------:R-:W-:Y:S04]  /*ff200*/  STL.64 [R1+0xf90], R8 ;  /* 0x000f900801007387 */ /* 0x000fe80000100a00 */
[----:B------:R-:W-:Y:S01]  /*ff210*/  STL.64 [R1+0xf98], R10 ;  /* 0x000f980a01007387 */ /* 0x000fe20000100a00 */
[----:B------:R-:W-:-:S03]  /*ff220*/  IMAD.MOV.U32 R20, RZ, RZ, R49 ;  /* 0x000000ffff147224 */ /* 0x000fc600078e0031 */
[----:B------:R-:W2:Y:S04]  /*ff230*/  LDL.LU R49, [R1+0x84fc] ;  /* 0x0084fc0001317983 */ /* 0x000ea80000300800 */
[----:B------:R-:W3:Y:S04]  /*ff240*/  LDL.LU R21, [R1+0x7d4] ;  /* 0x0007d40001157983 */ /* 0x000ee80000300800 */
[----:B------:R-:W4:Y:S01]  /*ff250*/  LDL.LU R22, [R1+0x7d8] ;  /* 0x0007d80001167983 */ /* 0x000f220000300800 */
[----:B------:R-:W-:-:S03]  /*ff260*/  IMAD.MOV.U32 R23, RZ, RZ, R44 ;  /* 0x000000ffff177224 */ /* 0x000fc600078e002c */
[----:B------:R-:W3:Y:S01]  /*ff270*/  LDL.LU R44, [R1+0x84f8] ;  /* 0x0084f800012c7983 */ /* 0x000ee20000300800 */
[----:B------:R-:W-:Y:S02]  /*ff280*/  IMAD.MOV.U32 R31, RZ, RZ, R48 ;  /* 0x000000ffff1f7224 */ /* 0x000fe400078e0030 */
[----:B------:R-:W-:Y:S02]  /*ff290*/  IMAD.MOV.U32 R28, RZ, RZ, R51 ;  /* 0x000000ffff1c7224 */ /* 0x000fe400078e0033 */
[----:B------:R-:W-:Y:S02]  /*ff2a0*/  IMAD.MOV.U32 R29, RZ, RZ, R50 ;  /* 0x000000ffff1d7224 */ /* 0x000fe400078e0032 */
[----:B------:R-:W-:Y:S02]  /*ff2b0*/  IMAD R40, R53, 0x100, R52 ;  /* 0x0000010035287824 */ /* 0x000fe400078e0234 */
[----:B------:R-:W-:Y:S02]  /*ff2c0*/  IMAD R41, R55, 0x100, R54 ;  /* 0x0000010037297824 */ /* 0x000fe400078e0236 */
[----:B------:R-:W-:-:S02]  /*ff2d0*/  IMAD R19, R0, 0x100, R59 ;  /* 0x0000010000137824 */ /* 0x000fc400078e023b */
[----:B------:R-:W-:Y:S02]  /*ff2e0*/  IMAD.MOV.U32 R24, RZ, RZ, R45 ;  /* 0x000000ffff187224 */ /* 0x000fe400078e002d */
[----:B------:R-:W-:Y:S02]  /*ff2f0*/  IMAD.MOV.U32 R25, RZ, RZ, R46 ;  /* 0x000000ffff197224 */ /* 0x000fe400078e002e */
[----:B------:R-:W-:Y:S02]  /*ff300*/  IMAD.MOV.U32 R26, RZ, RZ, R47 ;  /* 0x000000ffff1a7224 */ /* 0x000fe400078e002f */
[----:B--2---:R-:W-:Y:S01]  /*ff310*/  IMAD.MOV.U32 R30, RZ, RZ, R49 ;  /* 0x000000ffff1e7224 */ /* 0x004fe200078e0031 */
[----:B----4-:R-:W-:Y:S04]  /*ff320*/  STL.64 [R1+0x84b0], R22 ;  /* 0x0084b01601007387 */ /* 0x010fe80000100a00 */
[----:B---3--:R1:W-:Y:S04]  /*ff330*/  STL.64 [R1+0x84a8], R20 ;  /* 0x0084a81401007387 */ /* 0x0083e80000100a00 */
[----:B------:R-:W-:Y:S04]  /*ff340*/  STL.64 [R1+0x84d0], R30 ;  /* 0x0084d01e01007387 */ /* 0x000fe80000100a00 */
[----:B------:R2:W-:Y:S04]  /*ff350*/  STL.64 [R1+0x84c8], R28 ;  /* 0x0084c81c01007387 */ /* 0x0005e80000100a00 */
        /* <DEDUP_REMOVED lines=36> */
[----:B------:R-:W-:-:S03]  /*ff5a0*/  IMAD.MOV.U32 R35, RZ, RZ, R44 ;  /* 0x000000ffff237224 */ /* 0x000fc600078e002c */
[----:B------:R-:W2:Y:S04]  /*ff5b0*/  LDL.LU R44, [R1+0x84f4] ;  /* 0x0084f400012c7983 */ /* 0x000ea80000300800 */
[----:B------:R-:W2:Y:S04]  /*ff5c0*/  LDL.LU R45, [R1+0x84f0] ;  /* 0x0084f000012d7983 */ /* 0x000ea80000300800 */
[----:B------:R-:W2:Y:S04]  /*ff5d0*/  LDL.LU R46, [R1+0x84ec] ;  /* 0x0084ec00012e7983 */ /* 0x000ea80000300800 */
[----:B------:R-:W2:Y:S04]  /*ff5e0*/  LDL.LU R47, [R1+0x84e8] ;  /* 0x0084e800012f7983 */ /* 0x000ea80000300800 */
[----:B------:R-:W3:Y:S01]  /*ff5f0*/  LDL.LU R27, [R1+0x7ec] ;  /* 0x0007ec00011b7983 */ /* 0x000ee20000300800 */
[----:B------:R-:W-:-:S03]  /*ff600*/  IMAD R18, R58, 0x100, R57 ;  /* 0x000001003a127824 */ /* 0x000fc600078e0239 */
[----:B------:R-:W3:Y:S04]  /*ff610*/  LDL.LU R56, [R1+0x7c0] ;  /* 0x0007c00001387983 */ /* 0x000ee80000300800 */
[----:B------:R-:W3:Y:S04]  /*ff620*/  LDL.LU R57, [R1+0x7c4] ;  /* 0x0007c40001397983 */ /* 0x000ee80000300800 */
[----:B------:R-:W3:Y:S04]  /*ff630*/  LDL.LU R58, [R1+0x7c8] ;  /* 0x0007c800013a7983 */ /* 0x000ee80000300800 */
[----:B------:R-:W3:Y:S01]  /*ff640*/  LDL.LU R59, [R1+0x7cc] ;  /* 0x0007cc00013b7983 */ /* 0x000ee20000300800 */
[----:B--2---:R-:W-:Y:S03]  /*ff650*/  HMMA.16816.F32 R36, R36, R2, R44 ;  /* 0x000000022424723c */ /* 0x004fe6000000182c */
[----:B------:R-:W2:-:S15]  /*ff660*/  LDL.LU R44, [R1+0x810] ;  /* 0x00081000012c7983 */ /* 0x000e9e0000300800 */
[----:B------:R-:W-:Y:S01]  /*ff670*/  NOP ;  /* 0x0000000000007918 */ /* 0x000fe20000000000 */
[----:B------:R0:W-:Y:S04]  /*ff680*/  STL.64 [R1+0x8a0], R36 ;  /* 0x0008a02401007387 */ /* 0x0001e80000100a00 */
[----:B------:R1:W-:Y:S04]  /*ff690*/  STL.64 [R1+0x8a8], R38 ;  /* 0x0008a82601007387 */ /* 0x0003e80000100a00 */
[----:B------:R-:W2:Y:S04]  /*ff6a0*/  LDL.LU R45, [R1+0x814] ;  /* 0x00081400012d7983 */ /* 0x000ea80000300800 */
[----:B------:R-:W2:Y:S04]  /*ff6b0*/  LDL.LU R46, [R1+0x818] ;  /* 0x00081800012e7983 */ /* 0x000ea80000300800 */
        /* <DEDUP_REMOVED lines=38> */
[----:B0-----:R-:W3:Y:S04]  /*ff920*/  LDL.LU.64 R54, [R1+0x8490] ;  /* 0x0084900001367983 */ /* 0x001ee80000300a00 */
        /* <DEDUP_REMOVED lines=34> */
[----:B---3--:R-:W-:-:S02]  /*ffb50*/  IMAD.MOV.U32 R20, RZ, RZ, R54 ;  /* 0x000000ffff147224 */ /* 0x008fc400078e0036 */
[----:B------:R-:W-:Y:S02]  /*ffb60*/  IMAD.MOV.U32 R21, RZ, RZ, R55 ;  /* 0x000000ffff157224 */ /* 0x000fe400078e0037 */
[----:B----4-:R-:W-:-:S06]  /*ffb70*/  IMAD.MOV.U32 R22, RZ, RZ, R53 ;  /* 0x000000ffff167224 */ /* 0x010fcc00078e0035 */
[----:B------:R-:W-:Y:S04]  /*ffb80*/  STL.64 [R1+0x10b0], R12 ;  /* 0x0010b00c01007387 */ /* 0x000fe80000100a00 */
[----:B------:R-:W-:Y:S04]  /*ffb90*/  STL.64 [R1+0x10b8], R14 ;  /* 0x0010b80e01007387 */ /* 0x000fe80000100a00 */
[----:B------:R-:W2:Y:S04]  /*ffba0*/  LDL.LU R54, [R1+0x8474] ;  /* 0x0084740001367983 */ /* 0x000ea80000300800 */
[----:B------:R-:W-:Y:S04]  /*ffbb0*/  STL.64 [R1+0x10a0], R8 ;  /* 0x0010a00801007387 */ /* 0x000fe80000100a00 */
[----:B------:R-:W-:Y:S04]  /*ffbc0*/  STL.64 [R1+0x10a8], R10 ;  /* 0x0010a80a01007387 */ /* 0x000fe80000100a00 */
[----:B------:R-:W3:Y:S04]  /*ffbd0*/  LDL.LU R55, [R1+0x8470] ;  /* 0x0084700001377983 */ /* 0x000ee80000300800 */
[----:B------:R-:W4:Y:S04]  /*ffbe0*/  LDL.LU R53, [R1+0x846c] ;  /* 0x00846c0001357983 */ /* 0x000f280000300800 */
[----:B------:R-:W2:Y:S04]  /*ffbf0*/  LDL.LU R23, [R1+0x72c] ;  /* 0x00072c0001177983 */ /* 0x000ea80000300800 */
[----:B--2---:R-:W-:Y:S04]  /*ffc00*/  STL.64 [R1+0x83f8], R22 ;  /* 0x0083f81601007387 */ /* 0x004fe80000100a00 */
[----:B------:R0:W-:Y:S04]  /*ffc10*/  STL.64 [R1+0x83f0], R20 ;  /* 0x0083f01401007387 */ /* 0x0001e80000100a00 */
[----:B------:R-:W2:Y:S01]  /*ffc20*/  LDL.LU R28, [R1+0x110] ;  /* 0x00011000011c7983 */ /* 0x000ea20000300800 */
[----:B------:R-:W-:-:S02]  /*ffc30*/  IMAD.MOV.U32 R29, RZ, RZ, R54 ;  /* 0x000000ffff1d7224 */ /* 0x000fc400078e0036 */
[----:B---3--:R-:W-:Y:S02]  /*ffc40*/  IMAD.MOV.U32 R30, RZ, RZ, R55 ;  /* 0x000000ffff1e7224 */ /* 0x008fe400078e0037 */
[----:B----4-:R-:W-:Y:S01]  /*ffc50*/  IMAD.MOV.U32 R31, RZ, RZ, R53 ;  /* 0x000000ffff1f7224 */ /* 0x010fe200078e0035 */
[----:B------:R-:W3:Y:S04]  /*ffc60*/  LDL.LU R54, [R1+0x8468] ;  /* 0x0084680001367983 */ /* 0x000ee80000300800 */
[----:B------:R-:W4:Y:S04]  /*ffc70*/  LDL.LU R55, [R1+0x8464] ;  /* 0x0084640001377983 */ /* 0x000f280000300800 */
[----:B------:R-:W4:Y:S04]  /*ffc80*/  LDL.LU R53, [R1+0x8460] ;  /* 0x0084600001357983 */ /* 0x000f280000300800 */
[----:B------:R-:W-:Y:S04]  /*ffc90*/  STL.64 [R1+0x8418], R30 ;  /* 0x0084181e01007387 */ /* 0x000fe80000100a00 */
[----:B--2---:R-:W-:Y:S04]  /*ffca0*/  STL.64 [R1+0x8410], R28 ;  /* 0x0084101c01007387 */ /* 0x004fe80000100a00 */
[----:B------:R-:W2:Y:S04]  /*ffcb0*/  LDL.LU R44, [R1+0x740] ;  /* 0x00074000012c7983 */ /* 0x000ea80000300800 */
[----:B------:R-:W2:Y:S01]  /*ffcc0*/  LDL.LU R45, [R1+0x744] ;  /* 0x00074400012d7983 */ /* 0x000ea20000300800 */
[----:B---3--:R-:W-:-:S02]  /*ffcd0*/  IMAD.MOV.U32 R46, RZ, RZ, R54 ;  /* 0x000000ffff2e7224 */ /* 0x008fc400078e0036 */
[----:B----4-:R-:W-:Y:S01]  /*ffce0*/  IMAD.MOV.U32 R47, RZ, RZ, R55 ;  /* 0x000000ffff2f7224 */ /* 0x010fe200078e0037 */
[----:B------:R-:W3:Y:S04]  /*ffcf0*/  LDL.LU R54, [R1+0x845c] ;  /* 0x00845c0001367983 */ /* 0x000ee80000300800 */
[----:B------:R-:W4:Y:S01]  /*ffd00*/  LDL.LU R55, [R1+0x8458] ;  /* 0x0084580001377983 */ /* 0x000f220000300800 */
[----:B------:R-:W-:-:S03]  /*ffd10*/  IMAD.MOV.U32 R48, RZ, RZ, R53 ;  /* 0x000000ffff307224 */ /* 0x000fc600078e0035 */
[----:B------:R-:W-:Y:S04]  /*ffd20*/  STL.64 [R1+0x8448], R46 ;  /* 0x0084482e01007387 */ /* 0x000fe80000100a00 */
[----:B--2---:R1:W-:Y:S04]  /*ffd30*/  STL.64 [R1+0x8440], R44 ;  /* 0x0084402c01007387 */ /* 0x0043e80000100a00 */
[----:B------:R-:W2:Y:S04]  /*ffd40*/  LDL.LU R53, [R1+0x8454] ;  /* 0x0084540001357983 */ /* 0x000ea80000300800 */
[----:B------:R-:W2:Y:S04]  /*ffd50*/  LDL.LU R49, [R1+0x754] ;  /* 0x0007540001317983 */ /* 0x000ea80000300800 */
[----:B------:R-:W2:Y:S04]  /*ffd60*/  LDL.LU R50, [R1+0x758] ;  /* 0x0007580001327983 */ /* 0x000ea80000300800 */
[----:B------:R-:W2:Y:S04]  /*ffd70*/  LDL.LU R51, [R1+0x75c] ;  /* 0x00075c0001337983 */ /* 0x000ea80000300800 */
[----:B0-----:R-:W2:Y:S04]  /*ffd80*/  LDL.LU R20, [R1+0x770] ;  /* 0x0007700001147983 */ /* 0x001ea80000300800 */
[----:B-1----:R-:W2:Y:S04]  /*ffd90*/  LDL.LU R44, [R1+0x7b0] ;  /* 0x0007b000012c7983 */ /* 0x002ea80000300800 */
[----:B------:R-:W2:Y:S04]  /*ffda0*/  LDL.LU R45, [R1+0x7b4] ;  /* 0x0007b400012d7983 */ /* 0x000ea80000300800 */
[----:B------:R-:W2:Y:S04]  /*ffdb0*/  LDL.LU R46, [R1+0x7b8] ;  /* 0x0007b800012e7983 */ /* 0x000ea80000300800 */
[----:B------:R-:W2:Y:S01]  /*ffdc0*/  LDL.LU R47, [R1+0x7bc] ;  /* 0x0007bc00012f7983 */ /* 0x000ea20000300800 */
[----:B---3--:R-:W-:-:S02]  /*ffdd0*/  IMAD.MOV.U32 R22, RZ, RZ, R54 ;  /* 0x000000ffff167224 */ /* 0x008fc400078e0036 */
[----:B----4-:R-:W-:Y:S02]  /*ffde0*/  IMAD.MOV.U32 R21, RZ, RZ, R55 ;  /* 0x000000ffff157224 */ /* 0x010fe400078e0037 */
[----:B--2---:R-:W-:Y:S02]  /*ffdf0*/  IMAD.MOV.U32 R23, RZ, RZ, R53 ;  /* 0x000000ffff177224 */ /* 0x004fe400078e0035 */
        /* <DEDUP_REMOVED lines=38> */
[----:B------:R-:W-:Y:S04]  /*100060*/  STL.64 [R1+0x1090], R44 ;  /* 0x0010902c01007387 */ /* 0x000fe80000100a00 */
[----:B------:R0:W-:Y:S04]  /*100070*/  STL.64 [R1+0x1098], R46 ;  /* 0x0010982e01007387 */ /* 0x0001e80000100a00 */
[----:B0-----:R-:W4:Y:S04]  /*100080*/  LDL.LU.64 R46, [R1+0x8448] ;  /* 0x00844800012e7983 */ /* 0x001f280000300a00 */
[----:B------:R-:W4:Y:S01]  /*100090*/  LDL.LU.64 R44, [R1+0x8440] ;  /* 0x00844000012c7983 */ /* 0x000f220000300a00 */
[----:B--2---:R-:W-:-:S03]  /*1000a0*/  IMAD R18, R18, 0x100, R53 ;  /* 0x0000010012127824 */ /* 0x004fc600078e0235 */
[----:B------:R-:W2:Y:S01]  /*1000b0*/  LDL.LU R53, [R1+0x8438] ;  /* 0x0084380001357983 */ /* 0x000ea20000300800 */
[----:B---3--:R-:W-:-:S03]  /*1000c0*/  IMAD R19, R19, 0x100, R54 ;  /* 0x0000010013137824 */ /* 0x008fc600078e0236 */
[----:B------:R-:W2:Y:S01]  /*1000d0*/  LDL.LU R54, [R1+0x8434] ;  /* 0x0084340001367983 */ /* 0x000ea20000300800 */
[----:B----4-:R-:W-:-:S03]  /*1000e0*/  IMAD R40, R40, 0x100, R55 ;  /* 0x0000010028287824 */ /* 0x010fc600078e0237 */
[----:B------:R-:W2:Y:S01]  /*1000f0*/  LDL.LU R55, [R1+0x8430] ;  /* 0x0084300001377983 */ /* 0x000ea20000300800 */
[----:B------:R-:W-:Y:S01]  /*100100*/  IMAD R41, R61, 0x100, R41 ;  /* 0x000001003d297824 */ /* 0x000fe200078e0229 */
[----:B--2---:R-:W-:Y:S02]  /*100110*/  HMMA.16816.F32 R36, R36, R2, R52 ;  /* 0x000000022424723c */ /* 0x004fe40000001834 */
[----:B------:R-:W2:-:S15]  /*100120*/  LDL.LU R52, [R1+0x760] ;  /* 0x0007600001347983 */ /* 0x000e9e0000300800 */
[----:B------:R-:W-:Y:S02]  /*100130*/  NOP ;  /* 0x0000000000007918 */ /* 0x000fe40000000000 */
        /* <DEDUP_REMOVED lines=25> */
[C---:B------:R-:W-:Y:S08]  /*1002d0*/  HMMA.16816.F32 R48, R36.reuse, R6, R48 ;  /* 0x000000062430723c */ /* 0x040ff00000001830 */
[----:B----4-:R-:W-:-:S15]  /*1002e0*/  HMMA.16816.F32 R20, R36, R10, R20 ;  /* 0x0000000a2414723c */ /* 0x010fde0000001814 */
[----:B------:R-:W-:-:S04]  /*1002f0*/  NOP ;  /* 0x0000000000007918 */ /* 0x000fc80000000000 */
[----:B------:R-:W-:Y:S04]  /*100300*/  STL.64 [R1+0x1050], R20 ;  /* 0x0010501401007387 */ /* 0x000fe80000100a00 */
[----:B------:R0:W-:Y:S04]  /*100310*/  STL.64 [R1+0x1058], R22 ;  /* 0x0010581601007387 */ /* 0x0001e80000100a00 */
[----:B0-----:R-:W4:Y:S04]  /*100320*/  LDL.LU.64 R22, [R1+0x83f8] ;  /* 0x0083f80001167983 */ /* 0x001f280000300a00 */
[----:B------:R-:W4:Y:S01]  /*100330*/  LDL.LU.64 R20, [R1+0x83f0] ;  /* 0x0083f00001147983 */ /* 0x000f220000300a00 */
[C---:B--2---:R-:W-:Y:S08]  /*100340*/  HMMA.16816.F32 R52, R36.reuse, R8, R52 ;  /* 0x000000082434723c */ /* 0x044ff00000001834 */
        /* <DEDUP_REMOVED lines=8> */
[----:B------:R-:W-:Y:S04]  /*1003d0*/  STL.64 [R1+0x1030], R48 ;  /* 0x0010303001007387 */ /* 0x000fe80000100a00 */
[----:B------:R-:W-:Y:S04]  /*1003e0*/  STL.64 [R1+0x1038], R50 ;  /* 0x0010383201007387 */ /* 0x000fe80000100a00 */
[----:B------:R3:W-:Y:S02]  /*1003f0*/  STL.64 [R1+0x83d0], R4 ;  /* 0x0083d00401007387 */ /* 0x0007e40000100a00 */
[----:B---3--:R-:W-:Y:S01]  /*100400*/  HMMA.16816.F32 R4, R36, R2, R28 ;  /* 0x000000022404723c */ /* 0x008fe2000000181c */
[----:B------:R-:W-:-:S02]  /*100410*/  F2FP.F16.E4M3.UNPACK_B R36, R18 ;  /* 0x00000012ff24723e */ /* 0x000fc400020006ff */
[----:B------:R-:W-:Y:S02]  /*100420*/  F2FP.F16.E4M3.UNPACK_B R37, R19 ;  /* 0x00000013ff25723e */ /* 0x000fe400020006ff */
[----:B------:R-:W-:Y:S02]  /*100430*/  F2FP.F16.E4M3.UNPACK_B R38, R40 ;  /* 0x00000028ff26723e */ /* 0x000fe400020006ff */
[----:B------:R-:W-:Y:S01]  /*100440*/  F2FP.F16.E4M3.UNPACK_B R39, R41 ;  /* 0x00000029ff27723e */ /* 0x000fe200020006ff */
[----:B------:R-:W-:Y:S04]  /*100450*/  STL.64 [R1+0x1020], R44 ;  /* 0x0010202c01007387 */ /* 0x000fe80000100a00 */
[----:B------:R-:W-:Y:S02]  /*100460*/  STL.64 [R1+0x1028], R46 ;  /* 0x0010282e01007387 */ /* 0x000fe40000100a00 */
[C---:B------:R-:W-:Y:S05]  /*100470*/  HMMA.16816.F32 R24, R36.reuse, R16, R24 ;  /* 0x000000102418723c */ /* 0x040fea0000001818 */
[----:B------:R-:W-:Y:S04]  /*100480*/  STL.64 [R1+0x1010], R4 ;  /* 0x0010100401007387 */ /* 0x000fe80000100a00 */
[----:B------:R0:W-:Y:S02]  /*100490*/  STL.64 [R1+0x1018], R6 ;  /* 0x0010180601007387 */ /* 0x0001e40000100a00 */
[C---:B0-----:R-:W-:Y:S08]  /*1004a0*/  HMMA.16816.F32 R4, R36.reuse, R12, R56 ;  /* 0x0000000c2404723c */ /* 0x041ff00000001838 */
[----:B------:R-:W-:Y:S04]  /*1004b0*/  STL.64 [R1+0x11e0], R24 ;  /* 0x0011e01801007387 */ /* 0x000fe80000100a00 */
[----:B------:R-:W-:Y:S04]  /*1004c0*/  STL.64 [R1+0x11e8], R26 ;  /* 0x0011e81a01007387 */ /* 0x000fe80000100a00 */
[----:B------:R-:W-:Y:S01]  /*1004d0*/  STL.64 [R1+0x8398], R14 ;  /* 0x0083980e01007387 */ /* 0x000fe20000100a00 */
[----:B----4-:R-:W-:-:S15]  /*1004e0*/  HMMA.16816.F32 R20, R36, R14, R20 ;  /* 0x0000000e2414723c */ /* 0x010fde0000001814 */
        /* <DEDUP_REMOVED lines=122> */
[----:B------:R-:W-:Y:S01]  /*100c90*/  IMAD R19, R20, 0x100, R27 ;  /* 0x0000010014137824 */ /* 0x000fe200078e021b */
        /* <DEDUP_REMOVED lines=28> */
[----:B------:R-:W-:-:S02]  /*100e60*/  IMAD R40, R22, 0x100, R21 ;  /* 0x0000010016287824 */ /* 0x000fc400078e0215 */
[----:B------:R-:W-:-:S06]  /*100e70*/  IMAD R41, R0, 0x100, R23 ;  /* 0x0000010000297824 */ /* 0x000fcc00078e0217 */
        /* <DEDUP_REMOVED lines=52> */
[----:B-1----:R-:W3:Y:S04]  /*1011c0*/  LDL.LU R24, [R1+0x640] ;  /* 0x0006400001187983 */ /* 0x002ee80000300800 */
        /* <DEDUP_REMOVED lines=70> */
[----:B------:R0:W-:Y:S01]  /*101630*/  STL.64 [R1+0x1278], R26 ;  /* 0x0012781a01007387 */ /* 0x0001e20000100a00 */
[----:B---3--:R-:W-:Y:S03]  /*101640*/  HMMA.16816.F32 R36, R36, R2, R20 ;  /* 0x000000022424723c */ /* 0x008fe60000001814 */
[----:B0-----:R-:W3:Y:S04]  /*101650*/  LDL.LU.64 R26, [R1+0x8328] ;  /* 0x00832800011a7983 */ /* 0x001ee80000300a00 */
[----:B------:R-:W3:Y:S04]  /*101660*/  LDL.LU.64 R24, [R1+0x8320] ;  /* 0x0083200001187983 */ /* 0x000ee80000300a00 */
[----:B------:R-:W4:Y:S04]  /*101670*/  LDL.LU.64 R22, [R1+0x8318] ;  /* 0x0083180001167983 */ /* 0x000f280000300a00 */
[----:B------:R-:W4:Y:S04]  /*101680*/  LDL.LU.64 R20, [R1+0x8310] ;  /* 0x0083100001147983 */ /* 0x000f280000300a00 */
        /* <DEDUP_REMOVED lines=20> */
[----:B------:R-:W-:Y:S01]  /*1017d0*/  STL.64 [R1+0x82d0], R10 ;  /* 0x0082d00a01007387 */ /* 0x000fe20000100a00 */
        /* <DEDUP_REMOVED lines=8> */
[----:B----4-:R-:W-:Y:S01]  /*101860*/  HMMA.16816.F32 R8, R36, R4, R20 ;  /* 0x000000042408723c */ /* 0x010fe20000001814 */
[----:B------:R-:W-:Y:S10]  /*101870*/  STL.64 [R1+0x82b0], R6 ;  /* 0x0082b00601007387 */ /* 0x000ff40000100a00 */
        /* <DEDUP_REMOVED lines=128> */
[C---:B---3--:R-:W-:Y:S08]  /*102080*/  HMMA.16816.F32 R44, R36.reuse, R2, R44 ;  /* 0x00000002242c723c */ /* 0x048ff0000000182c */
[----:B----4-:R-:W-:-:S15]  /*102090*/  HMMA.16816.F32 R20, R36, R6, R20 ;  /* 0x000000062414723c */ /* 0x010fde0000001814 */
[----:B------:R-:W-:-:S04]  /*1020a0*/  NOP ;  /* 0x0000000000007918 */ /* 0x000fc80000000000 */
[----:B------:R-:W-:Y:S04]  /*1020b0*/  STL.64 [R1+0x13f0], R20 ;  /* 0x0013f01401007387 */ /* 0x000fe80000100a00 */
[----:B------:R0:W-:Y:S04]  /*1020c0*/  STL.64 [R1+0x13f8], R22 ;  /* 0x0013f81601007387 */ /* 0x0001e80000100a00 */
[----:B0-----:R-:W3:Y:S04]  /*1020d0*/  LDL.LU.64 R22, [R1+0x82a0] ;  /* 0x0082a00001167983 */ /* 0x001ee80000300a00 */
[----:B------:R-:W3:Y:S01]  /*1020e0*/  LDL.LU.64 R20, [R1+0x8298] ;  /* 0x0082980001147983 */ /* 0x000ee20000300a00 */
[----:B--2---:R-:W-:Y:S01]  /*1020f0*/  HMMA.16816.F32 R52, R36, R4, R52 ;  /* 0x000000042434723c */ /* 0x004fe20000001834 */
        /* <DEDUP_REMOVED lines=89> */
[C---:B----4-:R-:W-:Y:S08]  /*102690*/  HMMA.16816.F32 R44, R36.reuse, R4, R44 ;  /* 0x00000004242c723c */ /* 0x050ff0000000182c */
[----:B---3--:R-:W-:Y:S03]  /*1026a0*/  HMMA.16816.F32 R36, R36, R2, R32 ;  /* 0x000000022424723c */ /* 0x008fe60000001820 */
        /* <DEDUP_REMOVED lines=64> */
[----:B------:R-:W-:Y:S01]  /*102ab0*/  F2FP.F16.E4M3.UNPACK_B R39, R41 ;  /* 0x00000029ff27723e */ /* 0x000fe200020006ff */
        /* <DEDUP_REMOVED lines=119> */
[----:B------:R-:W4:Y:S01]  /*103230*/  LDL.LU.64 R24, [R1+0x81e8] ;  /* 0x0081e80001187983 */ /* 0x000f220000300a00 */
[----:B------:R-:W-:-:S02]  /*103240*/  IMAD R18, R18, 0x100, R40 ;  /* 0x0000010012127824 */ /* 0x000fc400078e0228 */
[----:B------:R-:W-:Y:S02]  /*103250*/  IMAD R19, R61, 0x100, R19 ;  /* 0x000001003d137824 */ /* 0x000fe400078e0213 */
[----:B------:R-:W-:Y:S02]  /*103260*/  IMAD R40, R42, 0x100, R60 ;  /* 0x000001002a287824 */ /* 0x000fe400078e023c */
[----:B------:R-:W-:Y:S01]  /*103270*/  IMAD R41, R56, 0x100, R43 ;  /* 0x0000010038297824 */ /* 0x000fe200078e022b */
        /* <DEDUP_REMOVED lines=8> */
[----:B------:R-:W-:Y:S11]  /*103300*/  HMMA.16816.F32 R40, R36, R12, R44 ;  /* 0x0000000c2428723c */ /* 0x000ff6000000182c */
[----:B------:R-:W-:Y:S04]  /*103310*/  STL.64 [R1+0x1630], R52 ;  /* 0x0016303401007387 */ /* 0x000fe80000100a00 */
[----:B------:R-:W-:Y:S04]  /*103320*/  STL.64 [R1+0x1638], R54 ;  /* 0x0016383601007387 */ /* 0x000fe80000100a00 */
[----:B------:R-:W-:Y:S01]  /*103330*/  STL.64 [R1+0x81c8], R14 ;  /* 0x0081c80e01007387 */ /* 0x000fe20000100a00 */
[----:B------:R-:W-:-:S02]  /*103340*/  IMAD R18, R58, 0x100, R57 ;  /* 0x000001003a127824 */ /* 0x000fc400078e0239 */
[----:B------:R-:W-:Y:S01]  /*103350*/  IMAD R19, R0, 0x100, R59 ;  /* 0x0000010000137824 */ /* 0x000fe200078e023b */
[C---:B--2---:R-:W-:Y:S08]  /*103360*/  HMMA.16816.F32 R48, R36.reuse, R14, R48 ;  /* 0x0000000e2430723c */ /* 0x044ff00000001830 */
[C---:B---3--:R-:W-:Y:S11]  /*103370*/  HMMA.16816.F32 R32, R36.reuse, R10, R32 ;  /* 0x0000000a2420723c */ /* 0x048ff60000001820 */
        /* <DEDUP_REMOVED lines=92> */
[----:B------:R-:W4:Y:S01]  /*103940*/  LDL.LU R3, [R1+0x81e0] ;  /* 0x0081e00001037983 */ /* 0x000f220000300800 */
[----:B--2---:R-:W-:Y:S01]  /*103950*/  IMAD R41, R44, 0x100, R41 ;  /* 0x000001002c297824 */ /* 0x004fe200078e0229 */
        /* <DEDUP_REMOVED lines=39> */
[C---:B----4-:R-:W-:Y:S01]  /*103bd0*/  HMMA.16816.F32 R52, R36.reuse, R6, R52 ;  /* 0x000000062434723c */ /* 0x050fe20000001834 */
[----:B------:R-:W-:Y:S07]  /*103be0*/  STL.64 [R1+0x8178], R6 ;  /* 0x0081780601007387 */ /* 0x000fee0000100a00 */
[C---:B--2---:R-:W-:Y:S11]  /*103bf0*/  HMMA.16816.F32 R48, R36.reuse, R4, R48 ;  /* 0x000000042430723c */ /* 0x044ff60000001830 */
        /* <DEDUP_REMOVED lines=9> */
[----:B------:R-:W-:Y:S02]  /*103c90*/  STL.64 [R1+0x1748], R50 ;  /* 0x0017483201007387 */ /* 0x000fe40000100a00 */
[C---:B------:R-:W-:Y:S08]  /*103ca0*/  HMMA.16816.F32 R28, R36.reuse, R16, R28 ;  /* 0x00000010241c723c */ /* 0x040ff0000000181c */
[C---:B------:R-:W-:Y:S01]  /*103cb0*/  HMMA.16816.F32 R24, R36.reuse, R14, R24 ;  /* 0x0000000e2418723c */ /* 0x040fe20000001818 */
[----:B------:R-:W-:Y:S04]  /*103cc0*/  STL.64 [R1+0x1580], R4 ;  /* 0x0015800401007387 */ /* 0x000fe80000100a00 */
[----:B------:R3:W-:Y:S03]  /*103cd0*/  STL.64 [R1+0x1588], R6 ;  /* 0x0015880601007387 */ /* 0x0007e60000100a00 */
[C---:B---3--:R-:W-:Y:S03]  /*103ce0*/  HMMA.16816.F32 R4, R36.reuse, R12, R20 ;  /* 0x0000000c2404723c */ /* 0x048fe60000001814 */
[----:B------:R0:W-:Y:S04]  /*103cf0*/  STL.64 [R1+0x1730], R28 ;  /* 0x0017301c01007387 */ /* 0x0001e80000100a00 */
[----:B------:R-:W-:Y:S04]  /*103d00*/  STL.64 [R1+0x1738], R30 ;  /* 0x0017381e01007387 */ /* 0x000fe80000100a00 */
[----:B------:R-:W-:Y:S04]  /*103d10*/  STL.64 [R1+0x8148], R14 ;  /* 0x0081480e01007387 */ /* 0x000fe80000100a00 */
[----:B------:R-:W-:Y:S04]  /*103d20*/  STL.64 [R1+0x1720], R24 ;  /* 0x0017201801007387 */ /* 0x000fe80000100a00 */
[----:B------:R-:W-:Y:S04]  /*103d30*/  STL.64 [R1+0x1728], R26 ;  /* 0x0017281a01007387 */ /* 0x000fe80000100a00 */
[----:B------:R-:W-:Y:S04]  /*103d40*/  STL.64 [R1+0x8140], R12 ;  /* 0x0081400c01007387 */ /* 0x000fe80000100a00 */
[----:B------:R-:W-:Y:S04]  /*103d50*/  STL.64 [R1+0x1710], R4 ;  /* 0x0017100401007387 */ /* 0x000fe80000100a00 */
[----:B------:R1:W-:Y:S04]  /*103d60*/  STL.64 [R1+0x1718], R6 ;  /* 0x0017180601007387 */ /* 0x0003e80000100a00 */
[----:B0-----:R-:W2:Y:S01]  /*103d70*/  LDL.LU R28, [R1+0x210] ;  /* 0x00021000011c7983 */ /* 0x001ea20000300800 */
[----:B-1----:R-:W-:-:S15]  /*103d80*/  HMMA.16816.F32 R4, R36, R10, R56 ;  /* 0x0000000a2404723c */ /* 0x002fde0000001838 */
        /* <DEDUP_REMOVED lines=92> */
[----:B------:R-:W-:Y:S01]  /*104350*/  IMAD R19, R61, 0x100, R19 ;  /* 0x000001003d137824 */ /* 0x000fe200078e0213 */
[----:B------:R-:W-:-:S04]  /*104360*/  F2FP.F16.E4M3.UNPACK_B R36, R18 ;  /* 0x00000012ff24723e */ /* 0x000fc800020006ff */
[----:B------:R-:W-:Y:S01]  /*104370*/  F2FP.F16.E4M3.UNPACK_B R37, R19 ;  /* 0x00000013ff25723e */ /* 0x000fe200020006ff */
[----:B------:R-:W-:Y:S02]  /*104380*/  IMAD R18, R22, 0x100, R21 ;  /* 0x0000010016127824 */ /* 0x000fe400078e0215 */
[----:B------:R-:W-:-:S04]  /*104390*/  IMAD R19, R56, 0x100, R23 ;  /* 0x0000010038137824 */ /* 0x000fc800078e0217 */
[C---:B----4-:R-:W-:Y:S08]  /*1043a0*/  HMMA.16816.F32 R52, R36.reuse, R14, R52 ;  /* 0x0000000e2434723c */ /* 0x050ff00000001834 */
        /* <DEDUP_REMOVED lines=101> */
[----:B------:R-:W2:Y:S01]  /*104a00*/  LDL.LU R59, [R1+0x14c] ;  /* 0x00014c00013b7983 */ /* 0x000ea20000300800 */
[----:B---3--:R-:W-:Y:S03]  /*104a10*/  HMMA.16816.F32 R36, R36, R2, R16 ;  /* 0x000000022424723c */ /* 0x008fe60000001810 */
[----:B------:R-:W3:Y:S04]  /*104a20*/  LDL.LU.64 R18, [R1+0x8138] ;  /* 0x0081380001127983 */ /* 0x000ee80000300a00 */
[----:B------:R-:W4:-:S12]  /*104a30*/  LDL.LU.64 R16, [R1+0x8130] ;  /* 0x0081300001107983 */ /* 0x000f180000300a00 */
[----:B------:R-:W-:Y:S04]  /*104a40*/  STL.64 [R1+0x1680], R36 ;  /* 0x0016802401007387 */ /* 0x000fe80000100a00 */
[----:B------:R0:W-:Y:S02]  /*104a50*/  STL.64 [R1+0x1688], R38 ;  /* 0x0016882601007387 */ /* 0x0001e40000100a00 */
[----:B0-----:R-:W-:Y:S02]  /*104a60*/  F2FP.F16.E4M3.UNPACK_B R38, R40 ;  /* 0x00000028ff26723e */ /* 0x001fe400020006ff */
[----:B------:R-:W-:Y:S02]  /*104a70*/  F2FP.F16.E4M3.UNPACK_B R39, R41 ;  /* 0x00000029ff27723e */ /* 0x000fe400020006ff */
[----:B---3--:R-:W-:-:S02]  /*104a80*/  F2FP.F16.E4M3.UNPACK_B R36, R18 ;  /* 0x00000012ff24723e */ /* 0x008fc400020006ff */
[----:B------:R-:W-:-:S07]  /*104a90*/  F2FP.F16.E4M3.UNPACK_B R37, R19 ;  /* 0x00000013ff25723e */ /* 0x000fce00020006ff */
[----:B----4-:R-:W-:-:S15]  /*104aa0*/  HMMA.16816.F32 R12, R36, R16, R12 ;  /* 0x00000010240c723c */ /* 0x010fde000000180c */
        /* <DEDUP_REMOVED lines=58> */
[----:B------:R0:W-:Y:S04]  /*104e50*/  STL.64 [R1+0x17a0], R24 ;  /* 0x0017a01801007387 */ /* 0x0001e80000100a00 */
[----:B------:R1:W-:Y:S04]  /*104e60*/  STL.64 [R1+0x17a8], R26 ;  /* 0x0017a81a01007387 */ /* 0x0003e80000100a00 */
        /* <DEDUP_REMOVED lines=74> */
[----:B----4-:R-:W-:-:S02]  /*105310*/  IMAD R41, R41, 0x100, R17 ;  /* 0x0000010029297824 */ /* 0x010fc400078e0211 */
[----:B------:R-:W-:Y:S02]  /*105320*/  IMAD R40, R40, 0x100, R2 ;  /* 0x0000010028287824 */ /* 0x000fe400078e0202 */
[----:B------:R-:W-:-:S14]  /*105330*/  IMAD R19, R19, 0x100, R3 ;  /* 0x0000010013137824 */ /* 0x000fdc00078e0203 */
        /* <DEDUP_REMOVED lines=28> */
[----:B---3--:R-:W-:Y:S01]  /*105500*/  HMMA.16816.F32 R44, R36, R4, R44 ;  /* 0x00000004242c723c */ /* 0x008fe2000000182c */
[----:B------:R-:W-:-:S02]  /*105510*/  IMAD R40, R20, 0x100, R43 ;  /* 0x0000010014287824 */ /* 0x000fc400078e022b */
[----:B------:R-:W-:Y:S02]  /*105520*/  IMAD R19, R22, 0x100, R21 ;  /* 0x0000010016137824 */ /* 0x000fe400078e0215 */
[----:B------:R-:W-:-:S03]  /*105530*/  IMAD R18, R0, 0x100, R23 ;  /* 0x0000010000127824 */ /* 0x000fc600078e0217 */
[C---:B------:R-:W-:Y:S08]  /*105540*/  HMMA.16816.F32 R20, R36.reuse, R2, R56 ;  /* 0x000000022414723c */ /* 0x040ff00000001838 */
[C---:B----4-:R-:W-:Y:S08]  /*105550*/  HMMA.16816.F32 R28, R36.reuse, R14, R28 ;  /* 0x0000000e241c723c */ /* 0x050ff0000000181c */
[C---:B--2---:R-:W-:Y:S11]  /*105560*/  HMMA.16816.F32 R24, R36.reuse, R12, R24 ;  /* 0x0000000c2418723c */ /* 0x044ff60000001818 */
[----:B------:R0:W-:Y:S04]  /*105570*/  STL.64 [R1+0x1910], R28 ;  /* 0x0019101c01007387 */ /* 0x0001e80000100a00 */
[----:B------:R1:W-:Y:S04]  /*105580*/  STL.64 [R1+0x1918], R30 ;  /* 0x0019181e01007387 */ /* 0x0003e80000100a00 */
[----:B0-----:R-:W2:Y:S04]  /*105590*/  LDL.LU R28, [R1+0xc00] ;  /* 0x000c0000011c7983 */ /* 0x001ea80000300800 */
[----:B------:R0:W-:Y:S04]  /*1055a0*/  STL.64 [R1+0x1900], R24 ;  /* 0x0019001801007387 */ /* 0x0001e80000100a00 */
[----:B------:R3:W-:Y:S04]  /*1055b0*/  STL.64 [R1+0x1908], R26 ;  /* 0x0019081a01007387 */ /* 0x0007e80000100a00 */
[----:B------:R-:W2:Y:S04]  /*1055c0*/  LDL.LU R29, [R1+0xc04] ;  /* 0x000c0400011d7983 */ /* 0x000ea80000300800 */
[----:B-1----:R-:W2:Y:S04]  /*1055d0*/  LDL.LU R30, [R1+0xc08] ;  /* 0x000c0800011e7983 */ /* 0x002ea80000300800 */
[----:B------:R-:W2:Y:S04]  /*1055e0*/  LDL.LU R31, [R1+0xc0c] ;  /* 0x000c0c00011f7983 */ /* 0x000ea80000300800 */
[----:B0-----:R-:W4:Y:S04]  /*1055f0*/  LDL.LU R24, [R1+0xbf0] ;  /* 0x000bf00001187983 */ /* 0x001f280000300800 */
[----:B------:R-:W4:Y:S04]  /*105600*/  LDL.LU R25, [R1+0xbf4] ;  /* 0x000bf40001197983 */ /* 0x000f280000300800 */
[----:B---3--:R-:W4:Y:S04]  /*105610*/  LDL.LU R26, [R1+0xbf8] ;  /* 0x000bf800011a7983 */ /* 0x008f280000300800 */
[----:B------:R-:W4:Y:S01]  /*105620*/  LDL.LU R27, [R1+0xbfc] ;  /* 0x000bfc00011b7983 */ /* 0x000f220000300800 */
[C---:B------:R-:W-:Y:S08]  /*105630*/  HMMA.16816.F32 R32, R36.reuse, R10, R32 ;  /* 0x0000000a2420723c */ /* 0x040ff00000001820 */
[----:B------:R-:W-:Y:S11]  /*105640*/  HMMA.16816.F32 R52, R36, R8, R52 ;  /* 0x000000082434723c */ /* 0x000ff60000001834 */
[----:B------:R-:W-:Y:S04]  /*105650*/  STL.64 [R1+0x18f0], R32 ;  /* 0x0018f02001007387 */ /* 0x000fe80000100a00 */
[----:B------:R0:W-:Y:S04]  /*105660*/  STL.64 [R1+0x18f8], R34 ;  /* 0x0018f82201007387 */ /* 0x0001e80000100a00 */
[----:B0-----:R-:W3:Y:S04]  /*105670*/  LDL.LU.64 R34, [R1+0x8078] ;  /* 0x0080780001227983 */ /* 0x001ee80000300a00 */
[----:B------:R-:W3:Y:S04]  /*105680*/  LDL.LU.64 R32, [R1+0x8070] ;  /* 0x0080700001207983 */ /* 0x000ee80000300a00 */
[----:B------:R-:W-:Y:S04]  /*105690*/  STL.64 [R1+0x18e0], R52 ;  /* 0x0018e03401007387 */ /* 0x000fe80000100a00 */
[----:B------:R-:W-:Y:S04]  /*1056a0*/  STL.64 [R1+0x18e8], R54 ;  /* 0x0018e83601007387 */ /* 0x000fe80000100a00 */
[----:B------:R-:W-:Y:S04]  /*1056b0*/  STL.64 [R1+0x18d0], R48 ;  /* 0x0018d03001007387 */ /* 0x000fe80000100a00 */
[----:B------:R-:W-:Y:S04]  /*1056c0*/  STL.64 [R1+0x18d8], R50 ;  /* 0x0018d83201007387 */ /* 0x000fe80000100a00 */
[----:B------:R0:W-:Y:S04]  /*1056d0*/  STL.64 [R1+0x18c0], R44 ;  /* 0x0018c02c01007387 */ /* 0x0001e80000100a00 */
[----:B------:R1:W-:Y:S01]  /*1056e0*/  STL.64 [R1+0x18c8], R46 ;  /* 0x0018c82e01007387 */ /* 0x0003e20000100a00 */
[----:B------:R-:W-:-:S03]  /*1056f0*/  IMAD R41, R42, 0x100, R60 ;  /* 0x000001002a297824 */ /* 0x000fc600078e023c */
[----:B0-----:R-:W3:Y:S04]  /*105700*/  LDL.LU R44, [R1+0xbb0] ;  /* 0x000bb000012c7983 */ /* 0x001ee80000300800 */
[----:B------:R0:W-:Y:S04]  /*105710*/  STL.64 [R1+0x1780], R20 ;  /* 0x0017801401007387 */ /* 0x0001e80000100a00 */
[----:B------:R0:W-:Y:S04]  /*105720*/  STL.64 [R1+0x1788], R22 ;  /* 0x0017881601007387 */ /* 0x0001e80000100a00 */
[----:B------:R-:W3:Y:S04]  /*105730*/  LDL.LU R45, [R1+0xbb4] ;  /* 0x000bb400012d7983 */ /* 0x000ee80000300800 */
[----:B-1----:R-:W3:Y:S04]  /*105740*/  LDL.LU R46, [R1+0xbb8] ;  /* 0x000bb800012e7983 */ /* 0x002ee80000300800 */
[----:B------:R-:W3:Y:S01]  /*105750*/  LDL.LU R47, [R1+0xbbc] ;  /* 0x000bbc00012f7983 */ /* 0x000ee20000300800 */
[----:B------:R-:W-:-:S03]  /*105760*/  F2FP.F16.E4M3.UNPACK_B R36, R41 ;  /* 0x00000029ff24723e */ /* 0x000fc600020006ff */
[----:B0-----:R-:W3:Y:S04]  /*105770*/  LDL.LU R20, [R1+0xbe0] ;  /* 0x000be00001147983 */ /* 0x001ee80000300800 */
[----:B------:R-:W3:Y:S04]  /*105780*/  LDL.LU R21, [R1+0xbe4] ;  /* 0x000be40001157983 */ /* 0x000ee80000300800 */
[----:B------:R-:W3:Y:S04]  /*105790*/  LDL.LU R22, [R1+0xbe8] ;  /* 0x000be80001167983 */ /* 0x000ee80000300800 */
[----:B------:R-:W3:Y:S01]  /*1057a0*/  LDL.LU R23, [R1+0xbec] ;  /* 0x000bec0001177983 */ /* 0x000ee20000300800 */
        /* <DEDUP_REMOVED lines=11> */
[C---:B--2---:R-:W-:Y:S03]  /*105860*/  HMMA.16816.F32 R40, R36.reuse, R16, R28 ;  /* 0x000000102428723c */ /* 0x044fe6000000181c */
[----:B------:R-:W2:Y:S05]  /*105870*/  LDL.LU R28, [R1+0xba0] ;  /* 0x000ba000011c7983 */ /* 0x000eaa0000300800 */
[C---:B----4-:R-:W-:Y:S11]  /*105880*/  HMMA.16816.F32 R24, R36.reuse, R14, R24 ;  /* 0x0000000e2418723c */ /* 0x050ff60000001818 */
[----:B------:R0:W-:Y:S04]  /*105890*/  STL.64 [R1+0x18b0], R40 ;  /* 0x0018b02801007387 */ /* 0x0001e80000100a00 */
[----:B------:R-:W-:Y:S04]  /*1058a0*/  STL.64 [R1+0x18b8], R42 ;  /* 0x0018b82a01007387 */ /* 0x000fe80000100a00 */
[----:B------:R1:W-:Y:S04]  /*1058b0*/  STL.64 [R1+0x18a0], R24 ;  /* 0x0018a01801007387 */ /* 0x0003e80000100a00 */
[----:B------:R4:W-:Y:S04]  /*1058c0*/  STL.64 [R1+0x18a8], R26 ;  /* 0x0018a81a01007387 */ /* 0x0009e80000100a00 */
        /* <DEDUP_REMOVED lines=11> */
[----:B-1----:R-:W2:Y:S04]  /*105980*/  LDL.LU R24, [R1+0x30] ;  /* 0x0000300001187983 */ /* 0x002ea80000300800 */
[----:B------:R-:W2:Y:S04]  /*105990*/  LDL.LU R25, [R1+0x34] ;  /* 0x0000340001197983 */ /* 0x000ea80000300800 */
[----:B----4-:R-:W4:Y:S04]  /*1059a0*/  LDL.LU R26, [R1+0x38] ;  /* 0x00003800011a7983 */ /* 0x010f280000300800 */
[----:B------:R-:W4:Y:S01]  /*1059b0*/  LDL.LU R27, [R1+0x3c] ;  /* 0x00003c00011b7983 */ /* 0x000f220000300800 */
[C---:B---3--:R-:W-:Y:S08]  /*1059c0*/  HMMA.16816.F32 R20, R36.reuse, R12, R20 ;  /* 0x0000000c2414723c */ /* 0x048ff00000001814 */
[C---:B------:R-:W-:Y:S08]  /*1059d0*/  HMMA.16816.F32 R56, R36.reuse, R10, R56 ;  /* 0x0000000a2438723c */ /* 0x040ff00000001838 */
[C---:B------:R-:W-:Y:S08]  /*1059e0*/  HMMA.16816.F32 R44, R36.reuse, R6, R44 ;  /* 0x00000006242c723c */ /* 0x040ff0000000182c */
[C---:B------:R-:W-:Y:S01]  /*1059f0*/  HMMA.16816.F32 R48, R36.reuse, R8, R48 ;  /* 0x000000082430723c */ /* 0x040fe20000001830 */
[----:B------:R0:W-:Y:S04]  /*105a00*/  STL.64 [R1+0x1890], R20 ;  /* 0x0018901401007387 */ /* 0x0001e80000100a00 */
[----:B------:R1:W-:Y:S04]  /*105a10*/  STL.64 [R1+0x1898], R22 ;  /* 0x0018981601007387 */ /* 0x0003e80000100a00 */
[----:B0-----:R-:W3:Y:S04]  /*105a20*/  LDL.LU R20, [R1+0x20] ;  /* 0x0000200001147983 */ /* 0x001ee80000300800 */
[----:B------:R-:W3:Y:S04]  /*105a30*/  LDL.LU R21, [R1+0x24] ;  /* 0x0000240001157983 */ /* 0x000ee80000300800 */
[----:B-1----:R-:W3:Y:S04]  /*105a40*/  LDL.LU R22, [R1+0x28] ;  /* 0x0000280001167983 */ /* 0x002ee80000300800 */
[----:B------:R-:W3:Y:S04]  /*105a50*/  LDL.LU R23, [R1+0x2c] ;  /* 0x00002c0001177983 */ /* 0x000ee80000300800 */
[----:B------:R0:W-:Y:S04]  /*105a60*/  STL.64 [R1+0x19a0], R56 ;  /* 0x0019a03801007387 */ /* 0x0001e80000100a00 */
[----:B------:R1:W-:Y:S04]  /*105a70*/  STL.64 [R1+0x19a8], R58 ;  /* 0x0019a83a01007387 */ /* 0x0003e80000100a00 */
[----:B0-----:R-:W3:Y:S04]  /*105a80*/  LDL.LU R56, [R1+0x10] ;  /* 0x0000100001387983 */ /* 0x001ee80000300800 */
[----:B------:R-:W3:Y:S04]  /*105a90*/  LDL.LU R57, [R1+0x14] ;  /* 0x0000140001397983 */ /* 0x000ee80000300800 */
[----:B-1----:R-:W3:Y:S04]  /*105aa0*/  LDL.LU R58, [R1+0x18] ;  /* 0x00001800013a7983 */ /* 0x002ee80000300800 */
[----:B------:R-:W3:Y:S04]  /*105ab0*/  LDL.LU R59, [R1+0x1c] ;  /* 0x00001c00013b7983 */ /* 0x000ee80000300800 */
[----:B------:R-:W3:Y:S04]  /*105ac0*/  LDL.LU R55, [R1+0x221c] ;  /* 0x00221c0001377983 */ /* 0x000ee80000300800 */
[----:B------:R0:W-:Y:S04]  /*105ad0*/  STL.64 [R1+0x1990], R48 ;  /* 0x0019903001007387 */ /* 0x0001e80000100a00 */
[----:B------:R1:W-:Y:S04]  /*105ae0*/  STL.64 [R1+0x1998], R50 ;  /* 0x0019983201007387 */ /* 0x0003e80000100a00 */
[----:B0-----:R-:W3:Y:S04]  /*105af0*/  LDL.LU R48, [R1+0x2220] ;  /* 0x0022200001307983 */ /* 0x001ee80000300800 */
[----:B------:R0:W-:Y:S04]  /*105b00*/  STL.64 [R1+0x1980], R44 ;  /* 0x0019802c01007387 */ /* 0x0001e80000100a00 */
[----:B------:R0:W-:Y:S04]  /*105b10*/  STL.64 [R1+0x1988], R46 ;  /* 0x0019882e01007387 */ /* 0x0001e80000100a00 */
[----:B------:R-:W3:Y:S04]  /*105b20*/  LDL.LU R49, [R1+0x2224] ;  /* 0x0022240001317983 */ /* 0x000ee80000300800 */
[----:B-1----:R-:W3:Y:S04]  /*105b30*/  LDL.LU R50, [R1+0x2228] ;  /* 0x0022280001327983 */ /* 0x002ee80000300800 */
        /* <DEDUP_REMOVED lines=9> */
[----:B--2---:R-:W-:Y:S01]  /*105bd0*/  HMMA.16816.F32 R28, R36, R4, R28 ;  /* 0x00000004241c723c */ /* 0x004fe2000000181c */
[----:B------:R-:W-:-:S15]  /*105be0*/  IMAD R41, R41, 0x100, R0 ;  /* 0x0000010029297824 */ /* 0x000fde00078e0200 */
[----:B------:R-:W-:-:S03]  /*105bf0*/  NOP ;  /* 0x0000000000007918 */ /* 0x000fc60000000000 */
[----:B------:R-:W-:Y:S04]  /*105c00*/  STL.64 [R1+0x1970], R28 ;  /* 0x0019701c01007387 */ /* 0x000fe80000100a00 */
[----:B------:R0:W-:Y:S04]  /*105c10*/  STL.64 [R1+0x1978], R30 ;  /* 0x0019781e01007387 */ /* 0x0001e80000100a00 */
[----:B0-----:R-:W2:Y:S04]  /*105c20*/  LDL.LU.64 R30, [R1+0x8068] ;  /* 0x00806800011e7983 */ /* 0x001ea80000300a00 */
[----:B------:R-:W2:Y:S04]  /*105c30*/  LDL.LU.64 R28, [R1+0x8060] ;  /* 0x00806000011c7983 */ /* 0x000ea80000300a00 */
[----:B------:R-:W2:Y:S01]  /*105c40*/  LDL.LU R0, [R1+0x8058] ;  /* 0x0080580001007983 */ /* 0x000ea20000300800 */
[----:B----4-:R-:W-:Y:S01]  /*105c50*/  HMMA.16816.F32 R36, R36, R2, R24 ;  /* 0x000000022424723c */ /* 0x010fe20000001818 */
[----:B------:R-:W-:-:S02]  /*105c60*/  IMAD R40, R40, 0x100, R18 ;  /* 0x0000010028287824 */ /* 0x000fc400078e0212 */
[----:B------:R-:W-:Y:S02]  /*105c70*/  IMAD R19, R52, 0x100, R19 ;  /* 0x0000010034137824 */ /* 0x000fe400078e0213 */
[----:B------:R-:W-:Y:S01]  /*105c80*/  IMAD R18, R54, 0x100, R53 ;  /* 0x0000010036127824 */ /* 0x000fe200078e0235 */
[----:B------:R-:W4:Y:S04]  /*105c90*/  LDL.LU.64 R26, [R1+0x8050] ;  /* 0x00805000011a7983 */ /* 0x000f280000300a00 */
[----:B------:R-:W4:Y:S09]  /*105ca0*/  LDL.LU.64 R24, [R1+0x8048] ;  /* 0x0080480001187983 */ /* 0x000f320000300a00 */
[----:B------:R0:W-:Y:S04]  /*105cb0*/  STL.64 [R1+0x1880], R36 ;  /* 0x0018802401007387 */ /* 0x0001e80000100a00 */
[----:B------:R1:W-:Y:S01]  /*105cc0*/  STL.64 [R1+0x1888], R38 ;  /* 0x0018882601007387 */ /* 0x0003e20000100a00 */
[----:B0-----:R-:W-:-:S02]  /*105cd0*/  F2FP.F16.E4M3.UNPACK_B R36, R41 ;  /* 0x00000029ff24723e */ /* 0x001fc400020006ff */
[----:B------:R-:W-:Y:S02]  /*105ce0*/  F2FP.F16.E4M3.UNPACK_B R37, R40 ;  /* 0x00000028ff25723e */ /* 0x000fe400020006ff */
[----:B-1----:R-:W-:Y:S02]  /*105cf0*/  F2FP.F16.E4M3.UNPACK_B R38, R19 ;  /* 0x00000013ff26723e */ /* 0x002fe400020006ff */
[----:B------:R-:W-:-:S07]  /*105d00*/  F2FP.F16.E4M3.UNPACK_B R39, R18 ;  /* 0x00000012ff27723e */ /* 0x000fce00020006ff */
[C---:B---3--:R-:W-:Y:S01]  /*105d10*/  HMMA.16816.F32 R16, R36.reuse, R16, R20 ;  /* 0x000000102410723c */ /* 0x048fe20000001814 */
[----:B------:R-:W3:Y:S04]  /*105d20*/  LDL.LU.64 R22, [R1+0x8040] ;  /* 0x0080400001167983 */ /* 0x000ee80000300a00 */
[----:B------:R-:W3:Y:S03]  /*105d30*/  LDL.LU.64 R20, [R1+0x8038] ;  /* 0x0080380001147983 */ /* 0x000ee60000300a00 */
[----:B------:R-:W-:Y:S11]  /*105d40*/  HMMA.16816.F32 R56, R36, R14, R56 ;  /* 0x0000000e2438723c */ /* 0x000ff60000001838 */
[----:B------:R0:W-:Y:S04]  /*105d50*/  STL.64 [R1+0x1870], R16 ;  /* 0x0018701001007387 */ /* 0x0001e80000100a00 */
[----:B------:R1:W-:Y:S04]  /*105d60*/  STL.64 [R1+0x1878], R18 ;  /* 0x0018781201007387 */ /* 0x0003e80000100a00 */
[----:B0-----:R-:W3:Y:S04]  /*105d70*/  LDL.LU R16, [R1] ;  /* 0x0000000001107983 */ /* 0x001ee80000300800 */
[----:B------:R-:W3:Y:S04]  /*105d80*/  LDL.LU R17, [R1+0x4] ;  /* 0x0000040001117983 */ /* 0x000ee80000300800 */
[----:B-1----:R-:W3:Y:S01]  /*105d90*/  LDL.LU R18, [R1+0x8] ;  /* 0x0000080001127983 */ /* 0x002ee20000300800 */
[----:B--2---:R-:W-:-:S03]  /*105da0*/  IMAD.MOV.U32 R19, RZ, RZ, R0 ;  /* 0x000000ffff137224 */ /* 0x004fc600078e0000 */
[----:B------:R1:W5:Y:S04]  /*105db0*/  LDL.LU R0, [R1+0x8030] ;  /* 0x0080300001007983 */ /* 0x0003680000300800 */
[----:B------:R-:W-:Y:S04]  /*105dc0*/  STL.64 [R1+0x1770], R56 ;  /* 0x0017703801007387 */ /* 0x000fe80000100a00 */
[----:B------:R0:W-:Y:S04]  /*105dd0*/  STL.64 [R1+0x1778], R58 ;  /* 0x0017783a01007387 */ /* 0x0001e80000100a00 */
[----:B0-----:R-:W2:Y:S04]  /*105de0*/  LDL.LU.64 R58, [R1+0x8028] ;  /* 0x00802800013a7983 */ /* 0x001ea80000300a00 */
[----:B------:R-:W2:Y:S01]  /*105df0*/  LDL.LU.64 R56, [R1+0x8020] ;  /* 0x0080200001387983 */ /* 0x000ea20000300a00 */
[----:B------:R-:W-:-:S02]  /*105e00*/  IADD3 R55, P4, PT, R55, UR51, RZ ;  /* 0x0000003337377c10 */ /* 0x000fc4000ff9e0ff */
[----:B------:R-:W-:Y:S02]  /*105e10*/  IADD3 R48, P3, PT, R48, UR51, RZ ;  /* 0x0000003330307c10 */ /* 0x000fe4000ff7e0ff */
[----:B------:R-:W-:Y:S02]  /*105e20*/  IADD3 R49, P2, PT, R49, UR51, RZ ;  /* 0x0000003331317c10 */ /* 0x000fe4000ff5e0ff */
[----:B------:R-:W-:Y:S02]  /*105e30*/  IADD3 R50, P1, PT, R50, UR51, RZ ;  /* 0x0000003332327c10 */ /* 0x000fe4000ff3e0ff */
[----:B------:R-:W-:Y:S02]  /*105e40*/  IADD3 R51, P0, PT, R51, UR51, RZ ;  /* 0x0000003333337c10 */ /* 0x000fe4000ff1e0ff */
[----:B------:R-:W-:Y:S02]  /*105e50*/  IADD3 R44, P6, PT, R44, UR51, RZ ;  /* 0x000000332c2c7c10 */ /* 0x000fe4000ffde0ff */
[----:B------:R-:W-:-:S02]  /*105e60*/  IADD3 R45, P5, PT, R45, UR51, RZ ;  /* 0x000000332d2d7c10 */ /* 0x000fc4000ffbe0ff */
[----:B------:R-:W-:Y:S02]  /*105e70*/  IADD3.X R46, PT, PT, R46, UR72, RZ, P4, !PT ;  /* 0x000000482e2e7c10 */ /* 0x000fe4000a7fe4ff */
[----:B------:R-:W-:Y:S02]  /*105e80*/  IADD3 R47, P4, PT, R47, UR51, RZ ;  /* 0x000000332f2f7c10 */ /* 0x000fe4000ff9e0ff */
[----:B------:R-:W-:Y:S01]  /*105e90*/  IADD3.X R61, PT, PT, R61, UR72, RZ, P3, !PT ;  /* 0x000000483d3d7c10 */ /* 0x000fe20009ffe4ff */
[C---:B---3--:R-:W-:Y:S08]  /*105ea0*/  HMMA.16816.F32 R12, R36.reuse, R12, R16 ;  /* 0x0000000c240c723c */ /* 0x048ff00000001810 */
[C---:B------:R-:W-:Y:S11]  /*105eb0*/  HMMA.16816.F32 R16, R36.reuse, R8, R20 ;  /* 0x000000082410723c */ /* 0x040ff60000001814 */
[----:B------:R-:W-:Y:S04]  /*105ec0*/  STL.64 [R1+0x1660], R12 ;  /* 0x0016600c01007387 */ /* 0x000fe80000100a00 */
[----:B------:R4:W-:Y:S02]  /*105ed0*/  STL.64 [R1+0x1668], R14 ;  /* 0x0016680e01007387 */ /* 0x0009e40000100a00 */
[----:B----4-:R-:W-:Y:S01]  /*105ee0*/  HMMA.16816.F32 R12, R36, R6, R24 ;  /* 0x00000006240c723c */ /* 0x010fe20000001818 */
[----:B------:R-:W-:-:S02]  /*105ef0*/  IADD3 R60, P3, PT, R60, UR51, RZ ;  /* 0x000000333c3c7c10 */ /* 0x000fc4000ff7e0ff */
[----:B------:R-:W-:Y:S02]  /*105f00*/  IADD3.X R42, PT, PT, R42, UR72, RZ, P2, !PT ;  /* 0x000000482a2a7c10 */ /* 0x000fe400097fe4ff */
[----:B------:R-:W-:-:S03]  /*105f10*/  IADD3 R43, P2, PT, R43, UR51, RZ ;  /* 0x000000332b2b7c10 */ /* 0x000fc6000ff5e0ff */
        /* <DEDUP_REMOVED lines=13> */
[----:B------:R2:W-:Y:S04]  /*105ff0*/  STL [R1+0x221c], R55 ;  /* 0x00221c3701007387 */ /* 0x0005e80000100800 */
        /* <DEDUP_REMOVED lines=9> */
[----:B0-----:R-:W4:Y:S04]  /*106090*/  LDL.LU R11, [R1+0x21fc] ;  /* 0x0021fc00010b7983 */ /* 0x001f280000300800 */
[----:B------:R0:W-:Y:S04]  /*1060a0*/  STL [R1+0x2208], R60 ;  /* 0x0022083c01007387 */ /* 0x0001e80000100800 */
[----:B------:R-:W4:Y:S04]  /*1060b0*/  LDL.LU R56, [R1+0x21f8] ;  /* 0x0021f80001387983 */ /* 0x000f280000300800 */
[----:B------:R0:W-:Y:S04]  /*1060c0*/  STL [R1+0x2204], R42 ;  /* 0x0022042a01007387 */ /* 0x0001e80000100800 */
[----:B------:R-:W4:Y:S04]  /*1060d0*/  LDL.LU R57, [R1+0x21f4] ;  /* 0x0021f40001397983 */ /* 0x000f280000300800 */
[----:B------:R0:W-:Y:S04]  /*1060e0*/  STL [R1+0x2200], R43 ;  /* 0x0022002b01007387 */ /* 0x0001e80000100800 */
        /* <DEDUP_REMOVED lines=16> */
[----:B---3--:R-:W3:Y:S04]  /*1061f0*/  LDL.LU R48, [R1+0x6f7c] ;  /* 0x006f7c0001307983 */ /* 0x008ee80000300800 */
[----:B----4-:R-:W4:Y:S04]  /*106200*/  LDL.LU R49, [R1+0x21bc] ;  /* 0x0021bc0001317983 */ /* 0x010f280000300800 */
[----:B------:R-:W4:Y:S04]  /*106210*/  LDL.LU R50, [R1+0x6f74] ;  /* 0x006f740001327983 */ /* 0x000f280000300800 */
[----:B------:R-:W4:Y:S04]  /*106220*/  LDL.LU R51, [R1+0x21b8] ;  /* 0x0021b80001337983 */ /* 0x000f280000300800 */
[----:B------:R-:W4:Y:S04]  /*106230*/  LDL.LU R44, [R1+0x6f6c] ;  /* 0x006f6c00012c7983 */ /* 0x000f280000300800 */
[----:B------:R-:W4:Y:S04]  /*106240*/  LDL.LU R45, [R1+0x21b4] ;  /* 0x0021b400012d7983 */ /* 0x000f280000300800 */
[----:B------:R-:W4:Y:S04]  /*106250*/  LDL.LU R46, [R1+0x6f64] ;  /* 0x006f6400012e7983 */ /* 0x000f280000300800 */
[----:B-1----:R-:W4:Y:S04]  /*106260*/  LDL.LU R47, [R1+0x6f90] ;  /* 0x006f9000012f7983 */ /* 0x002f280000300800 */
[----:B------:R-:W4:Y:S04]  /*106270*/  LDL.LU R61, [R1+0x6f5c] ;  /* 0x006f5c00013d7983 */ /* 0x000f280000300800 */
[----:B0-----:R-:W4:Y:S04]  /*106280*/  LDL.LU R60, [R1+0x6f88] ;  /* 0x006f8800013c7983 */ /* 0x001f280000300800 */
[----:B------:R-:W4:Y:S04]  /*106290*/  LDL.LU R42, [R1+0x6f54] ;  /* 0x006f5400012a7983 */ /* 0x000f280000300800 */
[----:B------:R-:W4:Y:S01]  /*1062a0*/  LDL.LU R43, [R1+0x6f80] ;  /* 0x006f8000012b7983 */ /* 0x000f220000300800 */
[----:B------:R-:W-:-:S02]  /*1062b0*/  IADD3.X R11, PT, PT, R11, UR72, RZ, P1, !PT ;  /* 0x000000480b0b7c10 */ /* 0x000fc40008ffe4ff */
[----:B------:R-:W-:Y:S02]  /*1062c0*/  IADD3 R56, P1, PT, R56, UR51, RZ ;  /* 0x0000003338387c10 */ /* 0x000fe4000ff3e0ff */
[----:B------:R-:W-:Y:S02]  /*1062d0*/  IADD3.X R57, PT, PT, R57, UR72, RZ, P0, !PT ;  /* 0x0000004839397c10 */ /* 0x000fe400087fe4ff */
[----:B------:R-:W-:Y:S02]  /*1062e0*/  IADD3 R58, P0, PT, R58, UR51, RZ ;  /* 0x000000333a3a7c10 */ /* 0x000fe4000ff1e0ff */
[----:B------:R-:W-:Y:S01]  /*1062f0*/  IADD3.X R59, PT, PT, R59, UR72, RZ, P6, !PT ;  /* 0x000000483b3b7c10 */ /* 0x000fe2000b7fe4ff */
[----:B------:R0:W-:Y:S01]  /*106300*/  STL [R1+0x21fc], R11 ;  /* 0x0021fc0b01007387 */ /* 0x0001e20000100800 */
[----:B------:R-:W-:-:S03]  /*106310*/  IADD3 R12, P6, PT, R12, UR51, RZ ;  /* 0x000000330c0c7c10 */ /* 0x000fc6000ffde0ff */
[----:B------:R1:W-:Y:S01]  /*106320*/  STL [R1+0x21f8], R56 ;  /* 0x0021f83801007387 */ /* 0x0003e20000100800 */
[----:B------:R-:W-:-:S03]  /*106330*/  IADD3.X R13, PT, PT, R13, UR72, RZ, P5, !PT ;  /* 0x000000480d0d7c10 */ /* 0x000fc6000affe4ff */
        /* <DEDUP_REMOVED lines=23> */
[----:B--2---:R-:W-:-:S03]  /*1064b0*/  IADD3.X R55, PT, PT, R55, UR72, RZ, P6, !PT ;  /* 0x0000004837377c10 */ /* 0x004fc6000b7fe4ff */
[----:B------:R2:W-:Y:S01]  /*1064c0*/  STL [R1+0x21c8], R41 ;  /* 0x0021c82901007387 */ /* 0x0005e20000100800 */
[----:B---3--:R-:W-:-:S03]  /*1064d0*/  IADD3 R48, P6, PT, R48, UR51, RZ ;  /* 0x0000003330307c10 */ /* 0x008fc6000ffde0ff */
[----:B------:R3:W-:Y:S01]  /*1064e0*/  STL [R1+0x6f8c], R52 ;  /* 0x006f8c3401007387 */ /* 0x0007e20000100800 */
[----:B----4-:R-:W-:-:S03]  /*1064f0*/  IADD3.X R49, PT, PT, R49, UR72, RZ, P5, !PT ;  /* 0x0000004831317c10 */ /* 0x010fc6000affe4ff */
        /* <DEDUP_REMOVED lines=14> */
[----:B------:R0:W-:Y:S04]  /*1065e0*/  STL [R1+0x6f6c], R44 ;  /* 0x006f6c2c01007387 */ /* 0x0001e80000100800 */
[----:B------:R0:W-:Y:S01]  /*1065f0*/  STL [R1+0x21b4], R45 ;  /* 0x0021b42d01007387 */ /* 0x0001e20000100800 */
[----:B------:R-:W-:-:S03]  /*106600*/  IADD3.X R60, PT, PT, R60, UR72, RZ, P1, !PT ;  /* 0x000000483c3c7c10 */ /* 0x000fc60008ffe4ff */
[----:B------:R0:W-:Y:S01]  /*106610*/  STL [R1+0x6f64], R46 ;  /* 0x006f642e01007387 */ /* 0x0001e20000100800 */
[----:B------:R-:W-:-:S03]  /*106620*/  IADD3 R42, P1, PT, R42, UR51, RZ ;  /* 0x000000332a2a7c10 */ /* 0x000fc6000ff3e0ff */
[----:B------:R1:W-:Y:S04]  /*106630*/  STL [R1+0x6f90], R47 ;  /* 0x006f902f01007387 */ /* 0x0003e80000100800 */
[----:B------:R1:W-:Y:S01]  /*106640*/  STL [R1+0x6f5c], R61 ;  /* 0x006f5c3d01007387 */ /* 0x0003e20000100800 */
[----:B------:R-:W-:-:S03]  /*106650*/  IADD3.X R43, PT, PT, R43, UR72, RZ, P0, !PT ;  /* 0x000000482b2b7c10 */ /* 0x000fc600087fe4ff */
[----:B0-----:R-:W4:Y:S04]  /*106660*/  LDL.LU R11, [R1+0x6f4c] ;  /* 0x006f4c00010b7983 */ /* 0x001f280000300800 */
[----:B------:R0:W-:Y:S04]  /*106670*/  STL [R1+0x6f88], R60 ;  /* 0x006f883c01007387 */ /* 0x0001e80000100800 */
[----:B-1----:R-:W4:Y:S04]  /*106680*/  LDL.LU R56, [R1+0x6f78] ;  /* 0x006f780001387983 */ /* 0x002f280000300800 */
        /* <DEDUP_REMOVED lines=29> */
[----:B-1----:R-:W4:Y:S04]  /*106860*/  LDL.LU R42, [R1+0x6f08] ;  /* 0x006f0800012a7983 */ /* 0x002f280000300800 */
[----:B------:R-:W4:Y:S01]  /*106870*/  LDL.LU R43, [R1+0x6ed4] ;  /* 0x006ed400012b7983 */ /* 0x000f220000300800 */
[----:B------:R-:W-:-:S02]  /*106880*/  IADD3 R11, P0, PT, R11, UR51, RZ ;  /* 0x000000330b0b7c10 */ /* 0x000fc4000ff1e0ff */
[----:B------:R-:W-:Y:S02]  /*106890*/  IADD3.X R56, PT, PT, R56, UR72, RZ, P6, !PT ;  /* 0x0000004838387c10 */ /* 0x000fe4000b7fe4ff */
[----:B------:R-:W-:Y:S02]  /*1068a0*/  IADD3 R57, P6, PT, R57, UR51, RZ ;  /* 0x0000003339397c10 */ /* 0x000fe4000ffde0ff */
[----:B------:R-:W-:Y:S02]  /*1068b0*/  IADD3.X R58, PT, PT, R58, UR72, RZ, P5, !PT ;  /* 0x000000483a3a7c10 */ /* 0x000fe4000affe4ff */
[----:B------:R-:W-:Y:S01]  /*1068c0*/  IADD3 R59, P5, PT, R59, UR51, RZ ;  /* 0x000000333b3b7c10 */ /* 0x000fe2000ffbe0ff */
        /* <DEDUP_REMOVED lines=19> */
[----:B--2---:R-:W-:-:S03]  /*106a00*/  IADD3 R41, P0, PT, R41, UR51, RZ ;  /* 0x0000003329297c10 */ /* 0x004fc6000ff1e0ff */
[----:B------:R2:W-:Y:S01]  /*106a10*/  STL [R1+0x6f24], R17 ;  /* 0x006f241101007387 */ /* 0x0005e20000100800 */
[----:B---3--:R-:W-:-:S03]  /*106a20*/  IADD3.X R52, PT, PT, R52, UR72, RZ, P6, !PT ;  /* 0x0000004834347c10 */ /* 0x008fc6000b7fe4ff */
[----:B------:R3:W-:Y:S01]  /*106a30*/  STL [R1+0x6f50], R18 ;  /* 0x006f501201007387 */ /* 0x0007e20000100800 */
[----:B----4-:R-:W-:-:S03]  /*106a40*/  IADD3 R53, P6, PT, R53, UR51, RZ ;  /* 0x0000003335357c10 */ /* 0x010fc6000ffde0ff */
        /* <DEDUP_REMOVED lines=22> */
[----:B------:R0:W-:Y:S04]  /*106bb0*/  STL [R1+0x6f20], R44 ;  /* 0x006f202c01007387 */ /* 0x0001e80000100800 */
[----:B------:R0:W-:Y:S01]  /*106bc0*/  STL [R1+0x6eec], R45 ;  /* 0x006eec2d01007387 */ /* 0x0001e20000100800 */
[----:B------:R-:W-:-:S03]  /*106bd0*/  IADD3 R60, P0, PT, R60, UR51, RZ ;  /* 0x000000333c3c7c10 */ /* 0x000fc6000ff1e0ff */
[----:B------:R0:W-:Y:S01]  /*106be0*/  STL [R1+0x6f18], R46 ;  /* 0x006f182e01007387 */ /* 0x0001e20000100800 */
[----:B------:R-:W-:-:S03]  /*106bf0*/  IADD3.X R42, PT, PT, R42, UR72, RZ, P6, !PT ;  /* 0x000000482a2a7c10 */ /* 0x000fc6000b7fe4ff */
[----:B------:R1:W-:Y:S04]  /*106c00*/  STL [R1+0x6ee4], R47 ;  /* 0x006ee42f01007387 */ /* 0x0003e80000100800 */
[----:B------:R1:W-:Y:S01]  /*106c10*/  STL [R1+0x6f10], R61 ;  /* 0x006f103d01007387 */ /* 0x0003e20000100800 */
[----:B------:R-:W-:-:S03]  /*106c20*/  IADD3 R43, P6, PT, R43, UR51, RZ ;  /* 0x000000332b2b7c10 */ /* 0x000fc6000ffde0ff */
        /* <DEDUP_REMOVED lines=190> */
[----:B--2---:R-:W2:Y:S04]  /*107810*/  LDL.LU R57, [R1+0x6e00] ;  /* 0x006e000001397983 */ /* 0x004ea80000300800 */
[----:B------:R0:W-:Y:S04]  /*107820*/  STL [R1+0x6ddc], R43 ;  /* 0x006ddc2b01007387 */ /* 0x0001e80000100800 */
        /* <DEDUP_REMOVED lines=30> */
[----:B--2---:R-:W-:Y:S02]  /*107a10*/  IADD3.X R57, PT, PT, R57, UR72, RZ, P1, !PT ;  /* 0x0000004839397c10 */ /* 0x004fe40008ffe4ff */
[----:B---3--:R-:W-:Y:S02]  /*107a20*/  IADD3 R58, P1, PT, R58, UR51, RZ ;  /* 0x000000333a3a7c10 */ /* 0x008fe4000ff3e0ff */
[----:B----4-:R-:W-:Y:S01]  /*107a30*/  IADD3.X R59, PT, PT, R59, UR72, RZ, P0, !PT ;  /* 0x000000483b3b7c10 */ /* 0x010fe200087fe4ff */
        /* <DEDUP_REMOVED lines=90> */
[----:B--2---:R-:W-:Y:S02]  /*107fe0*/  IADD3 R57, P0, PT, R57, UR51, RZ ;  /* 0x0000003339397c10 */ /* 0x004fe4000ff1e0ff */
[----:B---3--:R-:W-:Y:S02]  /*107ff0*/  IADD3.X R58, PT, PT, R58, UR72, RZ, P6, !PT ;  /* 0x000000483a3a7c10 */ /* 0x008fe4000b7fe4ff */
[----:B----4-:R-:W-:Y:S01]  /*108000*/  IADD3 R59, P6, PT, R59, UR51, RZ ;  /* 0x000000333b3b7c10 */ /* 0x010fe2000ffde0ff */
        /* <DEDUP_REMOVED lines=1023> */
[----:B------:R-:W-:Y:S01]  /*10c000*/  STL [R1+0x6838], R11 ;  /* 0x0068380b01007387 */ /* 0x000fe20000100800 */
[----:B------:R-:W-:-:S03]  /*10c010*/  IADD3 R12, P3, PT, R12, UR51, RZ ;  /* 0x000000330c0c7c10 */ /* 0x000fc6000ff7e0ff */
[----:B------:R-:W-:Y:S01]  /*10c020*/  STL [R1+0x6804], R56 ;  /* 0x0068043801007387 */ /* 0x000fe20000100800 */
[----:B------:R-:W-:-:S03]  /*10c030*/  IADD3.X R13, PT, PT, R13, UR72, RZ, P2, !PT ;  /* 0x000000480d0d7c10 */ /* 0x000fc600097fe4ff */
        /* <DEDUP_REMOVED lines=37> */
[----:B------:R-:W-:-:S03]  /*10c290*/  IADD3.X R46, PT, PT, R46, UR72, RZ, P6, !PT ;  /* 0x000000482e2e7c10 */ /* 0x000fc6000b7fe4ff */
[----:B------:R0:W-:Y:S01]  /*10c2a0*/  STL [R1+0x67b4], R50 ;  /* 0x0067b43201007387 */ /* 0x0001e20000100800 */
[----:B------:R-:W-:-:S03]  /*10c2b0*/  IADD3.X R47, PT, PT, R47, UR72, RZ, P5, !PT ;  /* 0x000000482f2f7c10 */ /* 0x000fc6000affe4ff */
[----:B------:R-:W-:Y:S01]  /*10c2c0*/  STL [R1+0x67e0], R51 ;  /* 0x0067e03301007387 */ /* 0x000fe20000100800 */
[----:B------:R-:W-:-:S03]  /*10c2d0*/  IADD3.X R61, PT, PT, R61, UR72, RZ, P4, !PT ;  /* 0x000000483d3d7c10 */ /* 0x000fc6000a7fe4ff */
[----:B------:R-:W-:Y:S01]  /*10c2e0*/  STL [R1+0x67ac], R44 ;  /* 0x0067ac2c01007387 */ /* 0x000fe20000100800 */
[----:B------:R-:W-:-:S03]  /*10c2f0*/  IADD3.X R43, PT, PT, R43, UR72, RZ, P1, !PT ;  /* 0x000000482b2b7c10 */ /* 0x000fc60008ffe4ff */
[----:B------:R-:W-:Y:S01]  /*10c300*/  STL [R1+0x67d8], R45 ;  /* 0x0067d82d01007387 */ /* 0x000fe20000100800 */
[----:B------:R-:W-:-:S03]  /*10c310*/  IADD3.X R60, PT, PT, R60, UR72, RZ, P3, !PT ;  /* 0x000000483c3c7c10 */ /* 0x000fc60009ffe4ff */
[----:B------:R-:W-:Y:S01]  /*10c320*/  STL [R1+0x67d0], R46 ;  /* 0x0067d02e01007387 */ /* 0x000fe20000100800 */
[----:B------:R-:W-:-:S03]  /*10c330*/  IADD3.X R42, PT, PT, R42, UR72, RZ, P2, !PT ;  /* 0x000000482a2a7c10 */ /* 0x000fc600097fe4ff */
[----:B------:R-:W-:Y:S04]  /*10c340*/  STL [R1+0x67c8], R47 ;  /* 0x0067c82f01007387 */ /* 0x000fe80000100800 */
[----:B------:R-:W-:Y:S04]  /*10c350*/  STL [R1+0x67c0], R61 ;  /* 0x0067c03d01007387 */ /* 0x000fe80000100800 */
[----:B------:R1:W-:Y:S04]  /*10c360*/  STL [R1+0x67a8], R43 ;  /* 0x0067a82b01007387 */ /* 0x0003e80000100800 */
[----:B------:R2:W-:Y:S04]  /*10c370*/  STL [R1+0x67b8], R60 ;  /* 0x0067b83c01007387 */ /* 0x0005e80000100800 */
[----:B------:R3:W-:Y:S04]  /*10c380*/  STL [R1+0x67b0], R42 ;  /* 0x0067b02a01007387 */ /* 0x0007e80000100800 */
[----:B0-----:R-:W4:Y:S04]  /*10c390*/  LDL.LU R50, [R1+0x67a4] ;  /* 0x0067a40001327983 */ /* 0x001f280000300800 */
[----:B-1----:R-:W4:Y:S04]  /*10c3a0*/  LDL.LU R43, [R1+0x679c] ;  /* 0x00679c00012b7983 */ /* 0x002f280000300800 */
[----:B------:R-:W4:Y:S04]  /*10c3b0*/  LDL.LU R51, [R1+0x6794] ;  /* 0x0067940001337983 */ /* 0x000f280000300800 */
[----:B------:R-:W4:Y:S04]  /*10c3c0*/  LDL.LU R44, [R1+0x678c] ;  /* 0x00678c00012c7983 */ /* 0x000f280000300800 */
[----:B------:R-:W4:Y:S04]  /*10c3d0*/  LDL.LU R46, [R1+0x6784] ;  /* 0x00678400012e7983 */ /* 0x000f280000300800 */
[----:B------:R-:W4:Y:S04]  /*10c3e0*/  LDL.LU R47, [R1+0x677c] ;  /* 0x00677c00012f7983 */ /* 0x000f280000300800 */
[----:B------:R-:W4:Y:S04]  /*10c3f0*/  LDL.LU R61, [R1+0x6774] ;  /* 0x00677400013d7983 */ /* 0x000f280000300800 */
[----:B--2---:R-:W2:Y:S04]  /*10c400*/  LDL.LU R60, [R1+0x67a0] ;  /* 0x0067a000013c7983 */ /* 0x004ea80000300800 */
[----:B---3--:R-:W3:Y:S04]  /*10c410*/  LDL.LU R42, [R1+0x676c] ;  /* 0x00676c00012a7983 */ /* 0x008ee80000300800 */
[----:B------:R-:W2:Y:S01]  /*10c420*/  LDL.LU R45, [R1+0x2fd8] ;  /* 0x002fd800012d7983 */ /* 0x000ea20000300800 */
[----:B----4-:R-:W-:-:S02]  /*10c430*/  IADD3 R50, P5, PT, R50, UR51, RZ ;  /* 0x0000003332327c10 */ /* 0x010fc4000ffbe0ff */
[----:B------:R-:W-:-:S05]  /*10c440*/  IADD3 R43, P4, PT, R43, UR51, RZ ;  /* 0x000000332b2b7c10 */ /* 0x000fca000ff9e0ff */
[----:B------:R0:W-:Y:S04]  /*10c450*/  STL [R1+0x679c], R43 ;  /* 0x00679c2b01007387 */ /* 0x0001e80000100800 */
[----:B0-----:R-:W4:Y:S01]  /*10c460*/  LDL.LU R43, [R1+0x6798] ;  /* 0x00679800012b7983 */ /* 0x001f220000300800 */
[----:B------:R-:W-:Y:S02]  /*10c470*/  IADD3 R51, P3, PT, R51, UR51, RZ ;  /* 0x0000003333337c10 */ /* 0x000fe4000ff7e0ff */
[----:B------:R-:W-:Y:S01]  /*10c480*/  IADD3 R44, P2, PT, R44, UR51, RZ ;  /* 0x000000332c2c7c10 */ /* 0x000fe2000ff5e0ff */
[----:B------:R-:W-:Y:S01]  /*10c490*/  STL [R1+0x67a4], R50 ;  /* 0x0067a43201007387 */ /* 0x000fe20000100800 */
[----:B------:R-:W-:Y:S02]  /*10c4a0*/  IADD3 R46, P1, PT, R46, UR51, RZ ;  /* 0x000000332e2e7c10 */ /* 0x000fe4000ff3e0ff */
[----:B------:R-:W-:-:S02]  /*10c4b0*/  IADD3 R47, P0, PT, R47, UR51, RZ ;  /* 0x000000332f2f7c10 */ /* 0x000fc4000ff1e0ff */
[----:B------:R-:W-:Y:S01]  /*10c4c0*/  IADD3 R61, P6, PT, R61, UR51, RZ ;  /* 0x000000333d3d7c10 */ /* 0x000fe2000ffde0ff */
[----:B--2---:R-:W-:Y:S01]  /*10c4d0*/  VIADD R45, R45, 0x1 ;  /* 0x000000012d2d7836 */ /* 0x004fe20000000000 */
[----:B------:R-:W-:-:S04]  /*10c4e0*/  IADD3.X R60, PT, PT, R60, UR72, RZ, P5, !PT ;  /* 0x000000483c3c7c10 */ /* 0x000fc8000affe4ff */
[----:B------:R-:W-:Y:S04]  /*10c4f0*/  STL [R1+0x2fd8], R45 ;  /* 0x002fd82d01007387 */ /* 0x000fe80000100800 */
[----:B------:R-:W-:Y:S04]  /*10c500*/  STL [R1+0x6794], R51 ;  /* 0x0067943301007387 */ /* 0x000fe80000100800 */
[----:B------:R-:W-:Y:S04]  /*10c510*/  STL [R1+0x678c], R44 ;  /* 0x00678c2c01007387 */ /* 0x000fe80000100800 */
[----:B------:R-:W-:Y:S04]  /*10c520*/  STL [R1+0x6784], R46 ;  /* 0x0067842e01007387 */ /* 0x000fe80000100800 */
[----:B------:R-:W2:Y:S04]  /*10c530*/  LDL.LU R56, [R1+0x6764] ;  /* 0x0067640001387983 */ /* 0x000ea80000300800 */
[----:B------:R-:W-:Y:S04]  /*10c540*/  STL [R1+0x677c], R47 ;  /* 0x00677c2f01007387 */ /* 0x000fe80000100800 */
[----:B------:R-:W2:Y:S04]  /*10c550*/  LDL.LU R57, [R1+0x6790] ;  /* 0x0067900001397983 */ /* 0x000ea80000300800 */
[----:B------:R-:W-:Y:S04]  /*10c560*/  STL [R1+0x6774], R61 ;  /* 0x0067743d01007387 */ /* 0x000fe80000100800 */
[----:B------:R-:W2:Y:S04]  /*10c570*/  LDL.LU R58, [R1+0x675c] ;  /* 0x00675c00013a7983 */ /* 0x000ea80000300800 */
[----:B------:R0:W-:Y:S04]  /*10c580*/  STL [R1+0x67a0], R60 ;  /* 0x0067a03c01007387 */ /* 0x0001e80000100800 */
        /* <DEDUP_REMOVED lines=10> */
[----:B---3--:R-:W-:-:S03]  /*10c630*/  IADD3 R42, P5, PT, R42, UR51, RZ ;  /* 0x000000332a2a7c10 */ /* 0x008fc6000ffbe0ff */
[----:B------:R-:W3:Y:S04]  /*10c640*/  LDL.LU R41, [R1+0x6760] ;  /* 0x0067600001297983 */ /* 0x000ee80000300800 */
[----:B------:R-:W3:Y:S04]  /*10c650*/  LDL.LU R52, [R1+0x672c] ;  /* 0x00672c0001347983 */ /* 0x000ee80000300800 */
[----:B0-----:R-:W3:Y:S04]  /*10c660*/  LDL.LU R60, [R1+0x6758] ;  /* 0x00675800013c7983 */ /* 0x001ee80000300800 */
[----:B------:R-:W3:Y:S04]  /*10c670*/  LDL.LU R53, [R1+0x6724] ;  /* 0x0067240001357983 */ /* 0x000ee80000300800 */
[----:B------:R-:W3:Y:S04]  /*10c680*/  LDL.LU R54, [R1+0x6750] ;  /* 0x0067500001367983 */ /* 0x000ee80000300800 */
[----:B------:R-:W3:Y:S04]  /*10c690*/  LDL.LU R55, [R1+0x671c] ;  /* 0x00671c0001377983 */ /* 0x000ee80000300800 */
[----:B------:R0:W-:Y:S04]  /*10c6a0*/  STL [R1+0x676c], R42 ;  /* 0x00676c2a01007387 */ /* 0x0001e80000100800 */
[----:B------:R-:W3:Y:S04]  /*10c6b0*/  LDL.LU R48, [R1+0x6748] ;  /* 0x0067480001307983 */ /* 0x000ee80000300800 */
[----:B------:R-:W3:Y:S04]  /*10c6c0*/  LDL.LU R49, [R1+0x6714] ;  /* 0x0067140001317983 */ /* 0x000ee80000300800 */
[----:B0-----:R-:W3:Y:S04]  /*10c6d0*/  LDL.LU R42, [R1+0x6740] ;  /* 0x00674000012a7983 */ /* 0x001ee80000300800 */
[----:B------:R-:W3:Y:S04]  /*10c6e0*/  LDL.LU R50, [R1+0x670c] ;  /* 0x00670c0001327983 */ /* 0x000ee80000300800 */
[----:B------:R-:W3:Y:S04]  /*10c6f0*/  LDL.LU R51, [R1+0x6738] ;  /* 0x0067380001337983 */ /* 0x000ee80000300800 */
[----:B------:R-:W3:Y:S01]  /*10c700*/  LDL.LU R44, [R1+0x6704] ;  /* 0x00670400012c7983 */ /* 0x000ee20000300800 */
[----:B----4-:R-:W-:-:S05]  /*10c710*/  IADD3.X R43, PT, PT, R43, UR72, RZ, P4, !PT ;  /* 0x000000482b2b7c10 */ /* 0x010fca000a7fe4ff */
[----:B------:R0:W-:Y:S04]  /*10c720*/  STL [R1+0x6798], R43 ;  /* 0x0067982b01007387 */ /* 0x0001e80000100800 */
[----:B------:R-:W4:Y:S04]  /*10c730*/  LDL.LU R46, [R1+0x6730] ;  /* 0x00673000012e7983 */ /* 0x000f280000300800 */
[----:B------:R-:W4:Y:S04]  /*10c740*/  LDL.LU R47, [R1+0x66fc] ;  /* 0x0066fc00012f7983 */ /* 0x000f280000300800 */
[----:B------:R-:W4:Y:S04]  /*10c750*/  LDL.LU R61, [R1+0x6728] ;  /* 0x00672800013d7983 */ /* 0x000f280000300800 */
[----:B0-----:R-:W4:Y:S01]  /*10c760*/  LDL.LU R43, [R1+0x66f4] ;  /* 0x0066f400012b7983 */ /* 0x001f220000300800 */
[----:B--2---:R-:W-:-:S02]  /*10c770*/  IADD3 R56, P4, PT, R56, UR51, RZ ;  /* 0x0000003338387c10 */ /* 0x004fc4000ff9e0ff */
        /* <DEDUP_REMOVED lines=24> */
[----:B---3--:R-:W-:-:S03]  /*10c900*/  IADD3.X R41, PT, PT, R41, UR72, RZ, P4, !PT ;  /* 0x0000004829297c10 */ /* 0x008fc6000a7fe4ff */
[----:B------:R-:W-:Y:S01]  /*10c910*/  STL [R1+0x6734], R40 ;  /* 0x0067342801007387 */ /* 0x000fe20000100800 */
[----:B------:R-:W-:Y:S02]  /*10c920*/  IADD3.X R60, PT, PT, R60, UR72, RZ, P3, !PT ;  /* 0x000000483c3c7c10 */ /* 0x000fe40009ffe4ff */
[----:B------:R-:W-:Y:S02]  /*10c930*/  IADD3 R52, P4, PT, R52, UR51, RZ ;  /* 0x0000003334347c10 */ /* 0x000fe4000ff9e0ff */
[----:B------:R-:W-:Y:S01]  /*10c940*/  IADD3 R53, P3, PT, R53, UR51, RZ ;  /* 0x0000003335357c10 */ /* 0x000fe2000ff7e0ff */
[----:B------:R0:W-:Y:S01]  /*10c950*/  STL [R1+0x6758], R60 ;  /* 0x0067583c01007387 */ /* 0x0001e20000100800 */
[----:B------:R-:W-:-:S03]  /*10c960*/  IADD3.X R54, PT, PT, R54, UR72, RZ, P2, !PT ;  /* 0x0000004836367c10 */ /* 0x000fc600097fe4ff */
[----:B------:R-:W-:Y:S01]  /*10c970*/  STL [R1+0x6760], R41 ;  /* 0x0067602901007387 */ /* 0x000fe20000100800 */
[----:B------:R-:W-:-:S03]  /*10c980*/  IADD3 R55, P2, PT, R55, UR51, RZ ;  /* 0x0000003337377c10 */ /* 0x000fc6000ff5e0ff */
[----:B0-----:R-:W2:Y:S04]  /*10c990*/  LDL.LU R60, [R1+0x6720] ;  /* 0x00672000013c7983 */ /* 0x001ea80000300800 */
[----:B------:R-:W-:Y:S01]  /*10c9a0*/  STL [R1+0x672c], R52 ;  /* 0x00672c3401007387 */ /* 0x000fe20000100800 */
[----:B------:R-:W-:-:S03]  /*10c9b0*/  IADD3.X R48, PT, PT, R48, UR72, RZ, P1, !PT ;  /* 0x0000004830307c10 */ /* 0x000fc60008ffe4ff */
[----:B------:R-:W-:Y:S01]  /*10c9c0*/  STL [R1+0x6724], R53 ;  /* 0x0067243501007387 */ /* 0x000fe20000100800 */
[----:B------:R-:W-:Y:S02]  /*10c9d0*/  IADD3 R49, P1, PT, R49, UR51, RZ ;  /* 0x0000003331317c10 */ /* 0x000fe4000ff3e0ff */
[----:B------:R-:W-:Y:S01]  /*10c9e0*/  IADD3.X R42, PT, PT, R42, UR72, RZ, P0, !PT ;  /* 0x000000482a2a7c10 */ /* 0x000fe200087fe4ff */
[----:B------:R-:W-:Y:S01]  /*10c9f0*/  STL [R1+0x6750], R54 ;  /* 0x0067503601007387 */ /* 0x000fe20000100800 */
[----:B------:R-:W-:-:S03]  /*10ca00*/  IADD3 R50, P0, PT, R50, UR51, RZ ;  /* 0x0000003332327c10 */ /* 0x000fc6000ff1e0ff */
[----:B------:R-:W-:Y:S01]  /*10ca10*/  STL [R1+0x671c], R55 ;  /* 0x00671c3701007387 */ /* 0x000fe20000100800 */
[----:B------:R-:W-:-:S03]  /*10ca20*/  IADD3.X R51, PT, PT, R51, UR72, RZ, P6, !PT ;  /* 0x0000004833337c10 */ /* 0x000fc6000b7fe4ff */
[----:B------:R0:W-:Y:S01]  /*10ca30*/  STL [R1+0x6740], R42 ;  /* 0x0067402a01007387 */ /* 0x0001e20000100800 */
[----:B------:R-:W-:-:S03]  /*10ca40*/  IADD3 R44, P6, PT, R44, UR51, RZ ;  /* 0x000000332c2c7c10 */ /* 0x000fc6000ffde0ff */
[----:B------:R-:W-:Y:S04]  /*10ca50*/  STL [R1+0x6748], R48 ;  /* 0x0067483001007387 */ /* 0x000fe80000100800 */
[----:B0-----:R-:W3:Y:S04]  /*10ca60*/  LDL.LU R42, [R1+0x66ec] ;  /* 0x0066ec00012a7983 */ /* 0x001ee80000300800 */
[----:B------:R-:W-:Y:S04]  /*10ca70*/  STL [R1+0x6714], R49 ;  /* 0x0067143101007387 */ /* 0x000fe80000100800 */
[----:B------:R-:W-:Y:S04]  /*10ca80*/  STL [R1+0x670c], R50 ;  /* 0x00670c3201007387 */ /* 0x000fe80000100800 */
[----:B------:R-:W-:Y:S04]  /*10ca90*/  STL [R1+0x6738], R51 ;  /* 0x0067383301007387 */ /* 0x000fe80000100800 */
[----:B------:R-:W-:Y:S01]  /*10caa0*/  STL [R1+0x6704], R44 ;  /* 0x0067042c01007387 */ /* 0x000fe20000100800 */
[----:B----4-:R-:W-:-:S02]  /*10cab0*/  IADD3.X R46, PT, PT, R46, UR72, RZ, P5, !PT ;  /* 0x000000482e2e7c10 */ /* 0x010fc4000affe4ff */
[----:B------:R-:W-:-:S03]  /*10cac0*/  IADD3 R47, P5, PT, R47, UR51, RZ ;  /* 0x000000332f2f7c10 */ /* 0x000fc6000ffbe0ff */
[----:B------:R-:W-:Y:S01]  /*10cad0*/  STL [R1+0x6730], R46 ;  /* 0x0067302e01007387 */ /* 0x000fe20000100800 */
[----:B------:R-:W-:-:S03]  /*10cae0*/  IADD3.X R61, PT, PT, R61, UR72, RZ, P4, !PT ;  /* 0x000000483d3d7c10 */ /* 0x000fc6000a7fe4ff */
[----:B------:R-:W4:Y:S01]  /*10caf0*/  LDL.LU R56, [R1+0x6718] ;  /* 0x0067180001387983 */ /* 0x000f220000300800 */
[----:B------:R-:W-:-:S03]  /*10cb00*/  IADD3 R43, P4, PT, R43, UR51, RZ ;  /* 0x000000332b2b7c10 */ /* 0x000fc6000ff9e0ff */
[----:B------:R-:W-:Y:S04]  /*10cb10*/  STL [R1+0x66fc], R47 ;  /* 0x0066fc2f01007387 */ /* 0x000fe80000100800 */
[----:B------:R-:W4:Y:S04]  /*10cb20*/  LDL.LU R57, [R1+0x66e4] ;  /* 0x0066e40001397983 */ /* 0x000f280000300800 */
[----:B------:R-:W-:Y:S04]  /*10cb30*/  STL [R1+0x6728], R61 ;  /* 0x0067283d01007387 */ /* 0x000fe80000100800 */
        /* <DEDUP_REMOVED lines=18> */
[----:B--2---:R-:W-:-:S05]  /*10cc60*/  IADD3.X R60, PT, PT, R60, UR72, RZ, P3, !PT ;  /* 0x000000483c3c7c10 */ /* 0x004fca0009ffe4ff */
[----:B------:R0:W-:Y:S04]  /*10cc70*/  STL [R1+0x6720], R60 ;  /* 0x0067203c01007387 */ /* 0x0001e80000100800 */
[----:B------:R-:W2:Y:S04]  /*10cc80*/  LDL.LU R48, [R1+0x669c] ;  /* 0x00669c0001307983 */ /* 0x000ea80000300800 */
[----:B------:R-:W2:Y:S04]  /*10cc90*/  LDL.LU R49, [R1+0x66c8] ;  /* 0x0066c80001317983 */ /* 0x000ea80000300800 */
[----:B0-----:R-:W2:Y:S04]  /*10cca0*/  LDL.LU R60, [R1+0x6694] ;  /* 0x00669400013c7983 */ /* 0x001ea80000300800 */
[----:B------:R-:W2:Y:S04]  /*10ccb0*/  LDL.LU R50, [R1+0x66c0] ;  /* 0x0066c00001327983 */ /* 0x000ea80000300800 */
[----:B------:R-:W2:Y:S04]  /*10ccc0*/  LDL.LU R51, [R1+0x668c] ;  /* 0x00668c0001337983 */ /* 0x000ea80000300800 */
[----:B------:R-:W2:Y:S01]  /*10ccd0*/  LDL.LU R44, [R1+0x66b8] ;  /* 0x0066b800012c7983 */ /* 0x000ea20000300800 */
[----:B---3--:R-:W-:-:S05]  /*10cce0*/  IADD3 R42, P3, PT, R42, UR51, RZ ;  /* 0x000000332a2a7c10 */ /* 0x008fca000ff7e0ff */
[----:B------:R0:W-:Y:S04]  /*10ccf0*/  STL [R1+0x66ec], R42 ;  /* 0x0066ec2a01007387 */ /* 0x0001e80000100800 */
[----:B------:R-:W3:Y:S04]  /*10cd00*/  LDL.LU R46, [R1+0x6684] ;  /* 0x00668400012e7983 */ /* 0x000ee80000300800 */
[----:B------:R-:W3:Y:S04]  /*10cd10*/  LDL.LU R47, [R1+0x66b0] ;  /* 0x0066b000012f7983 */ /* 0x000ee80000300800 */
[----:B------:R-:W3:Y:S04]  /*10cd20*/  LDL.LU R61, [R1+0x667c] ;  /* 0x00667c00013d7983 */ /* 0x000ee80000300800 */
[----:B0-----:R-:W3:Y:S01]  /*10cd30*/  LDL.LU R42, [R1+0x66a8] ;  /* 0x0066a800012a7983 */ /* 0x001ee20000300800 */
[----:B----4-:R-:W-:-:S02]  /*10cd40*/  IADD3.X R56, PT, PT, R56, UR72, RZ, P2, !PT ;  /* 0x0000004838387c10 */ /* 0x010fc400097fe4ff */
        /* <DEDUP_REMOVED lines=24> */
[----:B------:R-:W-:Y:S02]  /*10ced0*/  IADD3 R41, P3, PT, R41, UR51, RZ ;  /* 0x0000003329297c10 */ /* 0x000fe4000ff7e0ff */
[----:B------:R-:W-:Y:S02]  /*10cee0*/  IADD3.X R52, PT, PT, R52, UR72, RZ, P2, !PT ;  /* 0x0000004834347c10 */ /* 0x000fe400097fe4ff */
[----:B------:R-:W-:Y:S01]  /*10cef0*/  IADD3 R43, P2, PT, R43, UR51, RZ ;  /* 0x000000332b2b7c10 */ /* 0x000fe2000ff5e0ff */
[----:B------:R-:W-:Y:S04]  /*10cf00*/  STL [R1+0x66e8], R40 ;  /* 0x0066e82801007387 */ /* 0x000fe80000100800 */
[----:B------:R0:W-:Y:S04]  /*10cf10*/  STL [R1+0x66ac], R43 ;  /* 0x0066ac2b01007387 */ /* 0x0001e80000100800 */
[----:B------:R-:W-:Y:S04]  /*10cf20*/  STL [R1+0x66b4], R41 ;  /* 0x0066b42901007387 */ /* 0x000fe80000100800 */
[----:B0-----:R-:W4:Y:S01]  /*10cf30*/  LDL.LU R43, [R1+0x6674] ;  /* 0x00667400012b7983 */ /* 0x001f220000300800 */
[----:B------:R-:W-:-:S02]  /*10cf40*/  IADD3.X R53, PT, PT, R53, UR72, RZ, P1, !PT ;  /* 0x0000004835357c10 */ /* 0x000fc40008ffe4ff */
[----:B------:R-:W-:Y:S02]  /*10cf50*/  IADD3 R54, P1, PT, R54, UR51, RZ ;  /* 0x0000003336367c10 */ /* 0x000fe4000ff3e0ff */
[----:B------:R-:W-:Y:S01]  /*10cf60*/  IADD3.X R55, PT, PT, R55, UR72, RZ, P0, !PT ;  /* 0x0000004837377c10 */ /* 0x000fe200087fe4ff */
[----:B------:R-:W-:Y:S04]  /*10cf70*/  STL [R1+0x66e0], R52 ;  /* 0x0066e03401007387 */ /* 0x000fe80000100800 */
[----:B------:R-:W-:Y:S04]  /*10cf80*/  STL [R1+0x66d8], R53 ;  /* 0x0066d83501007387 */ /* 0x000fe80000100800 */
[----:B------:R-:W-:Y:S04]  /*10cf90*/  STL [R1+0x66a4], R54 ;  /* 0x0066a43601007387 */ /* 0x000fe80000100800 */
[----:B------:R-:W-:Y:S01]  /*10cfa0*/  STL [R1+0x66d0], R55 ;  /* 0x0066d03701007387 */ /* 0x000fe20000100800 */
[----:B--2---:R-:W-:-:S02]  /*10cfb0*/  IADD3 R48, P0, PT, R48, UR51, RZ ;  /* 0x0000003330307c10 */ /* 0x004fc4000ff1e0ff */
[----:B------:R-:W-:Y:S02]  /*10cfc0*/  IADD3.X R49, PT, PT, R49, UR72, RZ, P6, !PT ;  /* 0x0000004831317c10 */ /* 0x000fe4000b7fe4ff */
[----:B------:R-:W-:Y:S02]  /*10cfd0*/  IADD3 R60, P6, PT, R60, UR51, RZ ;  /* 0x000000333c3c7c10 */ /* 0x000fe4000ffde0ff */
[----:B------:R-:W-:-:S03]  /*10cfe0*/  IADD3.X R50, PT, PT, R50, UR72, RZ, P5, !PT ;  /* 0x0000004832327c10 */ /* 0x000fc6000affe4ff */
[----:B------:R0:W-:Y:S01]  /*10cff0*/  STL [R1+0x6694], R60 ;  /* 0x0066943c01007387 */ /* 0x0001e20000100800 */
[----:B------:R-:W-:-:S03]  /*10d000*/  IADD3 R51, P5, PT, R51, UR51, RZ ;  /* 0x0000003333337c10 */ /* 0x000fc6000ffbe0ff */
[----:B------:R-:W-:Y:S01]  /*10d010*/  STL [R1+0x669c], R48 ;  /* 0x00669c3001007387 */ /* 0x000fe20000100800 */
[----:B------:R-:W-:-:S03]  /*10d020*/  IADD3.X R44, PT, PT, R44, UR72, RZ, P4, !PT ;  /* 0x000000482c2c7c10 */ /* 0x000fc6000a7fe4ff */
[----:B0-----:R-:W2:Y:S04]  /*10d030*/  LDL.LU R60, [R1+0x66a0] ;  /* 0x0066a000013c7983 */ /* 0x001ea80000300800 */
[----:B------:R-:W-:Y:S01]  /*10d040*/  STL [R1+0x66c8], R49 ;  /* 0x0066c83101007387 */ /* 0x000fe20000100800 */
[----:B---3--:R-:W-:-:S03]  /*10d050*/  IADD3 R46, P4, PT, R46, UR51, RZ ;  /* 0x000000332e2e7c10 */ /* 0x008fc6000ff9e0ff */
[----:B------:R-:W-:Y:S01]  /*10d060*/  STL [R1+0x66c0], R50 ;  /* 0x0066c03201007387 */ /* 0x000fe20000100800 */
[----:B------:R-:W-:-:S03]  /*10d070*/  IADD3.X R47, PT, PT, R47, UR72, RZ, P3, !PT ;  /* 0x000000482f2f7c10 */ /* 0x000fc60009ffe4ff */
[----:B------:R-:W-:Y:S01]  /*10d080*/  STL [R1+0x668c], R51 ;  /* 0x00668c3301007387 */ /* 0x000fe20000100800 */
[----:B------:R-:W-:-:S03]  /*10d090*/  IADD3 R61, P3, PT, R61, UR51, RZ ;  /* 0x000000333d3d7c10 */ /* 0x000fc6000ff7e0ff */
[----:B------:R-:W-:Y:S01]  /*10d0a0*/  STL [R1+0x66b8], R44 ;  /* 0x0066b82c01007387 */ /* 0x000fe20000100800 */
[----:B------:R-:W-:-:S03]  /*10d0b0*/  IADD3.X R42, PT, PT, R42, UR72, RZ, P2, !PT ;  /* 0x000000482a2a7c10 */ /* 0x000fc600097fe4ff */
[----:B------:R-:W-:Y:S04]  /*10d0c0*/  STL [R1+0x6684], R46 ;  /* 0x0066842e01007387 */ /* 0x000fe80000100800 */
[----:B------:R-:W3:Y:S04]  /*10d0d0*/  LDL.LU R56, [R1+0x666c] ;  /* 0x00666c0001387983 */ /* 0x000ee80000300800 */
[----:B------:R-:W-:Y:S04]  /*10d0e0*/  STL [R1+0x66b0], R47 ;  /* 0x0066b02f01007387 */ /* 0x000fe80000100800 */
[----:B------:R-:W3:Y:S04]  /*10d0f0*/  LDL.LU R57, [R1+0x6698] ;  /* 0x0066980001397983 */ /* 0x000ee80000300800 */
[----:B------:R-:W-:Y:S04]  /*10d100*/  STL [R1+0x667c], R61 ;  /* 0x00667c3d01007387 */ /* 0x000fe80000100800 */
[----:B------:R-:W3:Y:S04]  /*10d110*/  LDL.LU R58, [R1+0x6664] ;  /* 0x00666400013a7983 */ /* 0x000ee80000300800 */
[----:B------:R0:W-:Y:S04]  /*10d120*/  STL [R1+0x66a8], R42 ;  /* 0x0066a82a01007387 */ /* 0x0001e80000100800 */
        /* <DEDUP_REMOVED lines=12> */
[----:B0-----:R-:W3:Y:S04]  /*10d1f0*/  LDL.LU R42, [R1+0x6660] ;  /* 0x00666000012a7983 */ /* 0x001ee80000300800 */
[----:B------:R-:W3:Y:S04]  /*10d200*/  LDL.LU R53, [R1+0x662c] ;  /* 0x00662c0001357983 */ /* 0x000ee80000300800 */
[----:B------:R-:W3:Y:S04]  /*10d210*/  LDL.LU R54, [R1+0x6658] ;  /* 0x0066580001367983 */ /* 0x000ee80000300800 */
[----:B------:R-:W3:Y:S01]  /*10d220*/  LDL.LU R55, [R1+0x6624] ;  /* 0x0066240001377983 */ /* 0x000ee20000300800 */
[----:B----4-:R-:W-:-:S05]  /*10d230*/  IADD3 R43, P2, PT, R43, UR51, RZ ;  /* 0x000000332b2b7c10 */ /* 0x010fca000ff5e0ff */
[----:B------:R0:W-:Y:S04]  /*10d240*/  STL [R1+0x6674], R43 ;  /* 0x0066742b01007387 */ /* 0x0001e80000100800 */
        /* <DEDUP_REMOVED lines=10> */
[----:B------:R-:W2:Y:S04]  /*10d2f0*/  LDL.LU R61, [R1+0x6630] ;  /* 0x00663000013d7983 */ /* 0x000ea80000300800 */
[----:B0-----:R-:W2:Y:S01]  /*10d300*/  LDL.LU R60, [R1+0x65fc] ;  /* 0x0065fc00013c7983 */ /* 0x001ea20000300800 */
[----:B---3--:R-:W-:-:S02]  /*10d310*/  IADD3 R56, P1, PT, R56, UR51, RZ ;  /* 0x0000003338387c10 */ /* 0x008fc4000ff3e0ff */
        /* <DEDUP_REMOVED lines=26> */
[----:B------:R-:W-:Y:S02]  /*10d4c0*/  IADD3.X R42, PT, PT, R42, UR72, RZ, P0, !PT ;  /* 0x000000482a2a7c10 */ /* 0x000fe400087fe4ff */
[----:B------:R-:W-:-:S03]  /*10d4d0*/  IADD3 R52, P1, PT, R52, UR51, RZ ;  /* 0x0000003334347c10 */ /* 0x000fc6000ff3e0ff */
[----:B------:R0:W-:Y:S01]  /*10d4e0*/  STL [R1+0x6660], R42 ;  /* 0x0066602a01007387 */ /* 0x0001e20000100800 */
[----:B------:R-:W-:-:S03]  /*10d4f0*/  IADD3 R53, P0, PT, R53, UR51, RZ ;  /* 0x0000003335357c10 */ /* 0x000fc6000ff1e0ff */
[----:B------:R-:W-:Y:S01]  /*10d500*/  STL [R1+0x6668], R41 ;  /* 0x0066682901007387 */ /* 0x000fe20000100800 */
[----:B------:R-:W-:Y:S02]  /*10d510*/  IADD3.X R54, PT, PT, R54, UR72, RZ, P6, !PT ;  /* 0x0000004836367c10 */ /* 0x000fe4000b7fe4ff */
[----:B------:R-:W-:Y:S01]  /*10d520*/  IADD3 R55, P6, PT, R55, UR51, RZ ;  /* 0x0000003337377c10 */ /* 0x000fe2000ffde0ff */
[----:B0-----:R-:W3:Y:S04]  /*10d530*/  LDL.LU R42, [R1+0x6628] ;  /* 0x00662800012a7983 */ /* 0x001ee80000300800 */
[----:B------:R-:W-:Y:S04]  /*10d540*/  STL [R1+0x6634], R52 ;  /* 0x0066343401007387 */ /* 0x000fe80000100800 */
[----:B------:R-:W-:Y:S04]  /*10d550*/  STL [R1+0x662c], R53 ;  /* 0x00662c3501007387 */ /* 0x000fe80000100800 */
[----:B------:R-:W-:Y:S04]  /*10d560*/  STL [R1+0x6658], R54 ;  /* 0x0066583601007387 */ /* 0x000fe80000100800 */
[----:B------:R-:W-:Y:S01]  /*10d570*/  STL [R1+0x6624], R55 ;  /* 0x0066243701007387 */ /* 0x000fe20000100800 */
[----:B----4-:R-:W-:-:S02]  /*10d580*/  IADD3.X R48, PT, PT, R48, UR72, RZ, P5, !PT ;  /* 0x0000004830307c10 */ /* 0x010fc4000affe4ff */
[----:B------:R-:W-:-:S05]  /*10d590*/  IADD3.X R43, PT, PT, R43, UR72, RZ, P4, !PT ;  /* 0x000000482b2b7c10 */ /* 0x000fca000a7fe4ff */
[----:B------:R0:W-:Y:S04]  /*10d5a0*/  STL [R1+0x6648], R43 ;  /* 0x0066482b01007387 */ /* 0x0001e80000100800 */
[----:B------:R-:W-:Y:S04]  /*10d5b0*/  STL [R1+0x6650], R48 ;  /* 0x0066503001007387 */ /* 0x000fe80000100800 */
[----:B0-----:R-:W4:Y:S01]  /*10d5c0*/  LDL.LU R43, [R1+0x65f4] ;  /* 0x0065f400012b7983 */ /* 0x001f220000300800 */
[----:B------:R-:W-:Y:S02]  /*10d5d0*/  IADD3 R49, P5, PT, R49, UR51, RZ ;  /* 0x0000003331317c10 */ /* 0x000fe4000ffbe0ff */
[----:B------:R-:W-:-:S02]  /*10d5e0*/  IADD3 R50, P4, PT, R50, UR51, RZ ;  /* 0x0000003332327c10 */ /* 0x000fc4000ff9e0ff */
[----:B------:R-:W-:Y:S02]  /*10d5f0*/  IADD3.X R51, PT, PT, R51, UR72, RZ, P3, !PT ;  /* 0x0000004833337c10 */ /* 0x000fe40009ffe4ff */
[----:B------:R-:W-:Y:S01]  /*10d600*/  IADD3 R44, P3, PT, R44, UR51, RZ ;  /* 0x000000332c2c7c10 */ /* 0x000fe2000ff7e0ff */
[----:B------:R-:W-:Y:S04]  /*10d610*/  STL [R1+0x661c], R49 ;  /* 0x00661c3101007387 */ /* 0x000fe80000100800 */
[----:B------:R-:W-:Y:S04]  /*10d620*/  STL [R1+0x6614], R50 ;  /* 0x0066143201007387 */ /* 0x000fe80000100800 */
[----:B------:R-:W-:Y:S04]  /*10d630*/  STL [R1+0x6640], R51 ;  /* 0x0066403301007387 */ /* 0x000fe80000100800 */
[----:B------:R-:W-:Y:S01]  /*10d640*/  STL [R1+0x660c], R44 ;  /* 0x00660c2c01007387 */ /* 0x000fe20000100800 */
[----:B--2---:R-:W-:-:S02]  /*10d650*/  IADD3.X R46, PT, PT, R46, UR72, RZ, P2, !PT ;  /* 0x000000482e2e7c10 */ /* 0x004fc400097fe4ff */
[----:B------:R-:W-:-:S03]  /*10d660*/  IADD3 R47, P2, PT, R47, UR51, RZ ;  /* 0x000000332f2f7c10 */ /* 0x000fc6000ff5e0ff */
[----:B------:R-:W-:Y:S01]  /*10d670*/  STL [R1+0x6638], R46 ;  /* 0x0066382e01007387 */ /* 0x000fe20000100800 */
[----:B------:R-:W-:-:S03]  /*10d680*/  IADD3.X R61, PT, PT, R61, UR72, RZ, P1, !PT ;  /* 0x000000483d3d7c10 */ /* 0x000fc60008ffe4ff */
[----:B------:R-:W2:Y:S01]  /*10d690*/  LDL.LU R56, [R1+0x6620] ;  /* 0x0066200001387983 */ /* 0x000ea20000300800 */
[----:B------:R-:W-:-:S03]  /*10d6a0*/  IADD3 R60, P1, PT, R60, UR51, RZ ;  /* 0x000000333c3c7c10 */ /* 0x000fc6000ff3e0ff */
        /* <DEDUP_REMOVED lines=20> */
[----:B------:R-:W2:Y:S01]  /*10d7f0*/  LDL.LU R55, [R1+0x65d8] ;  /* 0x0065d80001377983 */ /* 0x000ea20000300800 */
[----:B---3--:R-:W-:-:S05]  /*10d800*/  IADD3.X R42, PT, PT, R42, UR72, RZ, P0, !PT ;  /* 0x000000482a2a7c10 */ /* 0x008fca00087fe4ff */
[----:B------:R0:W-:Y:S04]  /*10d810*/  STL [R1+0x6628], R42 ;  /* 0x0066282a01007387 */ /* 0x0001e80000100800 */
        /* <DEDUP_REMOVED lines=10> */
[----:B------:R-:W4:Y:S04]  /*10d8c0*/  LDL.LU R61, [R1+0x6584] ;  /* 0x00658400013d7983 */ /* 0x000f280000300800 */
[----:B0-----:R-:W4:Y:S01]  /*10d8d0*/  LDL.LU R43, [R1+0x65b0] ;  /* 0x0065b000012b7983 */ /* 0x001f220000300800 */
[----:B--2---:R-:W-:-:S02]  /*10d8e0*/  IADD3.X R56, PT, PT, R56, UR72, RZ, P6, !PT ;  /* 0x0000004838387c10 */ /* 0x004fc4000b7fe4ff */
        /* <DEDUP_REMOVED lines=27> */
[----:B------:R-:W-:Y:S01]  /*10daa0*/  STL [R1+0x65f0], R40 ;  /* 0x0065f02801007387 */ /* 0x000fe20000100800 */
[----:B------:R-:W-:-:S03]  /*10dab0*/  IADD3.X R53, PT, PT, R53, UR72, RZ, P5, !PT ;  /* 0x0000004835357c10 */ /* 0x000fc6000affe4ff */
[----:B------:R0:W-:Y:S01]  /*10dac0*/  STL [R1+0x65b4], R60 ;  /* 0x0065b43c01007387 */ /* 0x0001e20000100800 */
[----:B------:R-:W-:-:S03]  /*10dad0*/  IADD3 R54, P5, PT, R54, UR51, RZ ;  /* 0x0000003336367c10 */ /* 0x000fc6000ffbe0ff */
[----:B------:R-:W-:Y:S01]  /*10dae0*/  STL [R1+0x65bc], R41 ;  /* 0x0065bc2901007387 */ /* 0x000fe20000100800 */
[----:B------:R-:W-:-:S03]  /*10daf0*/  IADD3.X R55, PT, PT, R55, UR72, RZ, P4, !PT ;  /* 0x0000004837377c10 */ /* 0x000fc6000a7fe4ff */
[----:B0-----:R-:W2:Y:S04]  /*10db00*/  LDL.LU R60, [R1+0x657c] ;  /* 0x00657c00013c7983 */ /* 0x001ea80000300800 */
[----:B------:R-:W-:Y:S04]  /*10db10*/  STL [R1+0x65e8], R52 ;  /* 0x0065e83401007387 */ /* 0x000fe80000100800 */
[----:B------:R-:W-:Y:S04]  /*10db20*/  STL [R1+0x65e0], R53 ;  /* 0x0065e03501007387 */ /* 0x000fe80000100800 */
[----:B------:R-:W-:Y:S01]  /*10db30*/  STL [R1+0x65ac], R54 ;  /* 0x0065ac3601007387 */ /* 0x000fe20000100800 */
[----:B---3--:R-:W-:-:S02]  /*10db40*/  IADD3 R48, P4, PT, R48, UR51, RZ ;  /* 0x0000003330307c10 */ /* 0x008fc4000ff9e0ff */
        /* <DEDUP_REMOVED lines=8> */
[----:B0-----:R-:W3:Y:S04]  /*10dbd0*/  LDL.LU R42, [R1+0x65a8] ;  /* 0x0065a800012a7983 */ /* 0x001ee80000300800 */
[----:B------:R-:W-:Y:S04]  /*10dbe0*/  STL [R1+0x65d0], R49 ;  /* 0x0065d03101007387 */ /* 0x000fe80000100800 */
[----:B------:R-:W-:Y:S04]  /*10dbf0*/  STL [R1+0x65c8], R50 ;  /* 0x0065c83201007387 */ /* 0x000fe80000100800 */
[----:B------:R-:W-:Y:S04]  /*10dc00*/  STL [R1+0x6594], R51 ;  /* 0x0065943301007387 */ /* 0x000fe80000100800 */
[----:B------:R-:W-:Y:S01]  /*10dc10*/  STL [R1+0x65c0], R44 ;  /* 0x0065c02c01007387 */ /* 0x000fe20000100800 */
[----:B----4-:R-:W-:-:S02]  /*10dc20*/  IADD3 R46, P1, PT, R46, UR51, RZ ;  /* 0x000000332e2e7c10 */ /* 0x010fc4000ff3e0ff */
[----:B------:R-:W-:-:S03]  /*10dc30*/  IADD3.X R47, PT, PT, R47, UR72, RZ, P0, !PT ;  /* 0x000000482f2f7c10 */ /* 0x000fc600087fe4ff */
[----:B------:R-:W-:Y:S01]  /*10dc40*/  STL [R1+0x658c], R46 ;  /* 0x00658c2e01007387 */ /* 0x000fe20000100800 */
[----:B------:R-:W-:-:S03]  /*10dc50*/  IADD3 R61, P0, PT, R61, UR51, RZ ;  /* 0x000000333d3d7c10 */ /* 0x000fc6000ff1e0ff */
[----:B------:R-:W4:Y:S01]  /*10dc60*/  LDL.LU R56, [R1+0x6574] ;  /* 0x0065740001387983 */ /* 0x000f220000300800 */
[----:B------:R-:W-:-:S03]  /*10dc70*/  IADD3.X R43, PT, PT, R43, UR72, RZ, P6, !PT ;  /* 0x000000482b2b7c10 */ /* 0x000fc6000b7fe4ff */
        /* <DEDUP_REMOVED lines=21> */
[----:B--2---:R-:W-:-:S05]  /*10ddd0*/  IADD3 R60, P6, PT, R60, UR51, RZ ;  /* 0x000000333c3c7c10 */ /* 0x004fca000ffde0ff */
[----:B------:R0:W-:Y:S04]  /*10dde0*/  STL [R1+0x657c], R60 ;  /* 0x00657c3c01007387 */ /* 0x0001e80000100800 */
        /* <DEDUP_REMOVED lines=10> */
[----:B------:R-:W3:Y:S04]  /*10de90*/  LDL.LU R61, [R1+0x6538] ;  /* 0x00653800013d7983 */ /* 0x000ee80000300800 */
[----:B0-----:R-:W3:Y:S01]  /*10dea0*/  LDL.LU R42, [R1+0x6504] ;  /* 0x00650400012a7983 */ /* 0x001ee20000300800 */
[----:B----4-:R-:W-:-:S02]  /*10deb0*/  IADD3 R56, P5, PT, R56, UR51, RZ ;  /* 0x0000003338387c10 */ /* 0x010fc4000ffbe0ff */
        /* <DEDUP_REMOVED lines=39> */
[----:B------:R-:W-:Y:S02]  /*10e130*/  IADD3 R49, P2, PT, R49, UR51, RZ ;  /* 0x0000003331317c10 */ /* 0x000fe4000ff5e0ff */
[----:B------:R-:W-:Y:S02]  /*10e140*/  IADD3.X R60, PT, PT, R60, UR72, RZ, P1, !PT ;  /* 0x000000483c3c7c10 */ /* 0x000fe40008ffe4ff */
[----:B------:R-:W-:-:S03]  /*10e150*/  IADD3 R50, P1, PT, R50, UR51, RZ ;  /* 0x0000003332327c10 */ /* 0x000fc6000ff3e0ff */
[----:B------:R0:W-:Y:S01]  /*10e160*/  STL [R1+0x6550], R60 ;  /* 0x0065503c01007387 */ /* 0x0001e20000100800 */
[----:B------:R-:W-:-:S03]  /*10e170*/  IADD3.X R51, PT, PT, R51, UR72, RZ, P0, !PT ;  /* 0x0000004833337c10 */ /* 0x000fc600087fe4ff */
[----:B------:R-:W-:Y:S01]  /*10e180*/  STL [R1+0x6558], R48 ;  /* 0x0065583001007387 */ /* 0x000fe20000100800 */
[----:B------:R-:W-:-:S03]  /*10e190*/  IADD3 R44, P0, PT, R44, UR51, RZ ;  /* 0x000000332c2c7c10 */ /* 0x000fc6000ff1e0ff */
[----:B0-----:R-:W2:Y:S04]  /*10e1a0*/  LDL.LU R60, [R1+0x64fc] ;  /* 0x0064fc00013c7983 */ /* 0x001ea80000300800 */
[----:B------:R-:W-:Y:S04]  /*10e1b0*/  STL [R1+0x6524], R49 ;  /* 0x0065243101007387 */ /* 0x000fe80000100800 */
[----:B------:R-:W-:Y:S04]  /*10e1c0*/  STL [R1+0x651c], R50 ;  /* 0x00651c3201007387 */ /* 0x000fe80000100800 */
[----:B------:R-:W-:Y:S01]  /*10e1d0*/  STL [R1+0x6548], R51 ;  /* 0x0065483301007387 */ /* 0x000fe20000100800 */
[----:B---3--:R-:W-:-:S03]  /*10e1e0*/  IADD3.X R46, PT, PT, R46, UR72, RZ, P6, !PT ;  /* 0x000000482e2e7c10 */ /* 0x008fc6000b7fe4ff */
[----:B------:R-:W-:Y:S01]  /*10e1f0*/  STL [R1+0x6514], R44 ;  /* 0x0065142c01007387 */ /* 0x000fe20000100800 */
[----:B------:R-:W-:-:S03]  /*10e200*/  IADD3 R47, P6, PT, R47, UR51, RZ ;  /* 0x000000332f2f7c10 */ /* 0x000fc6000ffde0ff */
[----:B------:R-:W-:Y:S01]  /*10e210*/  STL [R1+0x6540], R46 ;  /* 0x0065402e01007387 */ /* 0x000fe20000100800 */
[----:B------:R-:W-:-:S03]  /*10e220*/  IADD3.X R61, PT, PT, R61, UR72, RZ, P5, !PT ;  /* 0x000000483d3d7c10 */ /* 0x000fc6000affe4ff */
[----:B------:R-:W3:Y:S01]  /*10e230*/  LDL.LU R56, [R1+0x6528] ;  /* 0x0065280001387983 */ /* 0x000ee20000300800 */
[----:B------:R-:W-:-:S03]  /*10e240*/  IADD3 R42, P5, PT, R42, UR51, RZ ;  /* 0x000000332a2a7c10 */ /* 0x000fc6000ffbe0ff */
        /* <DEDUP_REMOVED lines=33> */
[----:B------:R-:W2:Y:S04]  /*10e460*/  LDL.LU R61, [R1+0x648c] ;  /* 0x00648c00013d7983 */ /* 0x000ea80000300800 */
[----:B0-----:R-:W2:Y:S01]  /*10e470*/  LDL.LU R60, [R1+0x64b8] ;  /* 0x0064b800013c7983 */ /* 0x001ea20000300800 */
[----:B---3--:R-:W-:-:S02]  /*10e480*/  IADD3.X R56, PT, PT, R56, UR72, RZ, P3, !PT ;  /* 0x0000004838387c10 */ /* 0x008fc40009ffe4ff */
        /* <DEDUP_REMOVED lines=28> */
[----:B------:R0:W-:Y:S01]  /*10e650*/  STL [R1+0x64bc], R42 ;  /* 0x0064bc2a01007387 */ /* 0x0001e20000100800 */
[----:B------:R-:W-:-:S03]  /*10e660*/  IADD3.X R53, PT, PT, R53, UR72, RZ, P2, !PT ;  /* 0x0000004835357c10 */ /* 0x000fc600097fe4ff */
[----:B------:R-:W-:Y:S01]  /*10e670*/  STL [R1+0x64c4], R41 ;  /* 0x0064c42901007387 */ /* 0x000fe20000100800 */
[----:B------:R-:W-:Y:S02]  /*10e680*/  IADD3 R54, P2, PT, R54, UR51, RZ ;  /* 0x0000003336367c10 */ /* 0x000fe4000ff5e0ff */
[----:B------:R-:W-:Y:S01]  /*10e690*/  IADD3.X R55, PT, PT, R55, UR72, RZ, P1, !PT ;  /* 0x0000004837377c10 */ /* 0x000fe20008ffe4ff */
[----:B0-----:R-:W3:Y:S04]  /*10e6a0*/  LDL.LU R42, [R1+0x6484] ;  /* 0x00648400012a7983 */ /* 0x001ee80000300800 */
[----:B------:R-:W-:Y:S04]  /*10e6b0*/  STL [R1+0x64f0], R52 ;  /* 0x0064f03401007387 */ /* 0x000fe80000100800 */
[----:B------:R-:W-:Y:S04]  /*10e6c0*/  STL [R1+0x64e8], R53 ;  /* 0x0064e83501007387 */ /* 0x000fe80000100800 */
[----:B------:R-:W-:Y:S04]  /*10e6d0*/  STL [R1+0x64b4], R54 ;  /* 0x0064b43601007387 */ /* 0x000fe80000100800 */
[----:B------:R-:W-:Y:S01]  /*10e6e0*/  STL [R1+0x64e0], R55 ;  /* 0x0064e03701007387 */ /* 0x000fe20000100800 */
[----:B----4-:R-:W-:-:S02]  /*10e6f0*/  IADD3 R48, P1, PT, R48, UR51, RZ ;  /* 0x0000003330307c10 */ /* 0x010fc4000ff3e0ff */
[----:B------:R-:W-:Y:S02]  /*10e700*/  IADD3.X R49, PT, PT, R49, UR72, RZ, P0, !PT ;  /* 0x0000004831317c10 */ /* 0x000fe400087fe4ff */
[----:B------:R-:W-:-:S05]  /*10e710*/  IADD3 R43, P0, PT, R43, UR51, RZ ;  /* 0x000000332b2b7c10 */ /* 0x000fca000ff1e0ff */
[----:B------:R0:W-:Y:S04]  /*10e720*/  STL [R1+0x64a4], R43 ;  /* 0x0064a42b01007387 */ /* 0x0001e80000100800 */
[----:B------:R-:W-:Y:S04]  /*10e730*/  STL [R1+0x64ac], R48 ;  /* 0x0064ac3001007387 */ /* 0x000fe80000100800 */
[----:B0-----:R-:W4:Y:S01]  /*10e740*/  LDL.LU R43, [R1+0x64b0] ;  /* 0x0064b000012b7983 */ /* 0x001f220000300800 */
[----:B------:R-:W-:Y:S02]  /*10e750*/  IADD3.X R50, PT, PT, R50, UR72, RZ, P6, !PT ;  /* 0x0000004832327c10 */ /* 0x000fe4000b7fe4ff */
[----:B------:R-:W-:-:S02]  /*10e760*/  IADD3 R51, P6, PT, R51, UR51, RZ ;  /* 0x0000003333337c10 */ /* 0x000fc4000ffde0ff */
[----:B------:R-:W-:Y:S01]  /*10e770*/  IADD3.X R44, PT, PT, R44, UR72, RZ, P5, !PT ;  /* 0x000000482c2c7c10 */ /* 0x000fe2000affe4ff */
[----:B------:R-:W-:Y:S04]  /*10e780*/  STL [R1+0x64d8], R49 ;  /* 0x0064d83101007387 */ /* 0x000fe80000100800 */
[----:B------:R-:W-:Y:S04]  /*10e790*/  STL [R1+0x64d0], R50 ;  /* 0x0064d03201007387 */ /* 0x000fe80000100800 */
[----:B------:R-:W-:Y:S04]  /*10e7a0*/  STL [R1+0x649c], R51 ;  /* 0x00649c3301007387 */ /* 0x000fe80000100800 */
[----:B------:R-:W-:Y:S01]  /*10e7b0*/  STL [R1+0x64c8], R44 ;  /* 0x0064c82c01007387 */ /* 0x000fe20000100800 */
[----:B--2---:R-:W-:-:S02]  /*10e7c0*/  IADD3 R46, P5, PT, R46, UR51, RZ ;  /* 0x000000332e2e7c10 */ /* 0x004fc4000ffbe0ff */
[----:B------:R-:W-:-:S03]  /*10e7d0*/  IADD3.X R47, PT, PT, R47, UR72, RZ, P4, !PT ;  /* 0x000000482f2f7c10 */ /* 0x000fc6000a7fe4ff */
[----:B------:R-:W-:Y:S01]  /*10e7e0*/  STL [R1+0x6494], R46 ;  /* 0x0064942e01007387 */ /* 0x000fe20000100800 */
[----:B------:R-:W-:-:S03]  /*10e7f0*/  IADD3 R61, P4, PT, R61, UR51, RZ ;  /* 0x000000333d3d7c10 */ /* 0x000fc6000ff9e0ff */
[----:B------:R-:W2:Y:S01]  /*10e800*/  LDL.LU R56, [R1+0x647c] ;  /* 0x00647c0001387983 */ /* 0x000ea20000300800 */
[----:B------:R-:W-:-:S03]  /*10e810*/  IADD3.X R60, PT, PT, R60, UR72, RZ, P3, !PT ;  /* 0x000000483c3c7c10 */ /* 0x000fc60009ffe4ff */
        /* <DEDUP_REMOVED lines=75> */
[----:B------:R-:W-:Y:S02]  /*10ecd0*/  IADD3 R49, P6, PT, R49, UR51, RZ ;  /* 0x0000003331317c10 */ /* 0x000fe4000ffde0ff */
[----:B------:R-:W-:Y:S02]  /*10ece0*/  IADD3.X R42, PT, PT, R42, UR72, RZ, P5, !PT ;  /* 0x000000482a2a7c10 */ /* 0x000fe4000affe4ff */
[----:B------:R-:W-:-:S03]  /*10ecf0*/  IADD3 R50, P5, PT, R50, UR51, RZ ;  /* 0x0000003332327c10 */ /* 0x000fc6000ffbe0ff */
[----:B------:R0:W-:Y:S01]  /*10ed00*/  STL [R1+0x6458], R42 ;  /* 0x0064582a01007387 */ /* 0x0001e20000100800 */
[----:B------:R-:W-:-:S03]  /*10ed10*/  IADD3.X R51, PT, PT, R51, UR72, RZ, P4, !PT ;  /* 0x0000004833337c10 */ /* 0x000fc6000a7fe4ff */
[----:B------:R-:W-:Y:S01]  /*10ed20*/  STL [R1+0x6460], R48 ;  /* 0x0064603001007387 */ /* 0x000fe20000100800 */
[----:B------:R-:W-:-:S03]  /*10ed30*/  IADD3 R44, P4, PT, R44, UR51, RZ ;  /* 0x000000332c2c7c10 */ /* 0x000fc6000ff9e0ff */
        /* <DEDUP_REMOVED lines=97> */
[----:B---3--:R-:W-:-:S03]  /*10f350*/  IADD3 R46, P2, PT, R46, UR51, RZ ;  /* 0x000000332e2e7c10 */ /* 0x008fc6000ff5e0ff */
[----:B------:R-:W-:Y:S01]  /*10f360*/  STL [R1+0x63d0], R44 ;  /* 0x0063d02c01007387 */ /* 0x000fe20000100800 */
[----:B------:R-:W-:-:S03]  /*10f370*/  IADD3.X R47, PT, PT, R47, UR72, RZ, P1, !PT ;  /* 0x000000482f2f7c10 */ /* 0x000fc60008ffe4ff */
[----:B------:R-:W-:Y:S01]  /*10f380*/  STL [R1+0x639c], R46 ;  /* 0x00639c2e01007387 */ /* 0x000fe20000100800 */
[----:B------:R-:W-:-:S03]  /*10f390*/  IADD3 R61, P1, PT, R61, UR51, RZ ;  /* 0x000000333d3d7c10 */ /* 0x000fc6000ff3e0ff */
[----:B------:R-:W3:Y:S01]  /*10f3a0*/  LDL.LU R56, [R1+0x6384] ;  /* 0x0063840001387983 */ /* 0x000ee20000300800 */
[----:B------:R-:W-:-:S03]  /*10f3b0*/  IADD3.X R42, PT, PT, R42, UR72, RZ, P0, !PT ;  /* 0x000000482a2a7c10 */ /* 0x000fc600087fe4ff */
        /* <DEDUP_REMOVED lines=9808> */
[----:B------:R0:W-:Y:S01]  /*1358c0*/  STL [R1+0x30b4], R59 ;  /* 0x0030b43b01007387 */ /* 0x0001e20000100800 */
[----:B------:R-:W-:-:S03]  /*1358d0*/  IADD3 R13, P0, PT, R13, UR51, RZ ;  /* 0x000000330d0d7c10 */ /* 0x000fc6000ff1e0ff */
[----:B------:R-:W-:Y:S01]  /*1358e0*/  STL [R1+0x30e0], R12 ;  /* 0x0030e00c01007387 */ /* 0x000fe20000100800 */
[----:B------:R-:W-:-:S03]  /*1358f0*/  IADD3.X R14, PT, PT, R14, UR72, RZ, P6, !PT ;  /* 0x000000480e0e7c10 */ /* 0x000fc6000b7fe4ff */
[----:B------:R-:W-:Y:S01]  /*135900*/  STL [R1+0x30ac], R13 ;  /* 0x0030ac0d01007387 */ /* 0x000fe20000100800 */
[----:B0-----:R-:W0:Y:S01]  /*135910*/  LDC R59, c[0x0][0x3ac] ;  /* 0x0000eb00ff3b7b82 */ /* 0x001e220000000800 */
[----:B------:R-:W-:Y:S02]  /*135920*/  IADD3 R15, P6, PT, R15, UR51, RZ ;  /* 0x000000330f0f7c10 */ /* 0x000fe4000ffde0ff */
        /* <DEDUP_REMOVED lines=20> */
[----:B-1----:R-:W3:Y:S04]  /*135a70*/  LDL.LU R42, [R1+0x304c] ;  /* 0x00304c00012a7983 */ /* 0x002ee80000300800 */
        /* <DEDUP_REMOVED lines=8> */
[----:B------:R4:W-:Y:S04]  /*135b00*/  STL [R1+0x3074], R48 ;  /* 0x0030743001007387 */ /* 0x0009e80000100800 */
[----:B-1----:R-:W3:Y:S01]  /*135b10*/  LDL.LU R43, [R1+0x3078] ;  /* 0x00307800012b7983 */ /* 0x002ee20000300800 */
[----:B------:R-:W-:Y:S02]  /*135b20*/  IADD3.X R50, PT, PT, R50, UR72, RZ, P5, !PT ;  /* 0x0000004832327c10 */ /* 0x000fe4000affe4ff */
[----:B------:R-:W-:-:S02]  /*135b30*/  IADD3 R51, P5, PT, R51, UR51, RZ ;  /* 0x0000003333337c10 */ /* 0x000fc4000ffbe0ff */
[----:B------:R-:W-:Y:S01]  /*135b40*/  IADD3.X R44, PT, PT, R44, UR72, RZ, P4, !PT ;  /* 0x000000482c2c7c10 */ /* 0x000fe2000a7fe4ff */
[----:B------:R1:W-:Y:S04]  /*135b50*/  STL [R1+0x30a0], R49 ;  /* 0x0030a03101007387 */ /* 0x0003e80000100800 */
[----:B------:R0:W-:Y:S04]  /*135b60*/  STL [R1+0x3098], R50 ;  /* 0x0030983201007387 */ /* 0x0001e80000100800 */
[----:B------:R0:W-:Y:S04]  /*135b70*/  STL [R1+0x3064], R51 ;  /* 0x0030643301007387 */ /* 0x0001e80000100800 */
        /* <DEDUP_REMOVED lines=11> */
[----:B------:R-:W-:Y:S04]  /*135c30*/  STL [R1+0x3080], R60 ;  /* 0x0030803c01007387 */ /* 0x000fe80000100800 */
        /* <DEDUP_REMOVED lines=14> */
[----:B----4-:R-:W4:Y:S04]  /*135d20*/  LDL.LU R48, [R1+0x3030] ;  /* 0x0030300001307983 */ /* 0x010f280000300800 */
[----:B-1----:R-:W4:Y:S01]  /*135d30*/  LDL.LU R49, [R1+0x6fec] ;  /* 0x006fec0001317983 */ /* 0x002f220000300800 */
[----:B---3--:R-:W-:-:S05]  /*135d40*/  IADD3 R42, P2, PT, R42, UR51, RZ ;  /* 0x000000332a2a7c10 */ /* 0x008fca000ff5e0ff */
[----:B------:R1:W-:Y:S04]  /*135d50*/  STL [R1+0x304c], R42 ;  /* 0x00304c2a01007387 */ /* 0x0003e80000100800 */
[----:B0-----:R-:W3:Y:S04]  /*135d60*/  LDL.LU R50, [R1+0x302c] ;  /* 0x00302c0001327983 */ /* 0x001ee80000300800 */
[----:B------:R-:W3:Y:S04]  /*135d70*/  LDL.LU R51, [R1+0x6ffc] ;  /* 0x006ffc0001337983 */ /* 0x000ee80000300800 */
[----:B-1----:R-:W3:Y:S04]  /*135d80*/  LDL.LU R42, [R1+0x6fb0] ;  /* 0x006fb000012a7983 */ /* 0x002ee80000300800 */
[----:B------:R-:W3:Y:S04]  /*135d90*/  LDL.LU R44, [R1+0x6ff8] ;  /* 0x006ff800012c7983 */ /* 0x000ee80000300800 */
[----:B------:R-:W3:Y:S04]  /*135da0*/  LDL.LU R46, [R1+0x6fb4] ;  /* 0x006fb400012e7983 */ /* 0x000ee80000300800 */
[----:B------:R-:W3:Y:S01]  /*135db0*/  LDL.LU R47, [R1+0x7010] ;  /* 0x00701000012f7983 */ /* 0x000ee20000300800 */
[----:B------:R-:W-:-:S05]  /*135dc0*/  IADD3.X R43, PT, PT, R43, UR72, RZ, P1, !PT ;  /* 0x000000482b2b7c10 */ /* 0x000fca0008ffe4ff */
[----:B------:R0:W-:Y:S04]  /*135dd0*/  STL [R1+0x3078], R43 ;  /* 0x0030782b01007387 */ /* 0x0001e80000100800 */
[----:B------:R-:W3:Y:S04]  /*135de0*/  LDL.LU R61, [R1+0x7854] ;  /* 0x00785400013d7983 */ /* 0x000ee80000300800 */
[----:B------:R-:W3:Y:S04]  /*135df0*/  LDL.LU R60, [R1+0x700c] ;  /* 0x00700c00013c7983 */ /* 0x000ee80000300800 */
[----:B0-----:R-:W3:Y:S01]  /*135e00*/  LDL.LU R43, [R1+0x6fb8] ;  /* 0x006fb800012b7983 */ /* 0x001ee20000300800 */
[----:B------:R-:W-:-:S05]  /*135e10*/  IMAD.SHL.U32 R3, R59, 0x80, RZ ;  /* 0x000000803b037824 */ /* 0x000fca00078e00ff */
[----:B------:R-:W-:Y:S02]  /*135e20*/  SHF.R.S32.HI R2, RZ, 0x1f, R3 ;  /* 0x0000001fff027819 */ /* 0x000fe40000011403 */
[----:B--2---:R-:W-:Y:S02]  /*135e30*/  IADD3 R56, P1, PT, R56, UR51, RZ ;  /* 0x0000003338387c10 */ /* 0x004fe4000ff3e0ff */
        /* <DEDUP_REMOVED lines=10> */
[----:B------:R-:W-:-:S03]  /*135ee0*/  IADD3 R15, P5, PT, R3, R15, RZ ;  /* 0x0000000f030f7210 */ /* 0x000fc60007fbe0ff */
        /* <DEDUP_REMOVED lines=21> */
[----:B----4-:R-:W-:-:S03]  /*136040*/  IADD3.X R48, PT, PT, R48, UR72, RZ, P6, !PT ;  /* 0x0000004830307c10 */ /* 0x010fc6000b7fe4ff */
[----:B------:R-:W-:Y:S01]  /*136050*/  STL [R1+0x6ff0], R55 ;  /* 0x006ff03701007387 */ /* 0x000fe20000100800 */
[----:B------:R-:W-:-:S03]  /*136060*/  IADD3 R49, P6, PT, R3, R49, RZ ;  /* 0x0000003103317210 */ /* 0x000fc60007fde0ff */
[----:B------:R-:W-:Y:S04]  /*136070*/  STL [R1+0x3030], R48 ;  /* 0x0030303001007387 */ /* 0x000fe80000100800 */
[----:B------:R-:W-:Y:S01]  /*136080*/  STL [R1+0x6fec], R49 ;  /* 0x006fec3101007387 */ /* 0x000fe20000100800 */
[C---:B---3--:R-:W-:Y:S01]  /*136090*/  IMAD.X R50, R2.reuse, 0x1, R50, P5 ;  /* 0x0000000102327824 */ /* 0x048fe200028e0632 */
[C---:B------:R-:W-:Y:S01]  /*1360a0*/  IADD3 R51, P5, PT, R3.reuse, R51, RZ ;  /* 0x0000003303337210 */ /* 0x040fe20007fbe0ff */
[----:B------:R-:W-:Y:S01]  /*1360b0*/  IMAD.X R42, R2, 0x1, R42, P4 ;  /* 0x00000001022a7824 */ /* 0x000fe200020e062a */
[----:B------:R-:W-:-:S04]  /*1360c0*/  IADD3 R44, P4, PT, R3, R44, RZ ;  /* 0x0000002c032c7210 */ /* 0x000fc80007f9e0ff */
[----:B------:R0:W-:Y:S01]  /*1360d0*/  STL [R1+0x6fb0], R42 ;  /* 0x006fb02a01007387 */ /* 0x0001e20000100800 */
[----:B------:R-:W-:-:S03]  /*1360e0*/  IMAD.X R46, R2, 0x1, R46, P3 ;  /* 0x00000001022e7824 */ /* 0x000fc600018e062e */
[----:B------:R1:W-:Y:S01]  /*1360f0*/  STL [R1+0x302c], R50 ;  /* 0x00302c3201007387 */ /* 0x0003e20000100800 */
[----:B------:R-:W-:-:S03]  /*136100*/  IADD3 R47, P3, PT, R3, R47, RZ ;  /* 0x0000002f032f7210 */ /* 0x000fc60007f7e0ff */
[----:B0-----:R-:W2:Y:S04]  /*136110*/  LDL.LU R42, [R1+0x701c] ;  /* 0x00701c00012a7983 */ /* 0x001ea80000300800 */
[----:B------:R0:W-:Y:S04]  /*136120*/  STL [R1+0x6ffc], R51 ;  /* 0x006ffc3301007387 */ /* 0x0001e80000100800 */
[----:B------:R-:W-:Y:S04]  /*136130*/  STL [R1+0x6ff8], R44 ;  /* 0x006ff82c01007387 */ /* 0x000fe80000100800 */
[----:B------:R-:W-:Y:S04]  /*136140*/  STL [R1+0x6fb4], R46 ;  /* 0x006fb42e01007387 */ /* 0x000fe80000100800 */
[----:B------:R-:W-:Y:S04]  /*136150*/  STL [R1+0x7010], R47 ;  /* 0x0070102f01007387 */ /* 0x000fe80000100800 */
[----:B------:R-:W3:Y:S01]  /*136160*/  LDL.LU R11, [R1+0x6fbc] ;  /* 0x006fbc00010b7983 */ /* 0x000ee20000300800 */
[----:B------:R-:W-:Y:S01]  /*136170*/  IMAD.X R61, R2, 0x1, R61, P2 ;  /* 0x00000001023d7824 */ /* 0x000fe200010e063d */
[----:B------:R-:W-:-:S04]  /*136180*/  IADD3 R60, P2, PT, R3, R60, RZ ;  /* 0x0000003c033c7210 */ /* 0x000fc80007f5e0ff */
[----:B------:R-:W-:Y:S01]  /*136190*/  STL [R1+0x7854], R61 ;  /* 0x0078543d01007387 */ /* 0x000fe20000100800 */
[----:B------:R-:W-:-:S03]  /*1361a0*/  IMAD.X R43, R2, 0x1, R43, P1 ;  /* 0x00000001022b7824 */ /* 0x000fc600008e062b */
        /* <DEDUP_REMOVED lines=23> */
[----:B0-----:R-:W4:Y:S04]  /*136320*/  LDL.LU R51, [R1+0x7000] ;  /* 0x0070000001337983 */ /* 0x001f280000300800 */
[----:B------:R-:W4:Y:S04]  /*136330*/  LDL.LU R43, [R1+0x707c] ;  /* 0x00707c00012b7983 */ /* 0x000f280000300800 */
[----:B------:R-:W4:Y:S04]  /*136340*/  LDL.LU R44, [R1+0x7014] ;  /* 0x00701400012c7983 */ /* 0x000f280000300800 */
[----:B------:R-:W4:Y:S04]  /*136350*/  LDL.LU R46, [R1+0x7078] ;  /* 0x00707800012e7983 */ /* 0x000f280000300800 */
[----:B------:R-:W4:Y:S01]  /*136360*/  LDL.LU R47, [R1+0x7028] ;  /* 0x00702800012f7983 */ /* 0x000f220000300800 */
[----:B--2---:R-:W-:-:S05]  /*136370*/  IADD3 R42, P1, PT, R3, R42, RZ ;  /* 0x0000002a032a7210 */ /* 0x004fca0007f3e0ff */
[----:B------:R0:W-:Y:S04]  /*136380*/  STL [R1+0x701c], R42 ;  /* 0x00701c2a01007387 */ /* 0x0001e80000100800 */
[----:B------:R-:W2:Y:S04]  /*136390*/  LDL.LU R61, [R1+0x7090] ;  /* 0x00709000013d7983 */ /* 0x000ea80000300800 */
[----:B------:R-:W2:Y:S04]  /*1363a0*/  LDL.LU R60, [R1+0x7024] ;  /* 0x00702400013c7983 */ /* 0x000ea80000300800 */
[----:B0-----:R-:W2:Y:S01]  /*1363b0*/  LDL.LU R42, [R1+0x708c] ;  /* 0x00708c00012a7983 */ /* 0x001ea20000300800 */
[----:B---3--:R-:W-:-:S05]  /*1363c0*/  IMAD.X R11, R2, 0x1, R11, P0 ;  /* 0x00000001020b7824 */ /* 0x008fca00000e060b */
[----:B------:R-:W-:Y:S01]  /*1363d0*/  STL [R1+0x6fbc], R11 ;  /* 0x006fbc0b01007387 */ /* 0x000fe20000100800 */
[----:B----4-:R-:W-:Y:S01]  /*1363e0*/  IADD3 R56, P0, PT, R3, R56, RZ ;  /* 0x0000003803387210 */ /* 0x010fe20007f1e0ff */
[----:B------:R-:W-:-:S04]  /*1363f0*/  IMAD.X R57, R2, 0x1, R57, P6 ;  /* 0x0000000102397824 */ /* 0x000fc800030e0639 */
[----:B------:R-:W-:Y:S01]  /*136400*/  STL [R1+0x7018], R56 ;  /* 0x0070183801007387 */ /* 0x000fe20000100800 */
[----:B------:R-:W-:-:S03]  /*136410*/  IADD3 R58, P6, PT, R3, R58, RZ ;  /* 0x0000003a033a7210 */ /* 0x000fc60007fde0ff */
[----:B------:R-:W-:Y:S01]  /*136420*/  STL [R1+0x6fc4], R57 ;  /* 0x006fc43901007387 */ /* 0x000fe20000100800 */
[----:B------:R-:W-:-:S03]  /*136430*/  IMAD.X R59, R2, 0x1, R59, P5 ;  /* 0x00000001023b7824 */ /* 0x000fc600028e063b */
        /* <DEDUP_REMOVED lines=33> */
[C---:B------:R-:W-:Y:S01]  /*136650*/  IADD3 R50, P4, PT, R3.reuse, R50, RZ ;  /* 0x0000003203327210 */ /* 0x040fe20007f9e0ff */
[C---:B------:R-:W-:Y:S01]  /*136660*/  IMAD.X R51, R2.reuse, 0x1, R51, P3 ;  /* 0x0000000102337824 */ /* 0x040fe200018e0633 */
[C---:B------:R-:W-:Y:S01]  /*136670*/  IADD3 R43, P3, PT, R3.reuse, R43, RZ ;  /* 0x0000002b032b7210 */ /* 0x040fe20007f7e0ff */
[----:B------:R-:W-:Y:S04]  /*136680*/  STL [R1+0x7004], R49 ;  /* 0x0070043101007387 */ /* 0x000fe80000100800 */
[----:B------:R0:W-:Y:S04]  /*136690*/  STL [R1+0x707c], R43 ;  /* 0x00707c2b01007387 */ /* 0x0001e80000100800 */
[----:B------:R1:W-:Y:S04]  /*1366a0*/  STL [R1+0x706c], R50 ;  /* 0x00706c3201007387 */ /* 0x0003e80000100800 */
[----:B0-----:R-:W3:Y:S01]  /*1366b0*/  LDL.LU R43, [R1+0x7020] ;  /* 0x00702000012b7983 */ /* 0x001ee20000300800 */
[C---:B------:R-:W-:Y:S01]  /*1366c0*/  IMAD.X R44, R2.reuse, 0x1, R44, P2 ;  /* 0x00000001022c7824 */ /* 0x040fe200010e062c */
[C---:B------:R-:W-:Y:S01]  /*1366d0*/  IADD3 R46, P2, PT, R3.reuse, R46, RZ ;  /* 0x0000002e032e7210 */ /* 0x040fe20007f5e0ff */
[C---:B------:R-:W-:Y:S01]  /*1366e0*/  IMAD.X R47, R2.reuse, 0x1, R47, P1 ;  /* 0x00000001022f7824 */ /* 0x040fe200008e062f */
[----:B------:R0:W-:Y:S04]  /*1366f0*/  STL [R1+0x7000], R51 ;  /* 0x0070003301007387 */ /* 0x0001e80000100800 */
[----:B------:R-:W-:Y:S04]  /*136700*/  STL [R1+0x7014], R44 ;  /* 0x0070142c01007387 */ /* 0x000fe80000100800 */
[----:B------:R-:W-:Y:S04]  /*136710*/  STL [R1+0x7078], R46 ;  /* 0x0070782e01007387 */ /* 0x000fe80000100800 */
[----:B------:R-:W-:Y:S04]  /*136720*/  STL [R1+0x7028], R47 ;  /* 0x0070282f01007387 */ /* 0x000fe80000100800 */
[----:B------:R-:W4:Y:S01]  /*136730*/  LDL.LU R11, [R1+0x709c] ;  /* 0x00709c00010b7983 */ /* 0x000f220000300800 */
[----:B--2---:R-:W-:Y:S01]  /*136740*/  IADD3 R61, P1, PT, R3, R61, RZ ;  /* 0x0000003d033d7210 */ /* 0x004fe20007f3e0ff */
[----:B------:R-:W-:-:S04]  /*136750*/  IMAD.X R60, R2, 0x1, R60, P0 ;  /* 0x00000001023c7824 */ /* 0x000fc800000e063c */
[----:B------:R-:W-:Y:S01]  /*136760*/  STL [R1+0x7090], R61 ;  /* 0x0070903d01007387 */ /* 0x000fe20000100800 */
[----:B------:R-:W-:-:S03]  /*136770*/  IADD3 R42, P0, PT, R3, R42, RZ ;  /* 0x0000002a032a7210 */ /* 0x000fc60007f1e0ff */
        /* <DEDUP_REMOVED lines=22> */
[----:B-1----:R-:W2:Y:S04]  /*1368e0*/  LDL.LU R50, [R1+0x7084] ;  /* 0x0070840001327983 */ /* 0x002ea80000300800 */
[----:B0-----:R-:W2:Y:S04]  /*1368f0*/  LDL.LU R51, [R1+0x70ec] ;  /* 0x0070ec0001337983 */ /* 0x001ea80000300800 */
[----:B------:R-:W2:Y:S04]  /*136900*/  LDL.LU R42, [R1+0x7080] ;  /* 0x00708000012a7983 */ /* 0x000ea80000300800 */
[----:B------:R-:W2:Y:S04]  /*136910*/  LDL.LU R44, [R1+0x70fc] ;  /* 0x0070fc00012c7983 */ /* 0x000ea80000300800 */
[----:B------:R-:W2:Y:S04]  /*136920*/  LDL.LU R46, [R1+0x7094] ;  /* 0x00709400012e7983 */ /* 0x000ea80000300800 */
[----:B------:R-:W2:Y:S01]  /*136930*/  LDL.LU R47, [R1+0x70f8] ;  /* 0x0070f800012f7983 */ /* 0x000ea20000300800 */
[----:B---3--:R-:W-:-:S05]  /*136940*/  IMAD.X R43, R2, 0x1, R43, P6 ;  /* 0x00000001022b7824 */ /* 0x008fca00030e062b */
[----:B------:R0:W-:Y:S04]  /*136950*/  STL [R1+0x7020], R43 ;  /* 0x0070202b01007387 */ /* 0x0001e80000100800 */
[----:B------:R-:W3:Y:S04]  /*136960*/  LDL.LU R61, [R1+0x70a8] ;  /* 0x0070a800013d7983 */ /* 0x000ee80000300800 */
[----:B------:R-:W3:Y:S04]  /*136970*/  LDL.LU R60, [R1+0x7110] ;  /* 0x00711000013c7983 */ /* 0x000ee80000300800 */
[----:B0-----:R-:W3:Y:S01]  /*136980*/  LDL.LU R43, [R1+0x70a4] ;  /* 0x0070a400012b7983 */ /* 0x001ee20000300800 */
[----:B----4-:R-:W-:-:S05]  /*136990*/  IADD3 R11, P6, PT, R3, R11, RZ ;  /* 0x0000000b030b7210 */ /* 0x010fca0007fde0ff */
[----:B------:R-:W-:Y:S01]  /*1369a0*/  STL [R1+0x709c], R11 ;  /* 0x00709c0b01007387 */ /* 0x000fe20000100800 */
[----:B--2---:R-:W-:Y:S01]  /*1369b0*/  IMAD.X R56, R2, 0x1, R56, P5 ;  /* 0x0000000102387824 */ /* 0x004fe200028e0638 */
[----:B------:R-:W-:-:S04]  /*1369c0*/  IADD3 R57, P5, PT, R3, R57, RZ ;  /* 0x0000003903397210 */ /* 0x000fc80007fbe0ff */
        /* <DEDUP_REMOVED lines=51> */
[----:B------:R-:W4:Y:S01]  /*136d00*/  LDL.LU R11, [R1+0x70a0] ;  /* 0x0070a000010b7983 */ /* 0x000f220000300800 */
[----:B---3--:R-:W-:Y:S01]  /*136d10*/  IMAD.X R61, R2, 0x1, R61, P6 ;  /* 0x00000001023d7824 */ /* 0x008fe200030e063d */
[----:B------:R-:W-:-:S04]  /*136d20*/  IADD3 R60, P6, PT, R3, R60, RZ ;  /* 0x0000003c033c7210 */ /* 0x000fc80007fde0ff */
[----:B------:R-:W-:Y:S01]  /*136d30*/  STL [R1+0x70a8], R61 ;  /* 0x0070a83d01007387 */ /* 0x000fe20000100800 */
[----:B------:R-:W-:-:S03]  /*136d40*/  IMAD.X R43, R2, 0x1, R43, P5 ;  /* 0x00000001022b7824 */ /* 0x000fc600028e062b */
        /* <DEDUP_REMOVED lines=22> */
[----:B-1----:R-:W3:Y:S04]  /*136eb0*/  LDL.LU R50, [R1+0x7170] ;  /* 0x0071700001327983 */ /* 0x002ee80000300800 */
[----:B0-----:R-:W3:Y:S04]  /*136ec0*/  LDL.LU R51, [R1+0x7104] ;  /* 0x0071040001337983 */ /* 0x001ee80000300800 */
[----:B------:R-:W3:Y:S04]  /*136ed0*/  LDL.LU R43, [R1+0x716c] ;  /* 0x00716c00012b7983 */ /* 0x000ee80000300800 */
[----:B------:R-:W3:Y:S04]  /*136ee0*/  LDL.LU R44, [R1+0x7100] ;  /* 0x00710000012c7983 */ /* 0x000ee80000300800 */
[----:B------:R-:W3:Y:S04]  /*136ef0*/  LDL.LU R46, [R1+0x717c] ;  /* 0x00717c00012e7983 */ /* 0x000ee80000300800 */
[----:B------:R-:W3:Y:S01]  /*136f00*/  LDL.LU R47, [R1+0x7114] ;  /* 0x00711400012f7983 */ /* 0x000ee20000300800 */
[----:B--2---:R-:W-:-:S05]  /*136f10*/  IADD3 R42, P5, PT, R3, R42, RZ ;  /* 0x0000002a032a7210 */ /* 0x004fca0007fbe0ff */
[----:B------:R0:W-:Y:S04]  /*136f20*/  STL [R1+0x710c], R42 ;  /* 0x00710c2a01007387 */ /* 0x0001e80000100800 */
[----:B------:R-:W2:Y:S04]  /*136f30*/  LDL.LU R61, [R1+0x7178] ;  /* 0x00717800013d7983 */ /* 0x000ea80000300800 */
[----:B------:R-:W2:Y:S04]  /*136f40*/  LDL.LU R60, [R1+0x7128] ;  /* 0x00712800013c7983 */ /* 0x000ea80000300800 */
[----:B0-----:R-:W2:Y:S01]  /*136f50*/  LDL.LU R42, [R1+0x7190] ;  /* 0x00719000012a7983 */ /* 0x001ea20000300800 */
[----:B----4-:R-:W-:-:S05]  /*136f60*/  IMAD.X R11, R2, 0x1, R11, P4 ;  /* 0x00000001020b7824 */ /* 0x010fca00020e060b */
[----:B------:R-:W-:Y:S01]  /*136f70*/  STL [R1+0x70a0], R11 ;  /* 0x0070a00b01007387 */ /* 0x000fe20000100800 */
[----:B---3--:R-:W-:Y:S01]  /*136f80*/  IADD3 R56, P4, PT, R3, R56, RZ ;  /* 0x0000003803387210 */ /* 0x008fe20007f9e0ff */
        /* <DEDUP_REMOVED lines=1165> */
[----:B------:R4:W-:Y:S04]  /*13b860*/  STL [R1+0x76e8], R44 ;  /* 0x0076e82c01007387 */ /* 0x0009e80000100800 */
[----:B------:R0:W-:Y:S04]  /*13b870*/  STL [R1+0x7750], R46 ;  /* 0x0077502e01007387 */ /* 0x0001e80000100800 */
[----:B------:R0:W-:Y:S04]  /*13b880*/  STL [R1+0x76e4], R47 ;  /* 0x0076e42f01007387 */ /* 0x0001e80000100800 */
[----:B------:R-:W3:Y:S01]  /*13b890*/  LDL.LU R11, [R1+0x7758] ;  /* 0x00775800010b7983 */ /* 0x000ee20000300800 */
[----:B--2---:R-:W-:Y:S01]  /*13b8a0*/  IADD3 R61, P1, PT, R3, R61, RZ ;  /* 0x0000003d033d7210 */ /* 0x004fe20007f3e0ff */
[----:B------:R-:W-:-:S04]  /*13b8b0*/  IMAD.X R60, R2, 0x1, R60, P0 ;  /* 0x00000001023c7824 */ /* 0x000fc800000e063c */
[----:B------:R2:W-:Y:S01]  /*13b8c0*/  STL [R1+0x774c], R61 ;  /* 0x00774c3d01007387 */ /* 0x0005e20000100800 */
[----:B------:R-:W-:-:S03]  /*13b8d0*/  IADD3 R42, P0, PT, R3, R42, RZ ;  /* 0x0000002a032a7210 */ /* 0x000fc60007f1e0ff */
[----:B------:R-:W3:Y:S04]  /*13b8e0*/  LDL.LU R56, [R1+0x7708] ;  /* 0x0077080001387983 */ /* 0x000ee80000300800 */
[----:B------:R0:W-:Y:S04]  /*13b8f0*/  STL [R1+0x76e0], R60 ;  /* 0x0076e03c01007387 */ /* 0x0001e80000100800 */
        /* <DEDUP_REMOVED lines=22> */
[----:B----4-:R-:W4:Y:S04]  /*13ba60*/  LDL.LU R44, [R1+0x7754] ;  /* 0x00775400012c7983 */ /* 0x010f280000300800 */
[----:B------:R-:W4:Y:S04]  /*13ba70*/  LDL.LU R46, [R1+0x7768] ;  /* 0x00776800012e7983 */ /* 0x000f280000300800 */
[----:B------:R-:W4:Y:S04]  /*13ba80*/  LDL.LU R47, [R1+0x7764] ;  /* 0x00776400012f7983 */ /* 0x000f280000300800 */
[----:B--2---:R-:W2:Y:S01]  /*13ba90*/  LDL.LU R61, [R1+0x7760] ;  /* 0x00776000013d7983 */ /* 0x004ea20000300800 */
[----:B---3--:R-:W-:-:S05]  /*13baa0*/  IMAD.X R43, R2, 0x1, R43, P6 ;  /* 0x00000001022b7824 */ /* 0x008fca00030e062b */
[----:B------:R0:W-:Y:S04]  /*13bab0*/  STL [R1+0x76f4], R43 ;  /* 0x0076f42b01007387 */ /* 0x0001e80000100800 */
[----:B------:R-:W3:Y:S04]  /*13bac0*/  LDL.LU R60, [R1+0x7774] ;  /* 0x00777400013c7983 */ /* 0x000ee80000300800 */
[----:B------:R-:W3:Y:S04]  /*13bad0*/  LDL.LU R42, [R1+0x7784] ;  /* 0x00778400012a7983 */ /* 0x000ee80000300800 */
[----:B0-----:R-:W3:Y:S01]  /*13bae0*/  LDL.LU R43, [R1+0x7780] ;  /* 0x00778000012b7983 */ /* 0x001ee20000300800 */
[----:B------:R-:W-:-:S05]  /*13baf0*/  IADD3 R11, P6, PT, R3, R11, RZ ;  /* 0x0000000b030b7210 */ /* 0x000fca0007fde0ff */
[----:B------:R1:W-:Y:S01]  /*13bb00*/  STL [R1+0x7758], R11 ;  /* 0x0077580b01007387 */ /* 0x0003e20000100800 */
[----:B------:R-:W-:Y:S01]  /*13bb10*/  IMAD.X R56, R2, 0x1, R56, P5 ;  /* 0x0000000102387824 */ /* 0x000fe200028e0638 */
[----:B------:R-:W-:-:S04]  /*13bb20*/  IADD3 R57, P5, PT, R3, R57, RZ ;  /* 0x0000003903397210 */ /* 0x000fc80007fbe0ff */
[----:B------:R1:W-:Y:S01]  /*13bb30*/  STL [R1+0x7708], R56 ;  /* 0x0077083801007387 */ /* 0x0003e20000100800 */
[----:B------:R-:W-:-:S03]  /*13bb40*/  IMAD.X R58, R2, 0x1, R58, P4 ;  /* 0x00000001023a7824 */ /* 0x000fc600020e063a */
[----:B------:R1:W-:Y:S01]  /*13bb50*/  STL [R1+0x7770], R57 ;  /* 0x0077703901007387 */ /* 0x0003e20000100800 */
[----:B------:R-:W-:-:S03]  /*13bb60*/  IADD3 R59, P4, PT, R3, R59, RZ ;  /* 0x0000003b033b7210 */ /* 0x000fc60007f9e0ff */
        /* <DEDUP_REMOVED lines=37> */
[----:B----4-:R-:W-:-:S03]  /*13bdc0*/  IMAD.X R44, R2, 0x1, R44, P1 ;  /* 0x00000001022c7824 */ /* 0x010fc600008e062c */
[----:B------:R1:W-:Y:S01]  /*13bdd0*/  STL [R1+0x7798], R51 ;  /* 0x0077983301007387 */ /* 0x0003e20000100800 */
[----:B------:R-:W-:-:S03]  /*13bde0*/  IMAD.X R46, R2, 0x1, R46, P0 ;  /* 0x00000001022e7824 */ /* 0x000fc600000e062e */
[----:B------:R1:W-:Y:S01]  /*13bdf0*/  STL [R1+0x7754], R44 ;  /* 0x0077542c01007387 */ /* 0x0003e20000100800 */
[----:B------:R-:W-:-:S03]  /*13be00*/  IMAD.X R47, R2, 0x1, R47, P6 ;  /* 0x00000001022f7824 */ /* 0x000fc600030e062f */
[----:B------:R1:W-:Y:S01]  /*13be10*/  STL [R1+0x7768], R46 ;  /* 0x0077682e01007387 */ /* 0x0003e20000100800 */
[----:B--2---:R-:W-:-:S03]  /*13be20*/  IMAD.X R61, R2, 0x1, R61, P5 ;  /* 0x00000001023d7824 */ /* 0x004fc600028e063d */
[----:B------:R1:W-:Y:S04]  /*13be30*/  STL [R1+0x7764], R47 ;  /* 0x0077642f01007387 */ /* 0x0003e80000100800 */
[----:B------:R1:W-:Y:S01]  /*13be40*/  STL [R1+0x7760], R61 ;  /* 0x0077603d01007387 */ /* 0x0003e20000100800 */
[----:B------:R-:W-:Y:S01]  /*13be50*/  ISETP.NE.U32.AND P1, PT, R45, UR23, PT ;  /* 0x000000172d007c0c */ /* 0x000fe2000bf25070 */
[C---:B---3--:R-:W-:Y:S02]  /*13be60*/  IMAD.X R60, R2.reuse, 0x1, R60, P4 ;  /* 0x00000001023c7824 */ /* 0x048fe400020e063c */
[C---:B------:R-:W-:Y:S02]  /*13be70*/  IMAD.X R42, R2.reuse, 0x1, R42, P3 ;  /* 0x00000001022a7824 */ /* 0x040fe400018e062a */
[----:B------:R-:W-:-:S05]  /*13be80*/  IMAD.X R43, R2, 0x1, R43, P2 ;  /* 0x00000001022b7824 */ /* 0x000fca00010e062b */
[----:B------:R1:W-:Y:S04]  /*13be90*/  STL [R1+0x7780], R43 ;  /* 0x0077802b01007387 */ /* 0x0003e80000100800 */
[----:B------:R1:W-:Y:S04]  /*13bea0*/  STL [R1+0x7774], R60 ;  /* 0x0077743c01007387 */ /* 0x0003e80000100800 */
[----:B------:R1:W-:Y:S01]  /*13beb0*/  STL [R1+0x7784], R42 ;  /* 0x0077842a01007387 */ /* 0x0003e20000100800 */
[----:B------:R-:W-:Y:S05]  /*13bec0*/  @P1 BRA `(.L_x_1) ;  /* 0xffffef8400801947 */ /* 0x000fea000383ffff */
.L_x_0:
[----:B------:R-:W3:Y:S01]  /*13bed0*/  LDL R9, [R1+0x2fd4] ;  /* 0x002fd40001097983 */ /* 0x000ee20000100800 */
[----:B------:R-:W3:Y:S01]  /*13bee0*/  LDCU UR36, c[0x0][0x3b4] ;  /* 0x00007680ff2477ac */ /* 0x000ee20008000800 */
[----:B------:R-:W0:Y:S02]  /*13bef0*/  LDC R26, c[0x0][0x3b4] ;  /* 0x0000ed00ff1a7b82 */ /* 0x000e240000000800 */
[----:B------:R-:W4:Y:S01]  /*13bf00*/  LDL.LU R8, [R1+0xe90] ;  /* 0x000e900001087983 */ /* 0x000f220000300800 */
[----:B------:R-:W1:Y:S03]  /*13bf10*/  LDCU.64 UR42, c[0x0][0x390] ;  /* 0x00007200ff2a77ac */ /* 0x000e660008000a00 */
[----:B------:R-:W4:Y:S01]  /*13bf20*/  LDL.LU R7, [R1+0xe94] ;  /* 0x000e940001077983 */ /* 0x000f220000300800 */
[----:B------:R-:W2:Y:S01]  /*13bf30*/  LDCU UR46, c[0x0][0x3b4] ;  /* 0x00007680ff2e77ac */ /* 0x000ea20008000800 */
[----:B------:R-:W0:Y:S02]  /*13bf40*/  LDC R24, c[0x0][0x3b4] ;  /* 0x0000ed00ff187b82 */ /* 0x000e240000000800 */
[----:B------:R-:W2:Y:S01]  /*13bf50*/  LDL R5, [R1+0x2fe0] ;  /* 0x002fe00001057983 */ /* 0x000ea20000100800 */
[----:B------:R-:W0:Y:S03]  /*13bf60*/  LDCU UR47, c[0x0][0x3b4] ;  /* 0x00007680ff2f77ac */ /* 0x000e260008000800 */
[----:B------:R-:W2:Y:S01]  /*13bf70*/  LDL R6, [R1+0x2fe4] ;  /* 0x002fe40001067983 */ /* 0x000ea20000100800 */
[----:B------:R-:W0:Y:S01]  /*13bf80*/  LDCU.64 UR44, c[0x0][0x390] ;  /* 0x00007200ff2c77ac */ /* 0x000e220008000a00 */
[----:B------:R-:W0:Y:S02]  /*13bf90*/  LDC R21, c[0x0][0x3b4] ;  /* 0x0000ed00ff157b82 */ /* 0x000e240000000800 */
[----:B------:R-:W2:Y:S01]  /*13bfa0*/  LDL R4, [R1+0x2fdc] ;  /* 0x002fdc0001047983 */ /* 0x000ea20000100800 */
[----:B------:R-:W0:Y:S03]  /*13bfb0*/  LDCU.64 UR6, c[0x0][0x390] ;  /* 0x00007200ff0677ac */ /* 0x000e260008000a00 */
[----:B-----5:R4:W-:Y:S01]  /*13bfc0*/  STL [R1+0x8150], R0 ;  /* 0x0081500001007387 */ /* 0x0209e20000100800 */
[----:B------:R-:W0:Y:S01]  /*13bfd0*/  LDCU UR51, c[0x0][0x3b4] ;  /* 0x00007680ff3377ac */ /* 0x000e220008000800 */
[----:B------:R-:W0:Y:S02]  /*13bfe0*/  LDC R20, c[0x0][0x3b4] ;  /* 0x0000ed00ff147b82 */ /* 0x000e240000000800 */
[----:B------:R-:W-:Y:S01]  /*13bff0*/  STL.64 [R1+0x80b0], R58 ;  /* 0x0080b03a01007387 */ /* 0x000fe20000100a00 */
[----:B------:R-:W0:Y:S03]  /*13c000*/  LDCU.64 UR48, c[0x0][0x390] ;  /* 0x00007200ff3077ac */ /* 0x000e260008000a00 */
[----:B------:R-:W-:Y:S01]  /*13c010*/  STL.64 [R1+0x80a8], R56 ;  /* 0x0080a83801007387 */ /* 0x000fe20000100a00 */
[----:B------:R-:W0:Y:S01]  /*13c020*/  LDCU UR41, c[0x0][0x398] ;  /* 0x00007300ff2977ac */ /* 0x000e220008000800 */
[----:B-1----:R-:W1:Y:S02]  /*13c030*/  LDC R17, c[0x0][0x3b4] ;  /* 0x0000ed00ff117b82 */ /* 0x002e640000000800 */
[----:B------:R-:W-:Y:S01]  /*13c040*/  STL [R1+0x80b8], R57 ;  /* 0x0080b83901007387 */ /* 0x000fe20000100800 */
[----:B------:R-:W0:Y:S03]  /*13c050*/  LDCU UR50, c[0x0][0x398] ;  /* 0x00007300ff3277ac */ /* 0x000e260008000800 */
[----:B------:R-:W-:Y:S01]  /*13c060*/  STL.64 [R1+0x80a0], R54 ;  /* 0x0080a03601007387 */ /* 0x000fe20000100a00 */
[----:B------:R-:W0:Y:S01]  /*13c070*/  LDCU UR40, c[0x0][0x398] ;  /* 0x00007300ff2877ac */ /* 0x000e220008000800 */
[----:B------:R-:W0:Y:S02]  /*13c080*/  LDC R16, c[0x0][0x3b4] ;  /* 0x0000ed00ff107b82 */ /* 0x000e240000000800 */
[----:B------:R-:W-:Y:S01]  /*13c090*/  STL.64 [R1+0x8098], R52 ;  /* 0x0080983401007387 */ /* 0x000fe20000100a00 */
[----:B------:R-:W0:Y:S03]  /*13c0a0*/  LDCU UR39, c[0x0][0x398] ;  /* 0x00007300ff2777ac */ /* 0x000e260008000800 */
[----:B------:R-:W-:Y:S01]  /*13c0b0*/  STL [R1+0x815c], R53 ;  /* 0x00815c3501007387 */ /* 0x000fe20000100800 */
[----:B------:R-:W0:Y:S01]  /*13c0c0*/  LDCU UR38, c[0x0][0x398] ;  /* 0x00007300ff2677ac */ /* 0x000e220008000800 */
[----:B------:R-:W0:Y:S02]  /*13c0d0*/  LDC R13, c[0x0][0x3b4] ;  /* 0x0000ed00ff0d7b82 */ /* 0x000e240000000800 */
[----:B------:R-:W-:Y:S01]  /*13c0e0*/  STL.64 [R1+0x8090], R50 ;  /* 0x0080903201007387 */ /* 0x000fe20000100a00 */
[----:B------:R-:W0:Y:S03]  /*13c0f0*/  LDCU UR21, c[0x0][0x398] ;  /* 0x00007300ff1577ac */ /* 0x000e260008000800 */
[----:B------:R-:W-:Y:S01]  /*13c100*/  STL.64 [R1+0x8088], R48 ;  /* 0x0080883001007387 */ /* 0x000fe20000100a00 */
[----:B------:R-:W0:Y:S01]  /*13c110*/  LDCU UR20, c[0x0][0x398] ;  /* 0x00007300ff1477ac */ /* 0x000e220008000800 */
[----:B------:R-:W0:Y:S02]  /*13c120*/  LDC R12, c[0x0][0x3b4] ;  /* 0x0000ed00ff0c7b82 */ /* 0x000e240000000800 */
[----:B------:R-:W-:Y:S01]  /*13c130*/  STL [R1+0x8080], R61 ;  /* 0x0080803d01007387 */ /* 0x000fe20000100800 */
[----:B------:R-:W0:Y:S01]  /*13c140*/  LDCU UR19, c[0x0][0x398] ;  /* 0x00007300ff1377ac */ /* 0x000e220008000800 */
[----:B------:R-:W0:Y:S04]  /*13c150*/  LDCU UR18, c[0x0][0x398] ;  /* 0x00007300ff1277ac */ /* 0x000e280008000800 */
[----:B------:R-:W0:Y:S01]  /*13c160*/  LDC R10, c[0x0][0x3b4] ;  /* 0x0000ed00ff0a7b82 */ /* 0x000e220000000800 */
[----:B--2---:R-:W-:Y:S01]  /*13c170*/  LOP3.LUT R2, R2, 0xffefffff, RZ, 0xc0, !PT ;  /* 0xffefffff02027812 */ /* 0x004fe200078ec0ff */
[----:B------:R-:W2:Y:S01]  /*13c180*/  LDCU UR17, c[0x0][0x398] ;  /* 0x00007300ff1177ac */ /* 0x000ea20008000800 */
        /* <DEDUP_REMOVED lines=39> */
[----:B------:R-:W-:Y:S01]  /*13c400*/  UMOV UR4, 0x400 ;  /* 0x0000040000047882 */ /* 0x000fe20000000000 */
        /* <DEDUP_REMOVED lines=9> */
[----:B---3--:R-:W-:Y:S01]  /*13c4a0*/  IMAD R34, R9, UR36, RZ ;  /* 0x0000002409227c24 */ /* 0x008fe2000f8e02ff */
[----:B------:R-:W3:Y:S04]  /*13c4b0*/  LDCU.64 UR36, c[0x0][0x390] ;  /* 0x00007200ff2477ac */ /* 0x000ee80008000a00 */
[----:B------:R-:W-:Y:S01]  /*13c4c0*/  IADD3 R35, P0, PT, R34, UR42, RZ ;  /* 0x0000002a22237c10 */ /* 0x000fe2000ff1e0ff */
[----:B0-----:R-:W-:Y:S01]  /*13c4d0*/  IMAD R26, R26, 0x80, R34 ;  /* 0x000000801a1a7824 */ /* 0x001fe200078e0222 */
[----:B----4-:R-:W-:-:S02]  /*13c4e0*/  F2FP.SATFINITE.E4M3.F32.PACK_AB_MERGE_C R0, R7, R8, RZ ;  /* 0x000000080700723e */ /* 0x010fc400048070ff */
[----:B------:R-:W-:Y:S01]  /*13c4f0*/  LEA.HI.X.SX32 R34, R34, UR43, 0x1, P0 ;  /* 0x0000002b22227c11 */ /* 0x000fe200080f0eff */
[----:B------:R-:W0:Y:S01]  /*13c500*/  LDCU.64 UR42, c[0x0][0x390] ;  /* 0x00007200ff2a77ac */ /* 0x000e220008000a00 */
[----:B------:R-:W-:Y:S01]  /*13c510*/  IMAD R30, R5, UR46, RZ ;  /* 0x0000002e051e7c24 */ /* 0x000fe2000f8e02ff */
[----:B------:R4:W-:Y:S01]  /*13c520*/  STL [R1+0xc0], R0 ;  /* 0x0000c00001007387 */ /* 0x0009e20000100800 */
[----:B------:R-:W-:-:S03]  /*13c530*/  IMAD R31, R6, UR47, RZ ;  /* 0x0000002f061f7c24 */ /* 0x000fc6000f8e02ff */
[----:B------:R-:W-:Y:S01]  /*13c540*/  STL [R1+0x8154], R35 ;  /* 0x0081542301007387 */ /* 0x000fe20000100800 */
[----:B------:R-:W-:Y:S01]  /*13c550*/  IADD3 R32, P1, PT, R30, UR6, RZ ;  /* 0x000000061e207c10 */ /* 0x000fe2000ff3e0ff */
[----:B------:R-:W-:Y:S02]  /*13c560*/  IMAD R27, R4, UR51, RZ ;  /* 0x00000033041b7c24 */ /* 0x000fe4000f8e02ff */
[----:B------:R-:W-:Y:S01]  /*13c570*/  STL [R1+0x8158], R34 ;  /* 0x0081582201007387 */ /* 0x000fe20000100800 */
[C---:B------:R-:W-:Y:S01]  /*13c580*/  IADD3 R33, P0, PT, R31.reuse, UR44, RZ ;  /* 0x0000002c1f217c10 */ /* 0x040fe2000ff1e0ff */
[----:B------:R-:W-:Y:S01]  /*13c590*/  IMAD R24, R24, 0x20, R26 ;  /* 0x0000002018187824 */ /* 0x000fe200078e021a */
[----:B------:R-:W-:Y:S01]  /*13c5a0*/  LEA.HI.X.SX32 R30, R30, UR7, 0x1, P1 ;  /* 0x000000071e1e7c11 */ /* 0x000fe200088f0eff */
[----:B------:R-:W4:Y:S01]  /*13c5b0*/  LDL.LU R11, [R1+0xe98] ;  /* 0x000e9800010b7983 */ /* 0x000f220000300800 */
[----:B------:R-:W-:Y:S01]  /*13c5c0*/  LEA.HI.X.SX32 R31, R31, UR45, 0x1, P0 ;  /* 0x0000002d1f1f7c11 */ /* 0x000fe200080f0eff */
[----:B------:R-:W0:Y:S01]  /*13c5d0*/  LDCU.64 UR44, c[0x0][0x390] ;  /* 0x00007200ff2c77ac */ /* 0x000e220008000a00 */
[----:B------:R-:W0:Y:S01]  /*13c5e0*/  LDC R8, c[0x0][0x3b4] ;  /* 0x0000ed00ff087b82 */ /* 0x000e220000000800 */
[----:B------:R-:W4:Y:S01]  /*13c5f0*/  LDL.LU R5, [R1+0xe9c] ;  /* 0x000e9c0001057983 */ /* 0x000f220000300800 */
[----:B------:R-:W-:Y:S01]  /*13c600*/  IMAD R21, R21, 0x20, R24 ;  /* 0x0000002015157824 */ /* 0x000fe200078e0218 */
[----:B------:R-:W0:Y:S02]  /*13c610*/  LDCU.64 UR46, c[0x0][0x390] ;  /* 0x00007200ff2e77ac */ /* 0x000e240008000a00 */
[----:B------:R-:W2:Y:S01]  /*13c620*/  LDL.LU R38, [R1+0xf50] ;  /* 0x000f500001267983 */ /* 0x000ea20000300800 */
[----:B------:R-:W0:Y:S02]  /*13c630*/  LDCU.64 UR6, c[0x0][0x390] ;  /* 0x00007200ff0677ac */ /* 0x000e240008000a00 */
[----:B------:R-:W0:Y:S01]  /*13c640*/  LDC R6, c[0x0][0x3b4] ;  /* 0x0000ed00ff067b82 */ /* 0x000e220000000800 */
[----:B------:R-:W2:Y:S01]  /*13c650*/  LDL.LU R9, [R1+0xf54] ;  /* 0x000f540001097983 */ /* 0x000ea20000300800 */
[----:B------:R-:W0:Y:S03]  /*13c660*/  LDCU UR51, c[0x0][0x398] ;  /* 0x00007300ff3377ac */ /* 0x000e260008000800 */
[----:B------:R-:W2:Y:S03]  /*13c670*/  LDL.LU R39, [R1+0xf58] ;  /* 0x000f580001277983 */ /* 0x000ea60000300800 */
[----:B------:R-:W0:Y:S01]  /*13c680*/  LDC R4, c[0x0][0x3b4] ;  /* 0x0000ed00ff047b82 */ /* 0x000e220000000800 */
[----:B------:R-:W2:Y:S04]  /*13c690*/  LDL.LU R7, [R1+0xf5c] ;  /* 0x000f5c0001077983 */ /* 0x000ea80000300800 */
[----:B------:R-:W2:Y:S04]  /*13c6a0*/  LDL.LU R41, [R1+0xf40] ;  /* 0x000f400001297983 */ /* 0x000ea80000300800 */
[----:B------:R-:W2:Y:S04]  /*13c6b0*/  LDL.LU R36, [R1+0xf44] ;  /* 0x000f440001247983 */ /* 0x000ea80000300800 */
[----:B------:R-:W2:Y:S04]  /*13c6c0*/  LDL.LU R47, [R1+0xf48] ;  /* 0x000f4800012f7983 */ /* 0x000ea80000300800 */
[----:B------:R-:W2:Y:S01]  /*13c6d0*/  LDL.LU R42, [R1+0xf4c] ;  /* 0x000f4c00012a7983 */ /* 0x000ea20000300800 */
[----:B---3--:R-:W-:-:S02]  /*13c6e0*/  IADD3 R28, P1, PT, R26, UR36, RZ ;  /* 0x000000241a1c7c10 */ /* 0x008fc4000ff3e0ff */
[----:B------:R-:W-:Y:S02]  /*13c6f0*/  IADD3 R29, P0, PT, R27, UR48, RZ ;  /* 0x000000301b1d7c10 */ /* 0x000fe4000ff1e0ff */
[----:B----4-:R-:W-:Y:S01]  /*13c700*/  F2FP.SATFINITE.E4M3.F32.PACK_AB_MERGE_C R0, R5, R11, RZ ;  /* 0x0000000b0500723e */ /* 0x010fe200048070ff */
[----:B------:R-:W-:Y:S01]  /*13c710*/  IMAD R20, R20, 0x20, R21 ;  /* 0x0000002014147824 */ /* 0x000fe200078e0215 */
[----:B------:R-:W-:Y:S01]  /*13c720*/  LEA.HI.X.SX32 R26, R26, UR37, 0x1, P1 ;  /* 0x000000251a1a7c11 */ /* 0x000fe200088f0eff */
[----:B------:R-:W3:Y:S02]  /*13c730*/  LDCU.64 UR36, c[0x0][0x390] ;  /* 0x00007200ff2477ac */ /* 0x000ee40008000a00 */
[----:B------:R2:W-:Y:S01]  /*13c740*/  STL [R1+0xbc], R0 ;  /* 0x0000bc0001007387 */ /* 0x0005e20000100800 */
[----:B------:R-:W4:Y:S03]  /*13c750*/  LDCU UR48, c[0x0][0x398] ;  /* 0x00007300ff3077ac */ /* 0x000f260008000800 */
[----:B------:R-:W4:Y:S04]  /*13c760*/  LDL.LU R37, [R1+0xf30] ;  /* 0x000f300001257983 */ /* 0x000f280000300800 */
[----:B------:R-:W4:Y:S01]  /*13c770*/  LDL.LU R5, [R1+0xf34] ;  /* 0x000f340001057983 */ /* 0x000f220000300800 */
[----:B--2---:R-:W-:-:S03]  /*13c780*/  F2FP.SATFINITE.E4M3.F32.PACK_AB_MERGE_C R0, R9, R38, RZ ;  /* 0x000000260900723e */ /* 0x004fc600048070ff */
[----:B------:R-:W2:Y:S04]  /*13c790*/  LDL.LU R46, [R1+0xf38] ;  /* 0x000f3800012e7983 */ /* 0x000ea80000300800 */
[----:B------:R-:W2:Y:S04]  /*13c7a0*/  LDL.LU R45, [R1+0xf3c] ;  /* 0x000f3c00012d7983 */ /* 0x000ea80000300800 */
[----:B------:R0:W-:Y:S04]  /*13c7b0*/  STL [R1+0x292c], R0 ;  /* 0x00292c0001007387 */ /* 0x0001e80000100800 */
[----:B------:R-:W2:Y:S04]  /*13c7c0*/  LDL.LU R44, [R1+0xf20] ;  /* 0x000f2000012c7983 */ /* 0x000ea80000300800 */
[----:B------:R-:W2:Y:S01]  /*13c7d0*/  LDL.LU R38, [R1+0xf24] ;  /* 0x000f240001267983 */ /* 0x000ea20000300800 */
[----:B------:R-:W-:Y:S01]  /*13c7e0*/  LEA.HI.X.SX32 R27, R27, UR49, 0x1, P0 ;  /* 0x000000311b1b7c11 */ /* 0x000fe200080f0eff */
[----:B-1----:R-:W-:Y:S01]  /*13c7f0*/  IMAD R17, R17, 0x20, R20 ;  /* 0x0000002011117824 */ /* 0x002fe200078e0214 */
[----:B0-----:R-:W-:Y:S01]  /*13c800*/  IADD3 R25, P0, PT, R24, UR42, RZ ;  /* 0x0000002a18197c10 */ /* 0x001fe2000ff1e0ff */
[----:B------:R-:W2:Y:S01]  /*13c810*/  LDL.LU R40, [R1+0xf28] ;  /* 0x000f280001287983 */ /* 0x000ea20000300800 */
[----:B------:R-:W-:Y:S01]  /*13c820*/  IADD3 R22, P1, PT, R20, UR44, RZ ;  /* 0x0000002c14167c10 */ /* 0x000fe2000ff3e0ff */
[----:B------:R-:W0:Y:S01]  /*13c830*/  LDCU UR49, c[0x0][0x398] ;  /* 0x00007300ff3177ac */ /* 0x000e220008000800 */
[----:B------:R-:W-:Y:S01]  /*13c840*/  LEA.HI.X.SX32 R24, R24, UR43, 0x1, P0 ;  /* 0x0000002b18187c11 */ /* 0x000fe200080f0eff */
[----:B------:R-:W1:Y:S01]  /*13c850*/  LDCU.64 UR42, c[0x0][0x390] ;  /* 0x00007200ff2a77ac */ /* 0x000e620008000a00 */
[----:B------:R-:W-:Y:S01]  /*13c860*/  IMAD R16, R16, 0x20, R17 ;  /* 0x0000002010107824 */ /* 0x000fe200078e0211 */
[----:B------:R-:W-:-:S02]  /*13c870*/  LEA.HI.X.SX32 R20, R20, UR45, 0x1, P1 ;  /* 0x0000002d14147c11 */ /* 0x000fc400088f0eff */
[----:B------:R-:W-:Y:S01]  /*13c880*/  IADD3 R23, P0, PT, R21, UR46, RZ ;  /* 0x0000002e15177c10 */ /* 0x000fe2000ff1e0ff */
[----:B------:R-:W0:Y:S01]  /*13c890*/  LDCU.64 UR44, c[0x0][0x390] ;  /* 0x00007200ff2c77ac */ /* 0x000e220008000a00 */
[C---:B---3--:R-:W-:Y:S01]  /*13c8a0*/  IADD3 R18, P1, PT, R16.reuse, UR36, RZ ;  /* 0x0000002410127c10 */ /* 0x048fe2000ff3e0ff */
[----:B------:R-:W-:Y:S01]  /*13c8b0*/  IMAD R13, R13, 0x20, R16 ;  /* 0x000000200d0d7824 */ /* 0x000fe200078e0210 */
[----:B------:R-:W-:Y:S02]  /*13c8c0*/  F2FP.SATFINITE.E4M3.F32.PACK_AB_MERGE_C R0, R7, R39, RZ ;  /* 0x000000270700723e */ /* 0x000fe400048070ff */
[----:B------:R-:W-:Y:S01]  /*13c8d0*/  LEA.HI.X.SX32 R21, R21, UR47, 0x1, P0 ;  /* 0x0000002f15157c11 */ /* 0x000fe200080f0eff */
[----:B------:R-:W3:Y:S01]  /*13c8e0*/  LDL.LU R39, [R1+0xf2c] ;  /* 0x000f2c0001277983 */ /* 0x000ee20000300800 */
[----:B------:R-:W-:Y:S01]  /*13c8f0*/  LEA.HI.X.SX32 R16, R16, UR37, 0x1, P1 ;  /* 0x0000002510107c11 */ /* 0x000fe200088f0eff */
[----:B------:R-:W0:Y:S01]  /*13c900*/  LDCU.64 UR36, c[0x0][0x390] ;  /* 0x00007200ff2477ac */ /* 0x000e220008000a00 */
[C---:B------:R-:W-:Y:S01]  /*13c910*/  IADD3 R19, P0, PT, R17.reuse, UR6, RZ ;  /* 0x0000000611137c10 */ /* 0x040fe2000ff1e0ff */
[----:B------:R1:W-:Y:S01]  /*13c920*/  STL [R1+0x2924], R0 ;  /* 0x0029240001007387 */ /* 0x0003e20000100800 */
[----:B------:R-:W-:Y:S01]  /*13c930*/  IMAD R12, R12, 0x20, R13 ;  /* 0x000000200c0c7824 */ /* 0x000fe200078e020d */
[----:B------:R-:W0:Y:S01]  /*13c940*/  LDCU.64 UR46, c[0x0][0x390] ;  /* 0x00007200ff2e77ac */ /* 0x000e220008000a00 */
[----:B------:R-:W-:Y:S01]  /*13c950*/  LEA.HI.X.SX32 R17, R17, UR7, 0x1, P0 ;  /* 0x0000000711117c11 */ /* 0x000fe200080f0eff */
[----:B------:R-:W3:Y:S01]  /*13c960*/  LDL.LU R54, [R1+0xf10] ;  /* 0x000f100001367983 */ /* 0x000ee20000300800 */
[C---:B-1----:R-:W-:Y:S01]  /*13c970*/  IADD3 R15, P0, PT, R13.reuse, UR42, RZ ;  /* 0x0000002a0d0f7c10 */ /* 0x042fe2000ff1e0ff */
[----:B------:R-:W1:Y:S01]  /*13c980*/  LDCU.64 UR6, c[0x0][0x390] ;  /* 0x00007200ff0677ac */ /* 0x000e620008000a00 */
[----:B------:R-:W-:Y:S01]  /*13c990*/  F2FP.SATFINITE.E4M3.F32.PACK_AB_MERGE_C R0, R36, R41, RZ ;  /* 0x000000292400723e */ /* 0x000fe200048070ff */
[----:B------:R-:W3:Y:S01]  /*13c9a0*/  LDL.LU R55, [R1+0xf14] ;  /* 0x000f140001377983 */ /* 0x000ee20000300800 */
[----:B------:R-:W-:Y:S01]  /*13c9b0*/  IMAD R10, R10, 0x20, R12 ;  /* 0x000000200a0a7824 */ /* 0x000fe200078e020c */
[----:B------:R-:W-:Y:S01]  /*13c9c0*/  LEA.HI.X.SX32 R13, R13, UR43, 0x1, P0 ;  /* 0x0000002b0d0d7c11 */ /* 0x000fe200080f0eff */
[----:B------:R-:W1:Y:S01]  /*13c9d0*/  LDCU.64 UR42, c[0x0][0x390] ;  /* 0x00007200ff2a77ac */ /* 0x000e620008000a00 */
[----:B------:R1:W-:Y:S04]  /*13c9e0*/  STL [R1+0x2a3c], R0 ;  /* 0x002a3c0001007387 */ /* 0x0003e80000100800 */
[----:B------:R-:W3:Y:S01]  /*13c9f0*/  LDL.LU R57, [R1+0xf18] ;  /* 0x000f180001397983 */ /* 0x000ee20000300800 */
[----:B0-----:R-:W-:Y:S01]  /*13ca00*/  IADD3 R11, P0, PT, R10, UR44, RZ ;  /* 0x0000002c0a0b7c10 */ /* 0x001fe2000ff1e0ff */
[----:B------:R-:W-:Y:S01]  /*13ca10*/  IMAD R8, R8, 0x20, R10 ;  /* 0x0000002008087824 */ /* 0x000fe200078e020a */
[----:B----4-:R-:W-:Y:S01]  /*13ca20*/  F2FP.SATFINITE.E4M3.F32.PACK_AB_MERGE_C R5, R5, R37, RZ ;  /* 0x000000250505723e */ /* 0x010fe200048070ff */
[----:B------:R-:W4:Y:S01]  /*13ca30*/  LDL.LU R36, [R1+0xf1c] ;  /* 0x000f1c0001247983 */ /* 0x000f220000300800 */
[----:B-1----:R-:W-:Y:S01]  /*13ca40*/  F2FP.SATFINITE.E4M3.F32.PACK_AB_MERGE_C R0, R42, R47, RZ ;  /* 0x0000002f2a00723e */ /* 0x002fe200048070ff */
[----:B------:R-:W0:Y:S02]  /*13ca50*/  LDCU UR44, c[0x0][0x398] ;  /* 0x00007300ff2c77ac */ /* 0x000e240008000800 */
[----:B------:R-:W4:Y:S04]  /*13ca60*/  LDL.LU R56, [R1+0xf60] ;  /* 0x000f600001387983 */ /* 0x000f280000300800 */
[----:B------:R-:W4:Y:S04]  /*13ca70*/  LDL.LU R58, [R1+0xf64] ;  /* 0x000f6400013a7983 */ /* 0x000f280000300800 */
[----:B------:R-:W4:Y:S01]  /*13ca80*/  LDL.LU R43, [R1+0xf68] ;  /* 0x000f6800012b7983 */ /* 0x000f220000300800 */
[----:B------:R-:W-:Y:S01]  /*13ca90*/  LEA.HI.X.SX32 R10, R10, UR45, 0x1, P0 ;  /* 0x0000002d0a0a7c11 */ /* 0x000fe200080f0eff */
[----:B------:R-:W-:-:S02]  /*13caa0*/  IMAD R6, R6, 0x20, R8 ;  /* 0x0000002006067824 */ /* 0x000fc400078e0208 */
[----:B------:R-:W4:Y:S01]  /*13cab0*/  LDL.LU R41, [R1+0xf6c] ;  /* 0x000f6c0001297983 */ /* 0x000f220000300800 */
[C---:B------:R-:W-:Y:S01]  /*13cac0*/  IADD3 R9, P0, PT, R8.reuse, UR36, RZ ;  /* 0x0000002408097c10 */ /* 0x040fe2000ff1e0ff */
[----:B------:R-:W1:Y:S02]  /*13cad0*/  LDCU UR45, c[0x0][0x398] ;  /* 0x00007300ff2d77ac */ /* 0x000e640008000800 */
[----:B------:R-:W4:Y:S01]  /*13cae0*/  LDL R34, [R1+0x2ae4] ;  /* 0x002ae40001227983 */ /* 0x000f220000100800 */
[----:B------:R-:W-:Y:S01]  /*13caf0*/  LEA.HI.X.SX32 R8, R8, UR37, 0x1, P0 ;  /* 0x0000002508087c11 */ /* 0x000fe200080f0eff */
[----:B------:R-:W-:Y:S02]  /*13cb00*/  IMAD R4, R4, 0x20, R6 ;  /* 0x0000002004047824 */ /* 0x000fe400078e0206 */
[----:B------:R-:W4:Y:S01]  /*13cb10*/  LDL.LU R59, [R1+0xe80] ;  /* 0x000e8000013b7983 */ /* 0x000f220000300800 */
[C---:B------:R-:W-:Y:S01]  /*13cb20*/  IADD3 R7, P0, PT, R6.reuse, UR6, RZ ;  /* 0x0000000606077c10 */ /* 0x040fe2000ff1e0ff */
[----:B------:R-:W0:Y:S02]  /*13cb30*/  LDCU.64 UR36, c[0x0][0x398] ;  /* 0x00007300ff2477ac */ /* 0x000e240008000a00 */
[----:B------:R1:W-:Y:S01]  /*13cb40*/  STL [R1+0x2a4c], R0 ;  /* 0x002a4c0001007387 */ /* 0x0003e20000100800 */
[----:B------:R-:W-:Y:S01]  /*13cb50*/  LEA.HI.X.SX32 R6, R6, UR7, 0x1, P0 ;  /* 0x0000000706067c11 */ /* 0x000fe200080f0eff */
[----:B------:R-:W0:Y:S02]  /*13cb60*/  LDCU.64 UR6, c[0x0][0x398] ;  /* 0x00007300ff0677ac */ /* 0x000e240008000a00 */
[----:B-1----:R-:W4:Y:S01]  /*13cb70*/  LDL.LU R0, [R1+0xe84] ;  /* 0x000e840001007983 */ /* 0x002f220000300800 */
[----:B--2---:R-:W-:-:S03]  /*13cb80*/  F2FP.SATFINITE.E4M3.F32.PACK_AB_MERGE_C R45, R45, R46, RZ ;  /* 0x0000002e2d2d723e */ /* 0x004fc600048070ff */
[----:B------:R1:W-:Y:S01]  /*13cb90*/  STL [R1+0x28f4], R5 ;  /* 0x0028f40501007387 */ /* 0x0003e20000100800 */
[----:B------:R-:W-:-:S03]  /*13cba0*/  F2FP.SATFINITE.E4M3.F32.PACK_AB_MERGE_C R35, R38, R44, RZ ;  /* 0x0000002c2623723e */ /* 0x000fc600048070ff */
[----:B------:R-:W2:Y:S04]  /*13cbb0*/  LDL.LU R60, [R1+0xe88] ;  /* 0x000e8800013c7983 */ /* 0x000ea80000300800 */
[----:B------:R-:W2:Y:S01]  /*13cbc0*/  LDL.LU R47, [R1+0xe8c] ;  /* 0x000e8c00012f7983 */ /* 0x000ea20000300800 */
[C---:B-1----:R-:W-:Y:S01]  /*13cbd0*/  IADD3 R5, P0, PT, R4.reuse, UR42, RZ ;  /* 0x0000002a04057c10 */ /* 0x042fe2000ff1e0ff */
[----:B------:R-:W1:Y:S02]  /*13cbe0*/  LDCU UR42, c[0x0][0x3b8] ;  /* 0x00007700ff2a77ac */ /* 0x000e640008000800 */
[----:B------:R-:W2:Y:S01]  /*13cbf0*/  LDL.LU R42, [R1+0xf00] ;  /* 0x000f0000012a7983 */ /* 0x000ea20000300800 */
[----:B------:R-:W-:Y:S01]  /*13cc00*/  LEA.HI.X.SX32 R4, R4, UR43, 0x1, P0 ;  /* 0x0000002b04047c11 */ /* 0x000fe200080f0eff */
[----:B------:R-:W0:Y:S02]  /*13cc10*/  LDCU UR43, c[0x0][0x3b8] ;  /* 0x00007700ff2b77ac */ /* 0x000e240008000800 */
[----:B------:R-:W2:Y:S04]  /*13cc20*/  LDL.LU R37, [R1+0xf04] ;  /* 0x000f040001257983 */ /* 0x000ea80000300800 */
[----:B------:R-:W2:Y:S04]  /*13cc30*/  LDL.LU R46, [R1+0xf08] ;  /* 0x000f0800012e7983 */ /* 0x000ea80000300800 */
[----:B------:R-:W-:Y:S04]  /*13cc40*/  STL [R1+0x28fc], R45 ;  /* 0x0028fc2d01007387 */ /* 0x000fe80000100800 */
[----:B------:R-:W2:Y:S04]  /*13cc50*/  LDL.LU R38, [R1+0xf0c] ;  /* 0x000f0c0001267983 */ /* 0x000ea80000300800 */
[----:B------:R-:W-:Y:S04]  /*13cc60*/  STL [R1+0x28c4], R35 ;  /* 0x0028c42301007387 */ /* 0x000fe80000100800 */
[----:B------:R0:W-:Y:S04]  /*13cc70*/  STL.64 [R1+0x8140], R4 ;  /* 0x0081400401007387 */ /* 0x0001e80000100a00 */
[----:B0-----:R-:W2:Y:S01]  /*13cc80*/  LDL R5, [R1+0x2ffc] ;  /* 0x002ffc0001057983 */ /* 0x001ea20000100800 */
[----:B---3--:R-:W-:-:S03]  /*13cc90*/  F2FP.SATFINITE.E4M3.F32.PACK_AB_MERGE_C R4, R39, R40, RZ ;  /* 0x000000282704723e */ /* 0x008fc600048070ff */
[----:B------:R-:W3:Y:S04]  /*13cca0*/  LDL.LU R45, [R1+0xef0] ;  /* 0x000ef000012d7983 */ /* 0x000ee80000300800 */
[----:B------:R0:W-:Y:S01]  /*13ccb0*/  STL [R1+0x28cc], R4 ;  /* 0x0028cc0401007387 */ /* 0x0001e20000100800 */
[----:B------:R-:W-:-:S03]  /*13ccc0*/  F2FP.SATFINITE.E4M3.F32.PACK_AB_MERGE_C R48, R55, R54, RZ ;  /* 0x000000363730723e */ /* 0x000fc600048070ff */
[----:B------:R-:W3:Y:S04]  /*13ccd0*/  LDL.LU R44, [R1+0xef4] ;  /* 0x000ef400012c7983 */ /* 0x000ee80000300800 */
[----:B------:R-:W3:Y:S04]  /*13cce0*/  LDL.LU R40, [R1+0xef8] ;  /* 0x000ef80001287983 */ /* 0x000ee80000300800 */
[----:B------:R-:W3:Y:S04]  /*13ccf0*/  LDL.LU R39, [R1+0xefc] ;  /* 0x000efc0001277983 */ /* 0x000ee80000300800 */
[----:B0-----:R-:W3:Y:S04]  /*13cd00*/  LDL R4, [R1+0x2fe8] ;  /* 0x002fe80001047983 */ /* 0x001ee80000100800 */
[----:B------:R0:W-:Y:S01]  /*13cd10*/  STL [R1+0x360], R48 ;  /* 0x0003603001007387 */ /* 0x0001e20000100800 */
[----:B------:R-:W-:-:S04]  /*13cd20*/  IADD3 R14, P1, PT, R12, UR46, RZ ;  /* 0x0000002e0c0e7c10 */ /* 0x000fc8000ff3e0ff */
[----:B------:R-:W-:Y:S02]  /*13cd30*/  LEA.HI.X.SX32 R12, R12, UR47, 0x1, P1 ;  /* 0x0000002f0c0c7c11 */ /* 0x000fe400088f0eff */
[----:B----4-:R-:W-:Y:S02]  /*13cd40*/  F2FP.SATFINITE.E4M3.F32.PACK_AB_MERGE_C R35, R36, R57, RZ ;  /* 0x000000392423723e */ /* 0x010fe400048070ff */
[----:B0-----:R-:W-:-:S03]  /*13cd50*/  F2FP.SATFINITE.E4M3.F32.PACK_AB_MERGE_C R48, R58, R56, RZ ;  /* 0x000000383a30723e */ /* 0x001fc600048070ff */
[----:B------:R0:W-:Y:S01]  /*13cd60*/  STL [R1+0x368], R35 ;  /* 0x0003682301007387 */ /* 0x0001e20000100800 */
[----:B------:R-:W4:Y:S01]  /*13cd70*/  S2UR UR46, SR_CgaCtaId ;  /* 0x00000000002e79c3 */ /* 0x000f220000008800 */
[----:B------:R-:W1:Y:S01]  /*13cd80*/  LDCU UR47, c[0x0][0x398] ;  /* 0x00007300ff2f77ac */ /* 0x000e620008000800 */
[----:B0-----:R-:W-:Y:S01]  /*13cd90*/  F2FP.SATFINITE.E4M3.F32.PACK_AB_MERGE_C R35, R41, R43, RZ ;  /* 0x0000002b2923723e */ /* 0x001fe200048070ff */
[----:B------:R-:W-:Y:S01]  /*13cda0*/  VIADD R36, R34, 0x2a ;  /* 0x0000002a22247836 */ /* 0x000fe20000000000 */
[----:B------:R-:W4:Y:S04]  /*13cdb0*/  LDL.LU R43, [R1+0xee0] ;  /* 0x000ee000012b7983 */ /* 0x000f280000300800 */
[----:B------:R-:W-:Y:S01]  /*13cdc0*/  STL [R1+0x2e0], R48 ;  /* 0x0002e03001007387 */ /* 0x000fe20000100800 */
[----:B------:R-:W-:Y:S01]  /*13cdd0*/  ISETP.GE.AND P0, PT, R36, UR37, PT ;  /* 0x0000002524007c0c */ /* 0x000fe2000bf06270 */
[----:B------:R-:W0:Y:S02]  /*13cde0*/  LDCU UR37, c[0x0][0x3b8] ;  /* 0x00007700ff2577ac */ /* 0x000e240008000800 */
[----:B------:R-:W4:Y:S04]  /*13cdf0*/  LDL.LU R41, [R1+0xee4] ;  /* 0x000ee40001297983 */ /* 0x000f280000300800 */
[----:B------:R2:W-:Y:S01]  /*13ce00*/  STL [R1+0x2e4], R35 ;  /* 0x0002e42301007387 */ /* 0x0005e20000100800 */
[----:B------:R-:W-:-:S03]  /*13ce10*/  F2FP.SATFINITE.E4M3.F32.PACK_AB_MERGE_C R36, R0, R59, RZ ;  /* 0x0000003b0024723e */ /* 0x000fc600048070ff */
[----:B------:R-:W4:Y:S04]  /*13ce20*/  LDL R0, [R1+0x2fec] ;  /* 0x002fec0001007983 */ /* 0x000f280000100800 */
[----:B------:R-:W-:Y:S01]  /*13ce30*/  STL [R1+0x2d0], R36 ;  /* 0x0002d02401007387 */ /* 0x000fe20000100800 */
[----:B--2---:R-:W-:-:S05]  /*13ce40*/  F2FP.SATFINITE.E4M3.F32.PACK_AB_MERGE_C R35, R47, R60, RZ ;  /* 0x0000003c2f23723e */ /* 0x004fca00048070ff */
[----:B------:R-:W-:Y:S01]  /*13ce50*/  STL [R1+0x2d4], R35 ;  /* 0x0002d42301007387 */ /* 0x000fe20000100800 */
[----:B------:R-:W-:Y:S01]  /*13ce60*/  ISETP.LT.AND P1, PT, R5, UR6, !P0 ;  /* 0x0000000605007c0c */ /* 0x000fe2000c721270 */
[----:B------:R-:W2:Y:S01]  /*13ce70*/  LDCU UR6, c[0x0][0x3b8] ;  /* 0x00007700ff0677ac */ /* 0x000ea20008000800 */
[----:B------:R-:W-:Y:S02]  /*13ce80*/  F2FP.SATFINITE.E4M3.F32.PACK_AB_MERGE_C R5, R37, R42, RZ ;  /* 0x0000002a2505723e */ /* 0x000fe400048070ff */
[----:B------:R-:W2:Y:S04]  /*13ce90*/  LDL.LU R42, [R1+0xee8] ;  /* 0x000ee800012a7983 */ /* 0x000ea80000300800 */
[----:B------:R-:W2:Y:S05]  /*13cea0*/  LDL.LU R37, [R1+0xeec] ;  /* 0x000eec0001257983 */ /* 0x000eaa0000300800 */
[----:B------:R-:W-:Y:S01]  /*13ceb0*/  @P1 LOP3.LUT R2, R2, 0x100000, RZ, 0xfc, !PT ;  /* 0x0010000002021812 */ /* 0x000fe200078efcff */
[----:B------:R0:W-:Y:S04]  /*13cec0*/  STL [R1+0xb4], R5 ;  /* 0x0000b40501007387 */ /* 0x0001e80000100800 */
[----:B------:R-:W2:Y:S01]  /*13ced0*/  LDL.LU R58, [R1+0xed0] ;  /* 0x000ed000013a7983 */ /* 0x000ea20000300800 */
[----:B---3--:R-:W-:Y:S01]  /*13cee0*/  ISETP.LT.AND P1, PT, R4, UR41, !P0 ;  /* 0x0000002904007c0c */ /* 0x008fe2000c721270 */
[----:B------:R-:W3:Y:S01]  /*13cef0*/  LDCU UR41, c[0x0][0x3b8] ;  /* 0x00007700ff2977ac */ /* 0x000ee20008000800 */
[----:B0-----:R-:W-:-:S02]  /*13cf00*/  F2FP.SATFINITE.E4M3.F32.PACK_AB_MERGE_C R5, R38, R46, RZ ;  /* 0x0000002e2605723e */ /* 0x001fc400048070ff */
[----:B------:R-:W-:Y:S02]  /*13cf10*/  F2FP.SATFINITE.E4M3.F32.PACK_AB_MERGE_C R4, R44, R45, RZ ;  /* 0x0000002d2c04723e */ /* 0x000fe400048070ff */
[----:B------:R-:W-:Y:S01]  /*13cf20*/  LOP3.LUT R2, R2, 0xfdffffff, RZ, 0xc0, !PT ;  /* 0xfdffffff02027812 */ /* 0x000fe200078ec0ff */
[----:B------:R-:W-:Y:S04]  /*13cf30*/  STL [R1+0xb8], R5 ;  /* 0x0000b80501007387 */ /* 0x000fe80000100800 */
[----:B------:R-:W3:Y:S04]  /*13cf40*/  LDL.LU R47, [R1+0xed4] ;  /* 0x000ed400012f7983 */ /* 0x000ee80000300800 */
[----:B------:R-:W3:Y:S01]  /*13cf50*/  LDL.LU R46, [R1+0xed8] ;  /* 0x000ed800012e7983 */ /* 0x000ee20000300800 */
[----:B------:R-:W-:-:S03]  /*13cf60*/  @P1 LOP3.LUT R2, R2, 0x2000000, RZ, 0xfc, !PT ;  /* 0x0200000002021812 */ /* 0x000fc600078efcff */
[----:B------:R-:W3:Y:S04]  /*13cf70*/  LDL.LU R38, [R1+0xedc] ;  /* 0x000edc0001267983 */ /* 0x000ee80000300800 */
[----:B------:R0:W-:Y:S04]  /*13cf80*/  STL [R1+0x2920], R4 ;  /* 0x0029200401007387 */ /* 0x0001e80000100800 */
[----:B------:R-:W3:Y:S04]  /*13cf90*/  LDL.LU R53, [R1+0xec0] ;  /* 0x000ec00001357983 */ /* 0x000ee80000300800 */
[----:B------:R-:W3:Y:S01]  /*13cfa0*/  LDL.LU R59, [R1+0xec4] ;  /* 0x000ec400013b7983 */ /* 0x000ee20000300800 */
[----:B0-----:R-:W-:-:S05]  /*13cfb0*/  F2FP.SATFINITE.E4M3.F32.PACK_AB_MERGE_C R4, R39, R40, RZ ;  /* 0x000000282704723e */ /* 0x001fca00048070ff */
[----:B------:R4:W-:Y:S01]  /*13cfc0*/  STL [R1+0x2928], R4 ;  /* 0x0029280401007387 */ /* 0x0009e20000100800 */
[----:B------:R-:W-:-:S03]  /*13cfd0*/  LOP3.LUT R2, R2, 0xfeffffff, RZ, 0xc0, !PT ;  /* 0xfeffffff02027812 */ /* 0x000fc600078ec0ff */
[----:B------:R-:W3:Y:S04]  /*13cfe0*/  LDL.LU R60, [R1+0xec8] ;  /* 0x000ec800013c7983 */ /* 0x000ee80000300800 */
[----:B------:R-:W3:Y:S04]  /*13cff0*/  LDL.LU R39, [R1+0xecc] ;  /* 0x000ecc0001277983 */ /* 0x000ee80000300800 */
[----:B------:R-:W3:Y:S04]  /*13d000*/  LDL.LU R52, [R1+0xeb0] ;  /* 0x000eb00001347983 */ /* 0x000ee80000300800 */
[----:B------:R-:W3:Y:S04]  /*13d010*/  LDL.LU R45, [R1+0xeb4] ;  /* 0x000eb400012d7983 */ /* 0x000ee80000300800 */
[----:B------:R-:W3:Y:S04]  /*13d020*/  LDL.LU R44, [R1+0xeb8] ;  /* 0x000eb800012c7983 */ /* 0x000ee80000300800 */
[----:B------:R-:W3:Y:S04]  /*13d030*/  LDL.LU R40, [R1+0xebc] ;  /* 0x000ebc0001287983 */ /* 0x000ee80000300800 */
[----:B------:R-:W3:Y:S01]  /*13d040*/  LDL.LU R54, [R1+0xea0] ;  /* 0x000ea00001367983 */ /* 0x000ee20000300800 */
[----:B----4-:R-:W-:-:S02]  /*13d050*/  F2FP.SATFINITE.E4M3.F32.PACK_AB_MERGE_C R4, R41, R43, RZ ;  /* 0x0000002b2904723e */ /* 0x010fc400048070ff */
[----:B------:R-:W-:Y:S01]  /*13d060*/  ISETP.LT.AND P1, PT, R0, UR50, !P0 ;  /* 0x0000003200007c0c */ /* 0x000fe2000c721270 */
[----:B-1----:R-:W-:Y:S01]  /*13d070*/  IMAD R34, R34, UR42, RZ ;  /* 0x0000002a22227c24 */ /* 0x002fe2000f8e02ff */
[----:B------:R-:W4:Y:S01]  /*13d080*/  LDL.LU R0, [R1+0xea4] ;  /* 0x000ea40001007983 */ /* 0x000f220000300800 */
[----:B------:R-:W0:Y:S03]  /*13d090*/  LDCU UR42, c[0x0][0x3b8] ;  /* 0x00007700ff2a77ac */ /* 0x000e260008000800 */
[----:B------:R-:W-:Y:S01]  /*13d0a0*/  STL [R1+0x2a38], R4 ;  /* 0x002a380401007387 */ /* 0x000fe20000100800 */
[----:B------:R-:W-:Y:S01]  /*13d0b0*/  ULEA UR4, UR46, UR4, 0x18 ;  /* 0x000000042e047291 */ /* 0x000fe2000f8ec0ff */
[----:B------:R-:W1:Y:S02]  /*13d0c0*/  LDCU UR46, c[0x0][0x398] ;  /* 0x00007300ff2e77ac */ /* 0x000e640008000800 */
[----:B------:R-:W4:Y:S03]  /*13d0d0*/  LDL.LU R43, [R1+0xea8] ;  /* 0x000ea800012b7983 */ /* 0x000f260000300800 */
[----:B------:R-:W-:Y:S01]  /*13d0e0*/  @P1 LOP3.LUT R2, R2, 0x1000000, RZ, 0xfc, !PT ;  /* 0x0100000002021812 */ /* 0x000fe200078efcff */
[----:B------:R-:W4:Y:S01]  /*13d0f0*/  LDL.LU R41, [R1+0xeac] ;  /* 0x000eac0001297983 */ /* 0x000f220000300800 */
[----:B------:R-:W0:Y:S03]  /*13d100*/  LDCU UR50, c[0x0][0x398] ;  /* 0x00007300ff3277ac */ /* 0x000e260008000800 */
[----:B------:R2:W-:Y:S04]  /*13d110*/  STL.64 [R1+0x80c0], R2 ;  /* 0x0080c00201007387 */ /* 0x0005e80000100a00 */
[----:B------:R-:W4:Y:S04]  /*13d120*/  LDL.LU R55, [R1+0xe00] ;  /* 0x000e000001377983 */ /* 0x000f280000300800 */
[----:B------:R-:W4:Y:S01]  /*13d130*/  LDL.LU R57, [R1+0xe04] ;  /* 0x000e040001397983 */ /* 0x000f220000300800 */
[----:B--2---:R-:W-:-:S05]  /*13d140*/  F2FP.SATFINITE.E4M3.F32.PACK_AB_MERGE_C R2, R37, R42, RZ ;  /* 0x0000002a2502723e */ /* 0x004fca00048070ff */
[----:B------:R2:W-:Y:S04]  /*13d150*/  STL [R1+0x2a40], R2 ;  /* 0x002a400201007387 */ /* 0x0005e80000100800 */
[----:B------:R-:W4:Y:S04]  /*13d160*/  LDL.LU R42, [R1+0xe08] ;  /* 0x000e0800012a7983 */ /* 0x000f280000300800 */
[----:B------:R-:W4:Y:S04]  /*13d170*/  LDL.LU R37, [R1+0xe0c] ;  /* 0x000e0c0001257983 */ /* 0x000f280000300800 */
[----:B------:R-:W4:Y:S01]  /*13d180*/  LDL.LU R56, [R1+0xe70] ;  /* 0x000e700001387983 */ /* 0x000f220000300800 */
[----:B---3--:R-:W-:-:S05]  /*13d190*/  F2FP.SATFINITE.E4M3.F32.PACK_AB_MERGE_C R3, R47, R58, RZ ;  /* 0x0000003a2f03723e */ /* 0x008fca00048070ff */
[----:B------:R3:W-:Y:S01]  /*13d1a0*/  STL [R1+0x28f8], R3 ;  /* 0x0028f80301007387 */ /* 0x0007e20000100800 */
[----:B--2---:R-:W-:-:S03]  /*13d1b0*/  F2FP.SATFINITE.E4M3.F32.PACK_AB_MERGE_C R2, R38, R46, RZ ;  /* 0x0000002e2602723e */ /* 0x004fc600048070ff */
[----:B------:R-:W2:Y:S04]  /*13d1c0*/  LDL.LU R58, [R1+0xe74] ;  /* 0x000e7400013a7983 */ /* 0x000ea80000300800 */
[----:B------:R0:W-:Y:S04]  /*13d1d0*/  STL [R1+0x28f0], R2 ;  /* 0x0028f00201007387 */ /* 0x0001e80000100800 */
[----:B------:R-:W2:Y:S01]  /*13d1e0*/  LDL.LU R47, [R1+0xe78] ;  /* 0x000e7800012f7983 */ /* 0x000ea20000300800 */
[----:B---3--:R-:W-:-:S03]  /*13d1f0*/  F2FP.SATFINITE.E4M3.F32.PACK_AB_MERGE_C R3, R59, R53, RZ ;  /* 0x000000353b03723e */ /* 0x008fc600048070ff */
[----:B------:R-:W3:Y:S04]  /*13d200*/  LDL.LU R46, [R1+0xe7c] ;  /* 0x000e7c00012e7983 */ /* 0x000ee80000300800 */
[----:B------:R-:W3:Y:S04]  /*13d210*/  LDL.LU R59, [R1+0xe60] ;  /* 0x000e6000013b7983 */ /* 0x000ee80000300800 */
[----:B------:R1:W-:Y:S01]  /*13d220*/  STL [R1+0x28c8], R3 ;  /* 0x0028c80301007387 */ /* 0x0003e20000100800 */
[----:B0-----:R-:W-:-:S03]  /*13d230*/  F2FP.SATFINITE.E4M3.F32.PACK_AB_MERGE_C R2, R39, R60, RZ ;  /* 0x0000003c2702723e */ /* 0x001fc600048070ff */
[----:B------:R-:W3:Y:S04]  /*13d240*/  LDL.LU R60, [R1+0xe64] ;  /* 0x000e6400013c7983 */ /* 0x000ee80000300800 */
[----:B------:R0:W-:Y:S01]  /*13d250*/  STL [R1+0x28c0], R2 ;  /* 0x0028c00201007387 */ /* 0x0001e20000100800 */
[----:B-1----:R-:W-:-:S03]  /*13d260*/  F2FP.SATFINITE.E4M3.F32.PACK_AB_MERGE_C R3, R45, R52, RZ ;  /* 0x000000342d03723e */ /* 0x002fc600048070ff */
[----:B------:R-:W3:Y:S04]  /*13d270*/  LDL.LU R45, [R1+0xe68] ;  /* 0x000e6800012d7983 */ /* 0x000ee80000300800 */
[----:B------:R-:W-:Y:S01]  /*13d280*/  STL [R1+0x354], R3 ;  /* 0x0003540301007387 */ /* 0x000fe20000100800 */
[----:B0-----:R-:W-:-:S03]  /*13d290*/  F2FP.SATFINITE.E4M3.F32.PACK_AB_MERGE_C R2, R40, R44, RZ ;  /* 0x0000002c2802723e */ /* 0x001fc600048070ff */
[----:B------:R-:W3:Y:S04]  /*13d2a0*/  LDL.LU R44, [R1+0xe6c] ;  /* 0x000e6c00012c7983 */ /* 0x000ee80000300800 */
[----:B------:R0:W-:Y:S04]  /*13d2b0*/  STL [R1+0x35c], R2 ;  /* 0x00035c0201007387 */ /* 0x0001e80000100800 */
[----:B------:R-:W3:Y:S01]  /*13d2c0*/  LDL.LU R52, [R1+0xe50] ;  /* 0x000e500001347983 */ /* 0x000ee20000300800 */
[----:B----4-:R-:W-:-:S05]  /*13d2d0*/  F2FP.SATFINITE.E4M3.F32.PACK_AB_MERGE_C R0, R0, R54, RZ ;  /* 0x000000360000723e */ /* 0x010fca00048070ff */
[----:B------:R1:W-:Y:S01]  /*13d2e0*/  STL [R1+0x2dc], R0 ;  /* 0x0002dc0001007387 */ /* 0x0003e20000100800 */
[----:B0-----:R-:W-:-:S03]  /*13d2f0*/  F2FP.SATFINITE.E4M3.F32.PACK_AB_MERGE_C R2, R41, R43, RZ ;  /* 0x0000002b2902723e */ /* 0x001fc600048070ff */
[----:B-1----:R-:W4:Y:S04]  /*13d300*/  LDL.LU R0, [R1+0xe54] ;  /* 0x000e540001007983 */ /* 0x002f280000300800 */
[----:B------:R0:W-:Y:S04]  /*13d310*/  STL [R1+0x2d8], R2 ;  /* 0x0002d80201007387 */ /* 0x0001e80000100800 */
[----:B------:R-:W4:Y:S01]  /*13d320*/  LDL.LU R43, [R1+0xe58] ;  /* 0x000e5800012b7983 */ /* 0x000f220000300800 */
[----:B------:R-:W-:-:S03]  /*13d330*/  F2FP.SATFINITE.E4M3.F32.PACK_AB_MERGE_C R3, R57, R55, RZ ;  /* 0x000000373903723e */ /* 0x000fc600048070ff */
[----:B------:R-:W4:Y:S04]  /*13d340*/  LDL.LU R41, [R1+0xe5c] ;  /* 0x000e5c0001297983 */ /* 0x000f280000300800 */
[----:B------:R-:W4:Y:S04]  /*13d350*/  LDL.LU R51, [R1+0xe40] ;  /* 0x000e400001337983 */ /* 0x000f280000300800 */
[----:B------:R2:W-:Y:S04]  /*13d360*/  STL [R1+0x2bc], R3 ;  /* 0x0002bc0301007387 */ /* 0x0005e80000100800 */
[----:B------:R-:W4:Y:S01]  /*13d370*/  LDL.LU R53, [R1+0xe44] ;  /* 0x000e440001357983 */ /* 0x000f220000300800 */
[----:B0-----:R-:W-:-:S05]  /*13d380*/  F2FP.SATFINITE.E4M3.F32.PACK_AB_MERGE_C R2, R37, R42, RZ ;  /* 0x0000002a2502723e */ /* 0x001fca00048070ff */
[----:B------:R3:W-:Y:S04]  /*13d390*/  STL [R1+0x2b8], R2 ;  /* 0x0002b80201007387 */ /* 0x0007e80000100800 */
[----:B------:R-:W4:Y:S04]  /*13d3a0*/  LDL.LU R54, [R1+0xe48] ;  /* 0x000e480001367983 */ /* 0x000f280000300800 */
[----:B------:R-:W4:Y:S04]  /*13d3b0*/  LDL.LU R37, [R1+0xe4c] ;  /* 0x000e4c0001257983 */ /* 0x000f280000300800 */
[----:B------:R-:W4:Y:S01]  /*13d3c0*/  LDL.LU R36, [R1+0xe30] ;  /* 0x000e300001247983 */ /* 0x000f220000300800 */
[----:B--2---:R-:W-:-:S05]  /*13d3d0*/  F2FP.SATFINITE.E4M3.F32.PACK_AB_MERGE_C R3, R58, R56, RZ ;  /* 0x000000383a03723e */ /* 0x004fca00048070ff */
[----:B------:R-:W-:Y:S04]  /*13d3e0*/  STL [R1+0xac], R3 ;  /* 0x0000ac0301007387 */ /* 0x000fe80000100800 */
[----:B------:R-:W2:Y:S01]  /*13d3f0*/  LDL.LU R55, [R1+0xe34] ;  /* 0x000e340001377983 */ /* 0x000ea20000300800 */
[----:B---3--:R-:W-:-:S05]  /*13d400*/  F2FP.SATFINITE.E4M3.F32.PACK_AB_MERGE_C R2, R46, R47, RZ ;  /* 0x0000002f2e02723e */ /* 0x008fca00048070ff */
[----:B------:R0:W-:Y:S04]  /*13d410*/  STL [R1+0xb0], R2 ;  /* 0x0000b00201007387 */ /* 0x0001e80000100800 */
[----:B------:R-:W3:Y:S04]  /*13d420*/  LDL.LU R57, [R1+0xe38] ;  /* 0x000e380001397983 */ /* 0x000ee80000300800 */
[----:B------:R-:W3:Y:S01]  /*13d430*/  LDL.LU R47, [R1+0xe3c] ;  /* 0x000e3c00012f7983 */ /* 0x000ee20000300800 */
[----:B0-----:R-:W-:-:S03]  /*13d440*/  F2FP.SATFINITE.E4M3.F32.PACK_AB_MERGE_C R2, R60, R59, RZ ;  /* 0x0000003b3c02723e */ /* 0x001fc600048070ff */
[----:B------:R-:W3:Y:S04]  /*13d450*/  LDL.LU R4, [R1+0xe20] ;  /* 0x000e200001047983 */ /* 0x000ee80000300800 */
[----:B------:R-:W3:Y:S04]  /*13d460*/  LDL.LU R56, [R1+0xe24] ;  /* 0x000e240001387983 */ /* 0x000ee80000300800 */
        /* <DEDUP_REMOVED lines=9> */
[----:B----4-:R-:W-:-:S02]  /*13d500*/  F2FP.SATFINITE.E4M3.F32.PACK_AB_MERGE_C R2, R0, R52, RZ ;  /* 0x000000340002723e */ /* 0x010fc400048070ff */
[----:B------:R-:W-:Y:S02]  /*13d510*/  F2FP.SATFINITE.E4M3.F32.PACK_AB_MERGE_C R0, R41, R43, RZ ;  /* 0x0000002b2900723e */ /* 0x000fe400048070ff */
[----:B------:R-:W4:Y:S04]  /*13d520*/  LDL.LU R43, [R1+0xd80] ;  /* 0x000d8000012b7983 */ /* 0x000f280000300800 */
[----:B------:R0:W-:Y:S04]  /*13d530*/  STL [R1+0x2a14], R2 ;  /* 0x002a140201007387 */ /* 0x0001e80000100800 */
[----:B------:R-:W4:Y:S01]  /*13d540*/  LDL.LU R41, [R1+0xd84] ;  /* 0x000d840001297983 */ /* 0x000f220000300800 */
[----:B------:R-:W-:-:S03]  /*13d550*/  F2FP.SATFINITE.E4M3.F32.PACK_AB_MERGE_C R3, R53, R51, RZ ;  /* 0x000000333503723e */ /* 0x000fc600048070ff */
[----:B------:R-:W-:Y:S04]  /*13d560*/  STL [R1+0x2a1c], R0 ;  /* 0x002a1c0001007387 */ /* 0x000fe80000100800 */
[----:B------:R-:W4:Y:S04]  /*13d570*/  LDL.LU R50, [R1+0xd88] ;  /* 0x000d880001327983 */ /* 0x000f280000300800 */
[----:B------:R-:W4:Y:S04]  /*13d580*/  LDL.LU R52, [R1+0xd8c] ;  /* 0x000d8c0001347983 */ /* 0x000f280000300800 */
[----:B------:R-:W4:Y:S04]  /*13d590*/  LDL.LU R51, [R1+0xdf0] ;  /* 0x000df00001337983 */ /* 0x000f280000300800 */
[----:B------:R2:W-:Y:S04]  /*13d5a0*/  STL [R1+0x28e4], R3 ;  /* 0x0028e40301007387 */ /* 0x0005e80000100800 */
[----:B------:R-:W4:Y:S01]  /*13d5b0*/  LDL.LU R53, [R1+0xdf4] ;  /* 0x000df40001357983 */ /* 0x000f220000300800 */
[----:B0-----:R-:W-:-:S05]  /*13d5c0*/  F2FP.SATFINITE.E4M3.F32.PACK_AB_MERGE_C R2, R37, R54, RZ ;  /* 0x000000362502723e */ /* 0x001fca00048070ff */
[----:B------:R3:W-:Y:S04]  /*13d5d0*/  STL [R1+0x28ec], R2 ;  /* 0x0028ec0201007387 */ /* 0x0007e80000100800 */
[----:B------:R-:W4:Y:S04]  /*13d5e0*/  LDL.LU R54, [R1+0xdf8] ;  /* 0x000df80001367983 */ /* 0x000f280000300800 */
[----:B------:R-:W4:Y:S01]  /*13d5f0*/  LDL.LU R37, [R1+0xdfc] ;  /* 0x000dfc0001257983 */ /* 0x000f220000300800 */
[----:B------:R-:W-:Y:S01]  /*13d600*/  VIADD R38, R34, UR37 ;  /* 0x0000002522267c36 */ /* 0x000fe20008000000 */
[----:B------:R-:W0:Y:S03]  /*13d610*/  LDCU UR37, c[0x0][0x3b8] ;  /* 0x00007700ff2577ac */ /* 0x000e260008000800 */
[----:B------:R-:W-:Y:S01]  /*13d620*/  VIADD R39, R38, UR6 ;  /* 0x0000000626277c36 */ /* 0x000fe20008000000 */
[----:B------:R-:W1:Y:S03]  /*13d630*/  LDCU UR6, c[0x0][0x3b8] ;  /* 0x00007700ff0677ac */ /* 0x000e660008000800 */
[----:B------:R-:W-:Y:S01]  /*13d640*/  VIADD R40, R39, UR41 ;  /* 0x0000002927287c36 */ /* 0x000fe20008000000 */
[----:B------:R-:W1:Y:S03]  /*13d650*/  LDCU UR41, c[0x0][0x3b8] ;  /* 0x00007700ff2977ac */ /* 0x000e660008000800 */
[----:B------:R-:W-:Y:S01]  /*13d660*/  VIADD R35, R40, UR43 ;  /* 0x0000002b28237c36 */ /* 0x000fe20008000000 */
[----:B------:R-:W1:Y:S01]  /*13d670*/  LDCU UR43, c[0x0][0x3b8] ;  /* 0x00007700ff2b77ac */ /* 0x000e620008000800 */
[----:B--2---:R-:W-:-:S02]  /*13d680*/  F2FP.SATFINITE.E4M3.F32.PACK_AB_MERGE_C R3, R55, R36, RZ ;  /* 0x000000243703723e */ /* 0x004fc400048070ff */
[----:B------:R-:W-:Y:S01]  /*13d690*/  VIADD R42, R35, UR42 ;  /* 0x0000002a232a7c36 */ /* 0x000fe20008000000 */
[----:B------:R-:W2:Y:S01]  /*13d6a0*/  LDCU UR42, c[0x0][0x3b8] ;  /* 0x00007700ff2a77ac */ /* 0x000ea20008000800 */
[----:B------:R-:W4:Y:S01]  /*13d6b0*/  LDL.LU R55, [R1+0xde0] ;  /* 0x000de00001377983 */ /* 0x000f220000300800 */
[----:B---3--:R-:W-:Y:S01]  /*13d6c0*/  F2FP.SATFINITE.E4M3.F32.PACK_AB_MERGE_C R2, R47, R57, RZ ;  /* 0x000000392f02723e */ /* 0x008fe200048070ff */
[----:B0-----:R-:W-:Y:S02]  /*13d6d0*/  VIADD R46, R42, UR37 ;  /* 0x000000252a2e7c36 */ /* 0x001fe40008000000 */
[----:B------:R0:W-:Y:S01]  /*13d6e0*/  STL [R1+0x28b4], R3 ;  /* 0x0028b40301007387 */ /* 0x0001e20000100800 */
[----:B------:R-:W3:Y:S03]  /*13d6f0*/  LDCU UR37, c[0x0][0x3b8] ;  /* 0x00007700ff2577ac */ /* 0x000ee60008000800 */
[----:B------:R-:W4:Y:S01]  /*13d700*/  LDL.LU R57, [R1+0xde4] ;  /* 0x000de40001397983 */ /* 0x000f220000300800 */
[----:B-1----:R-:W-:Y:S01]  /*13d710*/  VIADD R60, R46, UR6 ;  /* 0x000000062e3c7c36 */ /* 0x002fe20008000000 */
[----:B------:R-:W1:Y:S02]  /*13d720*/  LDCU UR6, c[0x0][0x3b8] ;  /* 0x00007700ff0677ac */ /* 0x000e640008000800 */
[----:B------:R2:W-:Y:S01]  /*13d730*/  STL [R1+0x28bc], R2 ;  /* 0x0028bc0201007387 */ /* 0x0005e20000100800 */
[----:B0-----:R-:W-:-:S03]  /*13d740*/  F2FP.SATFINITE.E4M3.F32.PACK_AB_MERGE_C R3, R56, R4, RZ ;  /* 0x000000043803723e */ /* 0x001fc600048070ff */
[----:B------:R-:W4:Y:S01]  /*13d750*/  LDL.LU R56, [R1+0xde8] ;  /* 0x000de80001387983 */ /* 0x000f220000300800 */
[----:B------:R-:W-:Y:S01]  /*13d760*/  VIADD R0, R60, UR41 ;  /* 0x000000293c007c36 */ /* 0x000fe20008000000 */
[----:B------:R-:W0:Y:S01]  /*13d770*/  LDCU UR41, c[0x0][0x3b8] ;  /* 0x00007700ff2977ac */ /* 0x000e220008000800 */
[----:B--2---:R-:W-:Y:S01]  /*13d780*/  F2FP.SATFINITE.E4M3.F32.PACK_AB_MERGE_C R2, R59, R58, RZ ;  /* 0x0000003a3b02723e */ /* 0x004fe200048070ff */
[----:B------:R2:W-:Y:S04]  /*13d790*/  STL [R1+0x328], R3 ;  /* 0x0003280301007387 */ /* 0x0005e80000100800 */
[----:B------:R-:W4:Y:S04]  /*13d7a0*/  LDL.LU R59, [R1+0xdec] ;  /* 0x000dec00013b7983 */ /* 0x000f280000300800 */
[----:B------:R0:W-:Y:S01]  /*13d7b0*/  STL [R1+0x32c], R2 ;  /* 0x00032c0201007387 */ /* 0x0001e20000100800 */
[----:B--2---:R-:W-:Y:S01]  /*13d7c0*/  F2FP.SATFINITE.E4M3.F32.PACK_AB_MERGE_C R3, R48, R61, RZ ;  /* 0x0000003d3003723e */ /* 0x004fe200048070ff */
[----:B------:R-:W-:Y:S01]  /*13d7d0*/  VIADD R5, R0, UR43 ;  /* 0x0000002b00057c36 */ /* 0x000fe20008000000 */
[----:B------:R-:W2:Y:S01]  /*13d7e0*/  LDCU UR43, c[0x0][0x3b8] ;  /* 0x00007700ff2b77ac */ /* 0x000ea20008000800 */
[----:B0-----:R-:W-:-:S02]  /*13d7f0*/  F2FP.SATFINITE.E4M3.F32.PACK_AB_MERGE_C R2, R44, R45, RZ ;  /* 0x0000002d2c02723e */ /* 0x001fc400048070ff */
[----:B------:R-:W4:Y:S04]  /*13d800*/  LDL.LU R45, [R1+0xdd0] ;  /* 0x000dd000012d7983 */ /* 0x000f280000300800 */
[----:B------:R-:W-:Y:S01]  /*13d810*/  STL [R1+0x2c0], R3 ;  /* 0x0002c00301007387 */ /* 0x000fe20000100800 */
[----:B------:R-:W-:Y:S01]  /*13d820*/  VIADD R47, R5, UR42 ;  /* 0x0000002a052f7c36 */ /* 0x000fe20008000000 */
[----:B------:R-:W0:Y:S02]  /*13d830*/  LDCU UR42, c[0x0][0x3b8] ;  /* 0x00007700ff2a77ac */ /* 0x000e240008000800 */
[----:B------:R-:W4:Y:S04]  /*13d840*/  LDL.LU R44, [R1+0xdd4] ;  /* 0x000dd400012c7983 */ /* 0x000f280000300800 */
[----:B------:R4:W-:Y:S01]  /*13d850*/  STL [R1+0x2c8], R2 ;  /* 0x0002c80201007387 */ /* 0x0009e20000100800 */
[----:B---3--:R-:W-:Y:S01]  /*13d860*/  VIADD R58, R47, UR37 ;  /* 0x000000252f3a7c36 */ /* 0x008fe20008000000 */
[----:B------:R-:W3:Y:S03]  /*13d870*/  LDCU UR37, c[0x0][0x3b8] ;  /* 0x00007700ff2577ac */ /* 0x000ee60008000800 */
[----:B-1----:R-:W-:Y:S01]  /*13d880*/  VIADD R4, R58, UR6 ;  /* 0x000000063a047c36 */ /* 0x002fe20008000000 */
[----:B------:R-:W1:Y:S01]  /*13d890*/  LDCU UR6, c[0x0][0x3b8] ;  /* 0x00007700ff0677ac */ /* 0x000e620008000800 */
[----:B----4-:R-:W-:-:S02]  /*13d8a0*/  F2FP.SATFINITE.E4M3.F32.PACK_AB_MERGE_C R2, R41, R43, RZ ;  /* 0x0000002b2902723e */ /* 0x010fc400048070ff */
[----:B------:R-:W4:Y:S04]  /*13d8b0*/  LDL.LU R43, [R1+0xdd8] ;  /* 0x000dd800012b7983 */ /* 0x000f280000300800 */
[----:B------:R-:W4:Y:S04]  /*13d8c0*/  LDL.LU R41, [R1+0xddc] ;  /* 0x000ddc0001297983 */ /* 0x000f280000300800 */
[----:B------:R0:W-:Y:S04]  /*13d8d0*/  STL [R1+0x2a8], R2 ;  /* 0x0002a80201007387 */ /* 0x0001e80000100800 */
[----:B------:R-:W4:Y:S04]  /*13d8e0*/  LDL.LU R3, [R1+0xdc4] ;  /* 0x000dc40001037983 */ /* 0x000f280000300800 */
[----:B------:R-:W4:Y:S01]  /*13d8f0*/  LDL.LU R48, [R1+0xdc8] ;  /* 0x000dc80001307983 */ /* 0x000f220000300800 */
[----:B0-----:R-:W-:-:S05]  /*13d900*/  F2FP.SATFINITE.E4M3.F32.PACK_AB_MERGE_C R2, R52, R50, RZ ;  /* 0x000000323402723e */ /* 0x001fca00048070ff */
[----:B------:R0:W-:Y:S04]  /*13d910*/  STL [R1+0x2ac], R2 ;  /* 0x0002ac0201007387 */ /* 0x0001e80000100800 */
[----:B------:R-:W4:Y:S04]  /*13d920*/  LDL.LU R52, [R1+0xdcc] ;  /* 0x000dcc0001347983 */ /* 0x000f280000300800 */
[----:B------:R-:W-:Y:S01]  /*13d930*/  STL [R1+0x8148], R4 ;  /* 0x0081480401007387 */ /* 0x000fe20000100800 */
[----:B0-----:R-:W-:-:S03]  /*13d940*/  F2FP.SATFINITE.E4M3.F32.PACK_AB_MERGE_C R2, R53, R51, RZ ;  /* 0x000000333502723e */ /* 0x001fc600048070ff */
[----:B------:R-:W-:Y:S01]  /*13d950*/  STL [R1+0x814c], R5 ;  /* 0x00814c0501007387 */ /* 0x000fe20000100800 */
[----:B------:R-:W-:-:S05]  /*13d960*/  F2FP.SATFINITE.E4M3.F32.PACK_AB_MERGE_C R61, R37, R54, RZ ;  /* 0x00000036253d723e */ /* 0x000fca00048070ff */
[----:B------:R0:W-:Y:S04]  /*13d970*/  STL [R1+0x8084], R61 ;  /* 0x0080843d01007387 */ /* 0x0001e80000100800 */
[----:B------:R1:W-:Y:S04]  /*13d980*/  STL [R1+0xa4], R2 ;  /* 0x0000a40201007387 */ /* 0x0003e80000100800 */
[----:B0-----:R-:W4:Y:S01]  /*13d990*/  LDL.LU R61, [R1+0xdc0] ;  /* 0x000dc000013d7983 */ /* 0x001f220000300800 */
[----:B------:R-:W-:Y:S01]  /*13d9a0*/  VIADD R36, R4, UR41 ;  /* 0x0000002904247c36 */ /* 0x000fe20008000000 */
[----:B------:R-:W0:Y:S02]  /*13d9b0*/  LDCU UR41, c[0x0][0x3b8] ;  /* 0x00007700ff2977ac */ /* 0x000e240008000800 */
[----:B------:R-:W4:Y:S01]  /*13d9c0*/  LDL.LU R53, [R1+0xdb0] ;  /* 0x000db00001357983 */ /* 0x000f220000300800 */
[----:B--2---:R-:W-:Y:S01]  /*13d9d0*/  VIADD R37, R36, UR43 ;  /* 0x0000002b24257c36 */ /* 0x004fe20008000000 */
[----:B------:R-:W2:Y:S02]  /*13d9e0*/  LDCU UR43, c[0x0][0x3b8] ;  /* 0x00007700ff2b77ac */ /* 0x000ea40008000800 */
[----:B-1----:R-:W2:Y:S01]  /*13d9f0*/  LDL.LU R2, [R1+0xdbc] ;  /* 0x000dbc0001027983 */ /* 0x002ea20000300800 */
[----:B------:R-:W-:-:S05]  /*13da00*/  F2FP.SATFINITE.E4M3.F32.PACK_AB_MERGE_C R4, R57, R55, RZ ;  /* 0x000000373904723e */ /* 0x000fca00048070ff */
[----:B------:R1:W-:Y:S04]  /*13da10*/  STL [R1+0x2914], R4 ;  /* 0x0029140401007387 */ /* 0x0003e80000100800 */
[----:B------:R-:W2:Y:S04]  /*13da20*/  LDL.LU R5, [R1+0xda4] ;  /* 0x000da40001057983 */ /* 0x000ea80000300800 */
[----:B-1----:R-:W2:Y:S01]  /*13da30*/  LDL.LU R4, [R1+0xda8] ;  /* 0x000da80001047983 */ /* 0x002ea20000300800 */
[----:B------:R-:W-:-:S03]  /*13da40*/  F2FP.SATFINITE.E4M3.F32.PACK_AB_MERGE_C R55, R59, R56, RZ ;  /* 0x000000383b37723e */ /* 0x000fc600048070ff */
[----:B------:R-:W2:Y:S04]  /*13da50*/  LDL.LU R54, [R1+0xdac] ;  /* 0x000dac0001367983 */ /* 0x000ea80000300800 */
[----:B------:R-:W2:Y:S04]  /*13da60*/  LDL.LU R50, [R1+0xd90] ;  /* 0x000d900001327983 */ /* 0x000ea80000300800 */
[----:B------:R-:W2:Y:S04]  /*13da70*/  LDL.LU R51, [R1+0xd94] ;  /* 0x000d940001337983 */ /* 0x000ea80000300800 */
[----:B------:R1:W-:Y:S04]  /*13da80*/  STL [R1+0x2918], R55 ;  /* 0x0029183701007387 */ /* 0x0003e80000100800 */
[----:B------:R0:W-:Y:S01]  /*13da90*/  STL.64 [R1+0x80f0], R36 ;  /* 0x0080f02401007387 */ /* 0x0001e20000100a00 */
[----:B-1----:R-:W-:Y:S01]  /*13daa0*/  VIADD R55, R37, UR42 ;  /* 0x0000002a25377c36 */ /* 0x002fe20008000000 */
[----:B------:R-:W1:Y:S01]  /*13dab0*/  LDCU UR42, c[0x0][0x3b8] ;  /* 0x00007700ff2a77ac */ /* 0x000e620008000800 */
[----:B0-----:R-:W-:Y:S01]  /*13dac0*/  F2FP.SATFINITE.E4M3.F32.PACK_AB_MERGE_C R37, R44, R45, RZ ;  /* 0x0000002d2c25723e */ /* 0x001fe200048070ff */
[----:B------:R-:W2:Y:S04]  /*13dad0*/  LDL.LU R36, [R1+0xda0] ;  /* 0x000da00001247983 */ /* 0x000ea80000300800 */
[----:B------:R-:W2:Y:S04]  /*13dae0*/  LDL.LU R57, [R1+0xd98] ;  /* 0x000d980001397983 */ /* 0x000ea80000300800 */
[----:B------:R-:W2:Y:S04]  /*13daf0*/  LDL.LU R56, [R1+0xd9c] ;  /* 0x000d9c0001387983 */ /* 0x000ea80000300800 */
[----:B------:R4:W-:Y:S04]  /*13db00*/  STL [R1+0x2a0c], R37 ;  /* 0x002a0c2501007387 */ /* 0x0009e80000100800 */
[----:B------:R-:W2:Y:S04]  /*13db10*/  LDL.LU R45, [R1+0xd00] ;  /* 0x000d0000012d7983 */ /* 0x000ea80000300800 */
[----:B------:R-:W2:Y:S01]  /*13db20*/  LDL.LU R44, [R1+0xd04] ;  /* 0x000d0400012c7983 */ /* 0x000ea20000300800 */
[----:B---3--:R-:W-:Y:S01]  /*13db30*/  VIADD R59, R55, UR37 ;  /* 0x00000025373b7c36 */ /* 0x008fe20008000000 */
[----:B------:R-:W0:Y:S01]  /*13db40*/  LDCU UR37, c[0x0][0x3b8] ;  /* 0x00007700ff2577ac */ /* 0x000e220008000800 */
[----:B----4-:R-:W-:-:S05]  /*13db50*/  F2FP.SATFINITE.E4M3.F32.PACK_AB_MERGE_C R37, R41, R43, RZ ;  /* 0x0000002b2925723e */ /* 0x010fca00048070ff */
[----:B------:R3:W-:Y:S04]  /*13db60*/  STL [R1+0x2a18], R37 ;  /* 0x002a182501007387 */ /* 0x0007e80000100800 */
[----:B------:R-:W4:Y:S04]  /*13db70*/  LDL.LU R43, [R1+0xd08] ;  /* 0x000d0800012b7983 */ /* 0x000f280000300800 */
[----:B------:R-:W4:Y:S04]  /*13db80*/  LDL.LU R41, [R1+0xd0c] ;  /* 0x000d0c0001297983 */ /* 0x000f280000300800 */
[----:B---3--:R-:W3:Y:S01]  /*13db90*/  LDL.LU R37, [R1+0xd70] ;  /* 0x000d700001257983 */ /* 0x008ee20000300800 */
[----:B------:R-:W-:-:S02]  /*13dba0*/  F2FP.SATFINITE.E4M3.F32.PACK_AB_MERGE_C R61, R3, R61, RZ ;  /* 0x0000003d033d723e */ /* 0x000fc400048070ff */
[----:B------:R-:W-:-:S03]  /*13dbb0*/  F2FP.SATFINITE.E4M3.F32.PACK_AB_MERGE_C R3, R52, R48, RZ ;  /* 0x000000303403723e */ /* 0x000fc600048070ff */
[----:B------:R0:W-:Y:S04]  /*13dbc0*/  STL [R1+0x28e8], R61 ;  /* 0x0028e83d01007387 */ /* 0x0001e80000100800 */
[----:B0-----:R-:W3:Y:S04]  /*13dbd0*/  LDL.LU R61, [R1+0xd74] ;  /* 0x000d7400013d7983 */ /* 0x001ee80000300800 */
[----:B------:R0:W-:Y:S04]  /*13dbe0*/  STL [R1+0x28e0], R3 ;  /* 0x0028e00301007387 */ /* 0x0001e80000100800 */
[----:B------:R-:W3:Y:S04]  /*13dbf0*/  LDL.LU R48, [R1+0xd78] ;  /* 0x000d780001307983 */ /* 0x000ee80000300800 */
[----:B------:R-:W3:Y:S04]  /*13dc00*/  LDL.LU R52, [R1+0xd7c] ;  /* 0x000d7c0001347983 */ /* 0x000ee80000300800 */
[----:B------:R1:W-:Y:S01]  /*13dc10*/  STL.64 [R1+0x8120], R58 ;  /* 0x0081203a01007387 */ /* 0x0003e20000100a00 */
[----:B0-----:R-:W-:Y:S01]  /*13dc20*/  VIADD R3, R59, UR6 ;  /* 0x000000063b037c36 */ /* 0x001fe20008000000 */
[----:B--2---:R-:W-:Y:S01]  /*13dc30*/  F2FP.SATFINITE.E4M3.F32.PACK_AB_MERGE_C R4, R54, R4, RZ ;  /* 0x000000043604723e */ /* 0x004fe200048070ff */
[----:B------:R-:W0:Y:S01]  /*13dc40*/  LDCU UR6, c[0x0][0x3b8] ;  /* 0x00007700ff0677ac */ /* 0x000e220008000800 */
[----:B-1----:R-:W2:Y:S04]  /*13dc50*/  LDL.LU R58, [R1+0xdb4] ;  /* 0x000db400013a7983 */ /* 0x002ea80000300800 */
[----:B------:R-:W3:Y:S01]  /*13dc60*/  LDL.LU R59, [R1+0xdb8] ;  /* 0x000db800013b7983 */ /* 0x000ee20000300800 */
[----:B------:R-:W-:-:S02]  /*13dc70*/  F2FP.SATFINITE.E4M3.F32.PACK_AB_MERGE_C R5, R5, R36, RZ ;  /* 0x000000240505723e */ /* 0x000fc400048070ff */
[----:B--2---:R-:W-:Y:S02]  /*13dc80*/  F2FP.SATFINITE.E4M3.F32.PACK_AB_MERGE_C R58, R58, R53, RZ ;  /* 0x000000353a3a723e */ /* 0x004fe400048070ff */
[----:B------:R-:W2:Y:S04]  /*13dc90*/  LDL.LU R53, [R1+0x815c] ;  /* 0x00815c0001357983 */ /* 0x000ea80000300800 */
[----:B------:R3:W-:Y:S02]  /*13dca0*/  STL [R1+0x28b8], R58 ;  /* 0x0028b83a01007387 */ /* 0x0007e40000100800 */
[----:B---3--:R-:W-:Y:S01]  /*13dcb0*/  F2FP.SATFINITE.E4M3.F32.PACK_AB_MERGE_C R58, R2, R59, RZ ;  /* 0x0000003b023a723e */ /* 0x008fe200048070ff */
[----:B------:R-:W-:Y:S01]  /*13dcc0*/  VIADD R2, R3, UR41 ;  /* 0x0000002903027c36 */ /* 0x000fe20008000000 */
[----:B------:R-:W1:Y:S03]  /*13dcd0*/  LDCU UR41, c[0x0][0x3b8] ;  /* 0x00007700ff2977ac */ /* 0x000e660008000800 */
[----:B------:R-:W-:Y:S01]  /*13dce0*/  STL [R1+0x28b0], R58 ;  /* 0x0028b03a01007387 */ /* 0x000fe20000100800 */
[----:B------:R-:W-:Y:S01]  /*13dcf0*/  VIADD R54, R2, UR43 ;  /* 0x0000002b02367c36 */ /* 0x000fe20008000000 */
[----:B------:R-:W3:Y:S02]  /*13dd00*/  LDCU UR43, c[0x0][0x3b8] ;  /* 0x00007700ff2b77ac */ /* 0x000ee40008000800 */
[----:B------:R0:W-:Y:S04]  /*13dd10*/  STL [R1+0x320], R5 ;  /* 0x0003200501007387 */ /* 0x0001e80000100800 */
[----:B------:R1:W-:Y:S04]  /*13dd20*/  STL.64 [R1+0x80d8], R2 ;  /* 0x0080d80201007387 */ /* 0x0003e80000100a00 */
[----:B------:R3:W-:Y:S04]  /*13dd30*/  STL [R1+0x324], R4 ;  /* 0x0003240401007387 */ /* 0x0007e80000100800 */
[----:B0-----:R-:W2:Y:S01]  /*13dd40*/  LDL.LU R5, [R1+0xd60] ;  /* 0x000d600001057983 */ /* 0x001ea20000300800 */
[----:B-1----:R-:W-:-:S03]  /*13dd50*/  F2FP.SATFINITE.E4M3.F32.PACK_AB_MERGE_C R2, R51, R50, RZ ;  /* 0x000000323302723e */ /* 0x002fc600048070ff */
[----:B---3--:R-:W2:Y:S04]  /*13dd60*/  LDL.LU R4, [R1+0xd64] ;  /* 0x000d640001047983 */ /* 0x008ea80000300800 */
[----:B------:R0:W-:Y:S04]  /*13dd70*/  STL [R1+0x2b4], R2 ;  /* 0x0002b40201007387 */ /* 0x0001e80000100800 */
[----:B------:R-:W3:Y:S04]  /*13dd80*/  LDL.LU R50, [R1+0xd68] ;  /* 0x000d680001327983 */ /* 0x000ee80000300800 */
[----:B------:R-:W3:Y:S01]  /*13dd90*/  LDL.LU R51, [R1+0xd6c] ;  /* 0x000d6c0001337983 */ /* 0x000ee20000300800 */
[----:B0-----:R-:W-:-:S02]  /*13dda0*/  F2FP.SATFINITE.E4M3.F32.PACK_AB_MERGE_C R2, R56, R57, RZ ;  /* 0x000000393802723e */ /* 0x001fc400048070ff */
[----:B------:R-:W-:Y:S01]  /*13ddb0*/  F2FP.SATFINITE.E4M3.F32.PACK_AB_MERGE_C R3, R44, R45, RZ ;  /* 0x0000002d2c03723e */ /* 0x000fe200048070ff */
[----:B------:R-:W-:Y:S04]  /*13ddc0*/  STL [R1+0x80d0], R54 ;  /* 0x0080d03601007387 */ /* 0x000fe80000100800 */
[----:B------:R4:W-:Y:S04]  /*13ddd0*/  STL [R1+0x2b0], R2 ;  /* 0x0002b00201007387 */ /* 0x0009e80000100800 */
[----:B------:R-:W-:Y:S04]  /*13dde0*/  STL [R1+0x8100], R55 ;  /* 0x0081003701007387 */ /* 0x000fe80000100800 */
[----:B------:R-:W3:Y:S04]  /*13ddf0*/  LDL.LU R45, [R1+0xd50] ;  /* 0x000d5000012d7983 */ /* 0x000ee80000300800 */
[----:B------:R0:W-:Y:S04]  /*13de00*/  STL [R1+0x298], R3 ;  /* 0x0002980301007387 */ /* 0x0001e80000100800 */
[----:B------:R-:W3:Y:S01]  /*13de10*/  LDL.LU R44, [R1+0xd54] ;  /* 0x000d5400012c7983 */ /* 0x000ee20000300800 */
[----:B----4-:R-:W-:-:S05]  /*13de20*/  F2FP.SATFINITE.E4M3.F32.PACK_AB_MERGE_C R2, R41, R43, RZ ;  /* 0x0000002b2902723e */ /* 0x010fca00048070ff */
[----:B------:R1:W-:Y:S01]  /*13de30*/  STL [R1+0x290], R2 ;  /* 0x0002900201007387 */ /* 0x0003e20000100800 */
[----:B0-----:R-:W-:-:S03]  /*13de40*/  F2FP.SATFINITE.E4M3.F32.PACK_AB_MERGE_C R3, R61, R37, RZ ;  /* 0x000000253d03723e */ /* 0x001fc600048070ff */
[----:B------:R-:W4:Y:S01]  /*13de50*/  LDL.LU R43, [R1+0xd58] ;  /* 0x000d5800012b7983 */ /* 0x000f220000300800 */
[----:B------:R-:W-:Y:S01]  /*13de60*/  VIADD R57, R54, UR42 ;  /* 0x0000002a36397c36 */ /* 0x000fe20008000000 */
[----:B------:R-:W0:Y:S02]  /*13de70*/  LDCU UR42, c[0x0][0x3b8] ;  /* 0x00007700ff2a77ac */ /* 0x000e240008000800 */
[----:B------:R-:W4:Y:S01]  /*13de80*/  LDL.LU R41, [R1+0xd5c] ;  /* 0x000d5c0001297983 */ /* 0x000f220000300800 */
[----:B-1----:R-:W-:-:S03]  /*13de90*/  F2FP.SATFINITE.E4M3.F32.PACK_AB_MERGE_C R2, R52, R48, RZ ;  /* 0x000000303402723e */ /* 0x002fc600048070ff */
[----:B------:R-:W4:Y:S01]  /*13dea0*/  LDL.LU R48, [R1+0xd4c] ;  /* 0x000d4c0001307983 */ /* 0x000f220000300800 */
[----:B------:R-:W-:-:S03]  /*13deb0*/  IMAD.MOV.U32 R61, RZ, RZ, R38 ;  /* 0x000000ffff3d7224 */ /* 0x000fc600078e0026 */
[----:B------:R-:W-:Y:S01]  /*13dec0*/  STL [R1+0x9c], R3 ;  /* 0x00009c0301007387 */ /* 0x000fe20000100800 */
[----:B------:R-:W-:Y:S01]  /*13ded0*/  VIADD R56, R57, UR37 ;  /* 0x0000002539387c36 */ /* 0x000fe20008000000 */
[----:B------:R-:W1:Y:S02]  /*13dee0*/  LDCU UR37, c[0x0][0x3b8] ;  /* 0x00007700ff2577ac */ /* 0x000e640008000800 */
[----:B------:R0:W-:Y:S04]  /*13def0*/  STL [R1+0xa0], R2 ;  /* 0x0000a00201007387 */ /* 0x0001e80000100800 */
[----:B------:R-:W4:Y:S04]  /*13df00*/  LDL.LU R55, [R1+0xd34] ;  /* 0x000d340001377983 */ /* 0x000f280000300800 */
[----:B------:R-:W4:Y:S04]  /*13df10*/  LDL.LU R54, [R1+0xd38] ;  /* 0x000d380001367983 */ /* 0x000f280000300800 */
[----:B------:R-:W4:Y:S04]  /*13df20*/  LDL.LU R38, [R1+0xd3c] ;  /* 0x000d3c0001267983 */ /* 0x000f280000300800 */
[----:B0-----:R-:W4:Y:S01]  /*13df30*/  LDL.LU R2, [R1+0xd20] ;  /* 0x000d200001027983 */ /* 0x001f220000300800 */
[----:B------:R-:W-:Y:S01]  /*13df40*/  VIADD R52, R56, UR6 ;  /* 0x0000000638347c36 */ /* 0x000fe20008000000 */
[----:B------:R-:W0:Y:S02]  /*13df50*/  LDCU UR6, c[0x0][0x3b8] ;  /* 0x00007700ff0677ac */ /* 0x000e240008000800 */
[----:B------:R-:W4:Y:S04]  /*13df60*/  LDL.LU R3, [R1+0xd24] ;  /* 0x000d240001037983 */ /* 0x000f280000300800 */
[----:B------:R-:W4:Y:S04]  /*13df70*/  LDL.LU R58, [R1+0xd28] ;  /* 0x000d2800013a7983 */ /* 0x000f280000300800 */
[----:B------:R-:W4:Y:S04]  /*13df80*/  LDL.LU R59, [R1+0xd2c] ;  /* 0x000d2c00013b7983 */ /* 0x000f280000300800 */
[----:B------:R0:W-:Y:S04]  /*13df90*/  STL.64 [R1+0x80c8], R56 ;  /* 0x0080c83801007387 */ /* 0x0001e80000100a00 */
[----:B0-----:R-:W4:Y:S04]  /*13dfa0*/  LDL.LU R56, [R1+0xd48] ;  /* 0x000d480001387983 */ /* 0x001f280000300800 */
[----:B------:R-:W4:Y:S04]  /*13dfb0*/  LDL.LU R57, [R1+0xd30] ;  /* 0x000d300001397983 */ /* 0x000f280000300800 */
[----:B------:R-:W4:Y:S01]  /*13dfc0*/  LDL.LU R36, [R1+0xd10] ;  /* 0x000d100001247983 */ /* 0x000f220000300800 */
[----:B--2---:R-:W-:-:S05]  /*13dfd0*/  F2FP.SATFINITE.E4M3.F32.PACK_AB_MERGE_C R5, R4, R5, RZ ;  /* 0x000000050405723e */ /* 0x004fca00048070ff */
[----:B------:R0:W-:Y:S04]  /*13dfe0*/  STL [R1+0x290c], R5 ;  /* 0x00290c0501007387 */ /* 0x0001e80000100800 */
[----:B------:R-:W2:Y:S01]  /*13dff0*/  LDL.LU R37, [R1+0xd14] ;  /* 0x000d140001257983 */ /* 0x000ea20000300800 */
[----:B---3--:R-:W-:Y:S01]  /*13e000*/  F2FP.SATFINITE.E4M3.F32.PACK_AB_MERGE_C R4, R51, R50, RZ ;  /* 0x000000323304723e */ /* 0x008fe200048070ff */
[----:B------:R-:W-:Y:S01]  /*13e010*/  VIADD R51, R52, UR41 ;  /* 0x0000002934337c36 */ /* 0x000fe20008000000 */
[----:B------:R-:W3:Y:S03]  /*13e020*/  LDCU UR41, c[0x0][0x3b8] ;  /* 0x00007700ff2977ac */ /* 0x000ee60008000800 */
[----:B------:R1:W-:Y:S04]  /*13e030*/  STL [R1+0x2900], R4 ;  /* 0x0029000401007387 */ /* 0x0003e80000100800 */
[----:B0-----:R-:W2:Y:S04]  /*13e040*/  LDL.LU R5, [R1+0xd18] ;  /* 0x000d180001057983 */ /* 0x001ea80000300800 */
[----:B-1----:R-:W2:Y:S04]  /*13e050*/  LDL.LU R4, [R1+0xd1c] ;  /* 0x000d1c0001047983 */ /* 0x002ea80000300800 */
[----:B------:R0:W-:Y:S04]  /*13e060*/  STL.64 [R1+0x80e0], R52 ;  /* 0x0080e03401007387 */ /* 0x0001e80000100a00 */
[----:B0-----:R-:W2:Y:S04]  /*13e070*/  LDL.LU R52, [R1+0xd40] ;  /* 0x000d400001347983 */ /* 0x001ea80000300800 */
[----:B------:R-:W2:Y:S01]  /*13e080*/  LDL.LU R53, [R1+0xd44] ;  /* 0x000d440001357983 */ /* 0x000ea20000300800 */
[----:B------:R-:W-:-:S03]  /*13e090*/  F2FP.SATFINITE.E4M3.F32.PACK_AB_MERGE_C R44, R44, R45, RZ ;  /* 0x0000002d2c2c723e */ /* 0x000fc600048070ff */
[----:B------:R-:W3:Y:S04]  /*13e0a0*/  LDL.LU R45, [R1+0xc80] ;  /* 0x000c8000012d7983 */ /* 0x000ee80000300800 */
[----:B------:R0:W-:Y:S04]  /*13e0b0*/  STL [R1+0x29dc], R44 ;  /* 0x0029dc2c01007387 */ /* 0x0001e80000100800 */
[----:B0-----:R-:W3:Y:S01]  /*13e0c0*/  LDL.LU R44, [R1+0xc84] ;  /* 0x000c8400012c7983 */ /* 0x001ee20000300800 */
[----:B----4-:R-:W-:Y:S01]  /*13e0d0*/  F2FP.SATFINITE.E4M3.F32.PACK_AB_MERGE_C R41, R41, R43, RZ ;  /* 0x0000002b2929723e */ /* 0x010fe200048070ff */
[----:B------:R-:W-:Y:S01]  /*13e0e0*/  VIADD R50, R51, UR43 ;  /* 0x0000002b33327c36 */ /* 0x000fe20008000000 */
[----:B------:R-:W0:Y:S03]  /*13e0f0*/  LDCU UR43, c[0x0][0x3b8] ;  /* 0x00007700ff2b77ac */ /* 0x000e260008000800 */
[----:B------:R1:W-:Y:S04]  /*13e100*/  STL [R1+0x29e8], R41 ;  /* 0x0029e82901007387 */ /* 0x0003e80000100800 */
[----:B------:R-:W4:Y:S04]  /*13e110*/  LDL.LU R43, [R1+0xc88] ;  /* 0x000c8800012b7983 */ /* 0x000f280000300800 */
[----:B-1----:R-:W4:Y:S01]  /*13e120*/  LDL.LU R41, [R1+0xc8c] ;  /* 0x000c8c0001297983 */ /* 0x002f220000300800 */
[----:B------:R-:W-:-:S02]  /*13e130*/  F2FP.SATFINITE.E4M3.F32.PACK_AB_MERGE_C R3, R3, R2, RZ ;  /* 0x000000020303723e */ /* 0x000fc400048070ff */
[----:B------:R-:W-:Y:S01]  /*13e140*/  F2FP.SATFINITE.E4M3.F32.PACK_AB_MERGE_C R2, R59, R58, RZ ;  /* 0x0000003a3b02723e */ /* 0x000fe200048070ff */
[----:B------:R-:W-:Y:S02]  /*13e150*/  IMAD.MOV.U32 R59, RZ, RZ, R61 ;  /* 0x000000ffff3b7224 */ /* 0x000fe400078e003d */
[----:B------:R-:W-:Y:S01]  /*13e160*/  IMAD.MOV.U32 R58, RZ, RZ, R39 ;  /* 0x000000ffff3a7224 */ /* 0x000fe200078e0027 */
[----:B--2---:R-:W-:Y:S02]  /*13e170*/  F2FP.SATFINITE.E4M3.F32.PACK_AB_MERGE_C R53, R53, R52, RZ ;  /* 0x000000343535723e */ /* 0x004fe400048070ff */
[----:B------:R-:W-:-:S03]  /*13e180*/  F2FP.SATFINITE.E4M3.F32.PACK_AB_MERGE_C R52, R48, R56, RZ ;  /* 0x000000383034723e */ /* 0x000fc600048070ff */
[----:B------:R-:W-:Y:S01]  /*13e190*/  STL [R1+0x28d4], R53 ;  /* 0x0028d43501007387 */ /* 0x000fe20000100800 */
[----:B------:R-:W-:Y:S01]  /*13e1a0*/  VIADD R48, R50, UR42 ;  /* 0x0000002a32307c36 */ /* 0x000fe20008000000 */
[----:B------:R-:W-:Y:S01]  /*13e1b0*/  F2FP.SATFINITE.E4M3.F32.PACK_AB_MERGE_C R36, R37, R36, RZ ;  /* 0x000000242524723e */ /* 0x000fe200048070ff */
[----:B------:R-:W1:Y:S01]  /*13e1c0*/  LDCU UR42, c[0x0][0x3b8] ;  /* 0x00007700ff2a77ac */ /* 0x000e620008000800 */
[----:B------:R2:W-:Y:S04]  /*13e1d0*/  STL.64 [R1+0x80e8], R50 ;  /* 0x0080e83201007387 */ /* 0x0005e80000100a00 */
[----:B------:R-:W-:Y:S01]  /*13e1e0*/  STL [R1+0x28dc], R52 ;  /* 0x0028dc3401007387 */ /* 0x000fe20000100800 */
[----:B--2---:R-:W-:Y:S02]  /*13e1f0*/  F2FP.SATFINITE.E4M3.F32.PACK_AB_MERGE_C R51, R55, R57, RZ ;  /* 0x000000393733723e */ /* 0x004fe400048070ff */
[----:B------:R-:W-:-:S03]  /*13e200*/  F2FP.SATFINITE.E4M3.F32.PACK_AB_MERGE_C R50, R38, R54, RZ ;  /* 0x000000362632723e */ /* 0x000fc600048070ff */
[----:B------:R-:W-:Y:S04]  /*13e210*/  STL [R1+0x28a4], R51 ;  /* 0x0028a43301007387 */ /* 0x000fe80000100800 */
[----:B------:R-:W-:Y:S04]  /*13e220*/  STL.64 [R1+0x80f8], R48 ;  /* 0x0080f83001007387 */ /* 0x000fe80000100a00 */
[----:B------:R-:W-:Y:S04]  /*13e230*/  STL [R1+0x28ac], R50 ;  /* 0x0028ac3201007387 */ /* 0x000fe80000100800 */
[----:B------:R-:W-:Y:S04]  /*13e240*/  STL [R1+0x2cc], R3 ;  /* 0x0002cc0301007387 */ /* 0x000fe80000100800 */
[----:B------:R2:W-:Y:S04]  /*13e250*/  STL [R1+0x2c4], R2 ;  /* 0x0002c40201007387 */ /* 0x0005e80000100800 */
[----:B------:R-:W4:Y:S04]  /*13e260*/  LDL.LU R54, [R1+0xcf0] ;  /* 0x000cf00001367983 */ /* 0x000f280000300800 */
[----:B------:R-:W4:Y:S04]  /*13e270*/  LDL.LU R61, [R1+0xcf4] ;  /* 0x000cf400013d7983 */ /* 0x000f280000300800 */
[----:B--2---:R-:W2:Y:S04]  /*13e280*/  LDL.LU R2, [R1+0xcf8] ;  /* 0x000cf80001027983 */ /* 0x004ea80000300800 */
[----:B------:R-:W2:Y:S01]  /*13e290*/  LDL.LU R3, [R1+0xcfc] ;  /* 0x000cfc0001037983 */ /* 0x000ea20000300800 */
[----:B------:R-:W-:Y:S01]  /*13e2a0*/  F2FP.SATFINITE.E4M3.F32.PACK_AB_MERGE_C R4, R4, R5, RZ ;  /* 0x000000050404723e */ /* 0x000fe200048070ff */
[----:B------:R-:W-:Y:S01]  /*13e2b0*/  VIADD R38, R48, UR37 ;  /* 0x0000002530267c36 */ /* 0x000fe20008000000 */
[----:B------:R-:W0:Y:S01]  /*13e2c0*/  LDCU UR37, c[0x0][0x3b8] ;  /* 0x00007700ff2577ac */ /* 0x000e220008000800 */
[----:B------:R-:W-:Y:S02]  /*13e2d0*/  STL [R1+0x2a0], R36 ;  /* 0x0002a02401007387 */ /* 0x000fe40000100800 */
[----:B------:R-:W-:Y:S01]  /*13e2e0*/  VIADD R39, R38, UR6 ;  /* 0x0000000626277c36 */ /* 0x000fe20008000000 */
[----:B------:R-:W0:Y:S01]  /*13e2f0*/  LDCU UR6, c[0x0][0x3b8] ;  /* 0x00007700ff0677ac */ /* 0x000e220008000800 */
[----:B------:R1:W-:Y:S01]  /*13e300*/  STL [R1+0x2a4], R4 ;  /* 0x0002a40401007387 */ /* 0x0003e20000100800 */
[----:B------:R-:W-:-:S03]  /*13e310*/  IMAD.MOV.U32 R5, RZ, RZ, R35 ;  /* 0x000000ffff057224 */ /* 0x000fc600078e0023 */
[----:B------:R-:W-:Y:S04]  /*13e320*/  STL.64 [R1+0x8108], R38 ;  /* 0x0081082601007387 */ /* 0x000fe80000100a00 */
[----:B------:R-:W2:Y:S01]  /*13e330*/  LDL.LU R35, [R1+0xce0] ;  /* 0x000ce00001237983 */ /* 0x000ea20000300800 */
[----:B-1----:R-:W-:Y:S01]  /*13e340*/  IMAD.MOV.U32 R4, RZ, RZ, R0 ;  /* 0x000000ffff047224 */ /* 0x002fe200078e0000 */
[----:B---3--:R-:W-:-:S05]  /*13e350*/  F2FP.SATFINITE.E4M3.F32.PACK_AB_MERGE_C R0, R44, R45, RZ ;  /* 0x0000002d2c00723e */ /* 0x008fca00048070ff */
[----:B------:R1:W-:Y:S04]  /*13e360*/  STL [R1+0x288], R0 ;  /* 0x0002880001007387 */ /* 0x0003e80000100800 */
[----:B-1----:R-:W3:Y:S01]  /*13e370*/  LDL.LU R0, [R1+0xce4] ;  /* 0x000ce40001007983 */ /* 0x002ee20000300800 */
[----:B----4-:R-:W-:Y:S01]  /*13e380*/  F2FP.SATFINITE.E4M3.F32.PACK_AB_MERGE_C R36, R41, R43, RZ ;  /* 0x0000002b2924723e */ /* 0x010fe200048070ff */
[----:B------:R-:W-:Y:S02]  /*13e390*/  IMAD.MOV.U32 R37, RZ, RZ, R40 ;  /* 0x000000ffff257224 */ /* 0x000fe400078e0028 */
[----:B------:R-:W-:Y:S01]  /*13e3a0*/  VIADD R40, R39, UR41 ;  /* 0x0000002927287c36 */ /* 0x000fe20008000000 */
[----:B------:R-:W1:Y:S01]  /*13e3b0*/  LDCU UR41, c[0x0][0x3b8] ;  /* 0x00007700ff2977ac */ /* 0x000e620008000800 */
        /* <DEDUP_REMOVED lines=11> */
[----:B0-----:R-:W-:Y:S01]  /*13e470*/  VIADD R41, R40, UR43 ;  /* 0x0000002b28297c36 */ /* 0x001fe20008000000 */
[----:B------:R-:W0:Y:S02]  /*13e480*/  LDCU UR43, c[0x0][0x3b8] ;  /* 0x00007700ff2b77ac */ /* 0x000e240008000800 */
[----:B------:R-:W3:Y:S04]  /*13e490*/  LDL.LU R53, [R1+0xf74] ;  /* 0x000f740001357983 */ /* 0x000ee80000300800 */
[----:B------:R-:W3:Y:S01]  /*13e4a0*/  LDL.LU R56, [R1+0xb90] ;  /* 0x000b900001387983 */ /* 0x000ee20000300800 */
[----:B------:R-:W-:-:S03]  /*13e4b0*/  IMAD.MOV.U32 R57, RZ, RZ, R59 ;  /* 0x000000ffff397224 */ /* 0x000fc600078e003b */
[----:B----4-:R-:W4:Y:S01]  /*13e4c0*/  LDL.LU R36, [R1+0xb94] ;  /* 0x000b940001247983 */ /* 0x010f220000300800 */
[----:B------:R-:W-:Y:S02]  /*13e4d0*/  F2FP.SATFINITE.E4M3.F32.PACK_AB_MERGE_C R61, R61, R54, RZ ;  /* 0x000000363d3d723e */ /* 0x000fe400048070ff */
[----:B--2---:R-:W-:Y:S01]  /*13e4e0*/  F2FP.SATFINITE.E4M3.F32.PACK_AB_MERGE_C R2, R3, R2, RZ ;  /* 0x000000020302723e */ /* 0x004fe200048070ff */
[----:B------:R-:W-:-:S04]  /*13e4f0*/  IMAD.MOV.U32 R3, RZ, RZ, R5 ;  /* 0x000000ffff037224 */ /* 0x000fc800078e0005 */
[----:B------:R2:W-:Y:S01]  /*13e500*/  STL [R1+0x98], R2 ;  /* 0x0000980201007387 */ /* 0x0005e20000100800 */
[----:B------:R-:W-:-:S03]  /*13e510*/  IMAD.MOV.U32 R5, RZ, RZ, R42 ;  /* 0x000000ffff057224 */ /* 0x000fc600078e002a */
[----:B------:R-:W4:Y:S01]  /*13e520*/  LDL.LU R55, [R1+0xb98] ;  /* 0x000b980001377983 */ /* 0x000f220000300800 */
[----:B------:R-:W-:Y:S01]  /*13e530*/  VIADD R42, R41, UR42 ;  /* 0x0000002a292a7c36 */ /* 0x000fe20008000000 */
[----:B------:R-:W0:Y:S02]  /*13e540*/  LDCU UR42, c[0x0][0x3b8] ;  /* 0x00007700ff2a77ac */ /* 0x000e240008000800 */
[----:B------:R-:W4:Y:S01]  /*13e550*/  LDL.LU R54, [R1+0xb9c] ;  /* 0x000b9c0001367983 */ /* 0x000f220000300800 */
[----:B--2---:R-:W-:-:S03]  /*13e560*/  IMAD.MOV.U32 R2, RZ, RZ, R37 ;  /* 0x000000ffff027224 */ /* 0x004fc600078e0025 */
[----:B------:R-:W2:Y:S04]  /*13e570*/  LDL.LU R59, [R1+0xb00] ;  /* 0x000b0000013b7983 */ /* 0x000ea80000300800 */
[----:B------:R-:W2:Y:S04]  /*13e580*/  LDL.LU R37, [R1+0xb04] ;  /* 0x000b040001257983 */ /* 0x000ea80000300800 */
[----:B------:R0:W-:Y:S02]  /*13e590*/  STL.64 [R1+0x8110], R40 ;  /* 0x0081102801007387 */ /* 0x0001e40000100a00 */
[----:B0-----:R-:W-:-:S02]  /*13e5a0*/  IMAD.MOV.U32 R41, RZ, RZ, R34 ;  /* 0x000000ffff297224 */ /* 0x001fc400078e0022 */
[----:B------:R-:W2:Y:S04]  /*13e5b0*/  LDL.LU R34, [R1+0x8158] ;  /* 0x0081580001227983 */ /* 0x000ea80000300800 */
[----:B------:R-:W2:Y:S01]  /*13e5c0*/  LDL.LU R40, [R1+0xce8] ;  /* 0x000ce80001287983 */ /* 0x000ea20000300800 */
[----:B---3--:R-:W-:-:S03]  /*13e5d0*/  F2FP.SATFINITE.E4M3.F32.PACK_AB_MERGE_C R0, R0, R35, RZ ;  /* 0x000000230000723e */ /* 0x008fc600048070ff */
[----:B------:R-:W3:Y:S01]  /*13e5e0*/  LDL.LU R35, [R1+0x8154] ;  /* 0x0081540001237983 */ /* 0x000ee20000300800 */
[----:B------:R-:W-:-:S03]  /*13e5f0*/  F2FP.SATFINITE.E4M3.F32.PACK_AB_MERGE_C R39, R39, R38, RZ ;  /* 0x000000262727723e */ /* 0x000fc600048070ff */
[----:B------:R0:W-:Y:S01]  /*13e600*/  STL [R1+0x2904], R0 ;  /* 0x0029040001007387 */ /* 0x0001e20000100800 */
[----:B------:R-:W-:-:S03]  /*13e610*/  F2FP.SATFINITE.E4M3.F32.PACK_AB_MERGE_C R38, R44, R48, RZ ;  /* 0x000000302c26723e */ /* 0x000fc600048070ff */
[----:B0-----:R-:W3:Y:S01]  /*13e620*/  LDL.LU R0, [R1+0x8150] ;  /* 0x0081500001007983 */ /* 0x001ee20000300800 */
[----:B--2---:R-:W-:Y:S01]  /*13e630*/  F2FP.SATFINITE.E4M3.F32.PACK_AB_MERGE_C R40, R43, R40, RZ ;  /* 0x000000282b28723e */ /* 0x004fe200048070ff */
[----:B------:R-:W-:Y:S01]  /*13e640*/  VIADD R43, R42, UR37 ;  /* 0x000000252a2b7c36 */ /* 0x000fe20008000000 */
[----:B------:R-:W0:Y:S03]  /*13e650*/  LDCU UR37, c[0x0][0x3b8] ;  /* 0x00007700ff2577ac */ /* 0x000e260008000800 */
[----:B------:R-:W-:Y:S04]  /*13e660*/  STL [R1+0x2908], R40 ;  /* 0x0029082801007387 */ /* 0x000fe80000100800 */
[----:B------:R2:W-:Y:S04]  /*13e670*/  STL [R1+0x29d4], R39 ;  /* 0x0029d42701007387 */ /* 0x0005e80000100800 */
[----:B------:R-:W-:Y:S04]  /*13e680*/  STL.64 [R1+0x8118], R42 ;  /* 0x0081182a01007387 */ /* 0x000fe80000100a00 */
[----:B------:R0:W-:Y:S01]  /*13e690*/  STL [R1+0x29e0], R38 ;  /* 0x0029e02601007387 */ /* 0x0001e20000100800 */
[----:B--2---:R-:W-:Y:S01]  /*13e6a0*/  F2FP.SATFINITE.E4M3.F32.PACK_AB_MERGE_C R39, R50, R49, RZ ;  /* 0x000000313227723e */ /* 0x004fe200048070ff */
[----:B------:R-:W-:Y:S01]  /*13e6b0*/  VIADD R44, R43, UR6 ;  /* 0x000000062b2c7c36 */ /* 0x000fe20008000000 */
[----:B------:R-:W2:Y:S01]  /*13e6c0*/  LDCU UR6, c[0x0][0x3b8] ;  /* 0x00007700ff0677ac */ /* 0x000ea20008000800 */
[----:B0-----:R-:W-:-:S02]  /*13e6d0*/  F2FP.SATFINITE.E4M3.F32.PACK_AB_MERGE_C R38, R45, R51, RZ ;  /* 0x000000332d26723e */ /* 0x001fc400048070ff */
[----:B------:R0:W-:Y:S04]  /*13e6e0*/  STL [R1+0x28d8], R39 ;  /* 0x0028d82701007387 */ /* 0x0001e80000100800 */
[----:B------:R4:W-:Y:S01]  /*13e6f0*/  STL [R1+0x28d0], R38 ;  /* 0x0028d02601007387 */ /* 0x0009e20000100800 */
[----:B0-----:R-:W-:Y:S02]  /*13e700*/  F2FP.SATFINITE.E4M3.F32.PACK_AB_MERGE_C R39, R53, R52, RZ ;  /* 0x000000343527723e */ /* 0x001fe400048070ff */
[----:B----4-:R-:W-:-:S03]  /*13e710*/  F2FP.SATFINITE.E4M3.F32.PACK_AB_MERGE_C R38, R36, R56, RZ ;  /* 0x000000382426723e */ /* 0x010fc600048070ff */
[----:B------:R-:W-:Y:S01]  /*13e720*/  STL [R1+0x28a8], R39 ;  /* 0x0028a82701007387 */ /* 0x000fe20000100800 */
[----:B-1----:R-:W-:Y:S01]  /*13e730*/  VIADD R45, R44, UR41 ;  /* 0x000000292c2d7c36 */ /* 0x002fe20008000000 */
[----:B------:R-:W-:Y:S01]  /*13e740*/  IADD3 R42, P3, PT, R41, R33, RZ ;  /* 0x00000021292a7210 */ /* 0x000fe20007f7e0ff */
[----:B------:R-:W-:Y:S01]  /*13e750*/  IMAD.MOV.U32 R36, RZ, RZ, R46 ;  /* 0x000000ffff247224 */ /* 0x000fe200078e002e */
[----:B------:R0:W-:Y:S01]  /*13e760*/  STL [R1+0x90], R38 ;  /* 0x0000902601007387 */ /* 0x0001e20000100800 */
[----:B------:R-:W-:Y:S01]  /*13e770*/  VIADD R46, R45, UR43 ;  /* 0x0000002b2d2e7c36 */ /* 0x000fe20008000000 */
[----:B------:R-:W1:Y:S02]  /*13e780*/  LDCU UR43, c[0x0][0x398] ;  /* 0x00007300ff2b77ac */ /* 0x000e640008000800 */
[----:B------:R4:W-:Y:S01]  /*13e790*/  STL.64 [R1+0x8128], R44 ;  /* 0x0081282c01007387 */ /* 0x0009e20000100a00 */
[----:B------:R-:W-:Y:S01]  /*13e7a0*/  IMAD.MOV.U32 R56, RZ, RZ, R58 ;  /* 0x000000ffff387224 */ /* 0x000fe200078e003a */
[----:B------:R-:W1:Y:S01]  /*13e7b0*/  LDCU UR41, c[0x0][0x398] ;  /* 0x00007300ff2977ac */ /* 0x000e620008000800 */
[----:B0-----:R-:W-:Y:S01]  /*13e7c0*/  F2FP.SATFINITE.E4M3.F32.PACK_AB_MERGE_C R38, R54, R55, RZ ;  /* 0x000000373626723e */ /* 0x001fe200048070ff */
[----:B------:R-:W-:Y:S01]  /*13e7d0*/  IMAD.MOV.U32 R54, RZ, RZ, R2 ;  /* 0x000000ffff367224 */ /* 0x000fe200078e0002 */
[----:B------:R-:W-:Y:S01]  /*13e7e0*/  F2FP.SATFINITE.E4M3.F32.PACK_AB_MERGE_C R2, R37, R59, RZ ;  /* 0x0000003b2502723e */ /* 0x000fe200048070ff */
[----:B------:R-:W-:-:S02]  /*13e7f0*/  IMAD.MOV.U32 R59, RZ, RZ, R5 ;  /* 0x000000ffff3b7224 */ /* 0x000fc400078e0005 */
[----:B------:R0:W-:Y:S01]  /*13e800*/  STL [R1+0x8c], R38 ;  /* 0x00008c2601007387 */ /* 0x0001e20000100800 */
[----:B------:R-:W-:Y:S02]  /*13e810*/  IMAD.MOV.U32 R5, RZ, RZ, R47 ;  /* 0x000000ffff057224 */ /* 0x000fe400078e002f */
[----:B----4-:R-:W-:Y:S01]  /*13e820*/  IMAD.MOV.U32 R45, RZ, RZ, R57 ;  /* 0x000000ffff2d7224 */ /* 0x010fe200078e0039 */
[----:B------:R3:W-:Y:S01]  /*13e830*/  STL [R1+0x88], R2 ;  /* 0x0000880201007387 */ /* 0x0007e20000100800 */
[----:B------:R-:W-:Y:S01]  /*13e840*/  VIADD R47, R46, UR42 ;  /* 0x0000002a2e2f7c36 */ /* 0x000fe20008000000 */
[----:B------:R-:W-:Y:S01]  /*13e850*/  SHF.R.S32.HI R57, RZ, 0x1f, R41 ;  /* 0x0000001fff397819 */ /* 0x000fe20000011429 */
[----:B------:R-:W-:Y:S02]  /*13e860*/  IMAD.MOV.U32 R37, RZ, RZ, R60 ;  /* 0x000000ffff257224 */ /* 0x000fe400078e003c */
[----:B------:R-:W-:Y:S01]  /*13e870*/  IMAD.MOV.U32 R55, RZ, RZ, R3 ;  /* 0x000000ffff377224 */ /* 0x000fe200078e0003 */
[----:B0-----:R-:W-:Y:S01]  /*13e880*/  IADD3 R38, P2, PT, R41, R32, RZ ;  /* 0x0000002029267210 */ /* 0x001fe20007f5e0ff */
[----:B------:R-:W-:Y:S01]  /*13e890*/  VIADD R60, R47, UR37 ;  /* 0x000000252f3c7c36 */ /* 0x000fe20008000000 */
[----:B------:R-:W-:-:S02]  /*13e8a0*/  SHF.R.S32.HI R58, RZ, 0x1f, R45 ;  /* 0x0000001fff3a7819 */ /* 0x000fc4000001142d */
[----:B---3--:R-:W-:Y:S01]  /*13e8b0*/  IADD3 R2, P1, PT, R41, R35, RZ ;  /* 0x0000002329027210 */ /* 0x008fe20007f3e0ff */
[C---:B------:R-:W-:Y:S01]  /*13e8c0*/  IMAD.X R43, R57.reuse, 0x1, R31, P3 ;  /* 0x00000001392b7824 */ /* 0x040fe200018e061f */
[----:B------:R-:W-:Y:S01]  /*13e8d0*/  STL.64 [R1+0x8138], R60 ;  /* 0x0081383c01007387 */ /* 0x000fe20000100a00 */
[C---:B------:R-:W-:Y:S01]  /*13e8e0*/  IMAD.X R39, R57.reuse, 0x1, R30, P2 ;  /* 0x0000000139277824 */ /* 0x040fe200010e061e */
[----:B------:R-:W0:Y:S01]  /*13e8f0*/  LDCU UR42, c[0x0][0x398] ;  /* 0x00007300ff2a77ac */ /* 0x000e220008000800 */
[----:B------:R-:W-:Y:S01]  /*13e900*/  IMAD.X R3, R57, 0x1, R34, P1 ;  /* 0x0000000139037824 */ /* 0x000fe200008e0622 */
[----:B------:R-:W-:Y:S01]  /*13e910*/  STL.64 [R1+0x8130], R46 ;  /* 0x0081302e01007387 */ /* 0x000fe20000100a00 */
[----:B------:R-:W-:Y:S01]  /*13e920*/  IMAD.MOV.U32 R53, RZ, RZ, R55 ;  /* 0x000000ffff357224 */ /* 0x000fe200078e0037 */
[----:B------:R-:W3:Y:S02]  /*13e930*/  LDCU UR37, c[0x0][0x398] ;  /* 0x00007300ff2577ac */ /* 0x000ee40008000800 */
[----:B------:R4:W-:Y:S04]  /*13e940*/  STL.64 [R1+0x1d50], R2 ;  /* 0x001d500201007387 */ /* 0x0009e80000100a00 */
[----:B------:R0:W-:Y:S01]  /*13e950*/  STL.64 [R1+0x1d48], R42 ;  /* 0x001d482a01007387 */ /* 0x0001e20000100a00 */
[----:B----4-:R-:W-:-:S03]  /*13e960*/  IADD3 R2, P1, PT, R41, R29, RZ ;  /* 0x0000001d29027210 */ /* 0x010fc60007f3e0ff */
[----:B------:R4:W-:Y:S02]  /*13e970*/  STL.64 [R1+0x1d40], R38 ;  /* 0x001d402601007387 */ /* 0x0009e40000100a00 */
[----:B------:R-:W-:Y:S01]  /*13e980*/  IMAD.X R3, R57, 0x1, R27, P1 ;  /* 0x0000000139037824 */ /* 0x000fe200008e061b */
[----:B0-----:R-:W-:-:S04]  /*13e990*/  IADD3 R42, P3, PT, R45, R35, RZ ;  /* 0x000000232d2a7210 */ /* 0x001fc80007f7e0ff */
[----:B------:R0:W-:Y:S01]  /*13e9a0*/  STL.64 [R1+0x1d38], R2 ;  /* 0x001d380201007387 */ /* 0x0001e20000100a00 */
[----:B----4-:R-:W-:Y:S01]  /*13e9b0*/  IADD3 R38, P2, PT, R45, R33, RZ ;  /* 0x000000212d267210 */ /* 0x010fe20007f5e0ff */
[----:B------:R-:W-:-:S04]  /*13e9c0*/  IMAD.X R43, R58, 0x1, R34, P3 ;  /* 0x000000013a2b7824 */ /* 0x000fc800018e0622 */
[C---:B------:R-:W-:Y:S01]  /*13e9d0*/  IMAD.X R39, R58.reuse, 0x1, R31, P2 ;  /* 0x000000013a277824 */ /* 0x040fe200010e061f */
[C---:B0-----:R-:W-:Y:S01]  /*13e9e0*/  IADD3 R2, P1, PT, R45.reuse, R32, RZ ;  /* 0x000000202d027210 */ /* 0x041fe20007f3e0ff */
[----:B------:R0:W-:Y:S04]  /*13e9f0*/  STL.64 [R1+0x1cd8], R42 ;  /* 0x001cd82a01007387 */ /* 0x0001e80000100a00 */
[----:B------:R-:W-:Y:S01]  /*13ea00*/  IMAD.X R3, R58, 0x1, R30, P1 ;  /* 0x000000013a037824 */ /* 0x000fe200008e061e */
[----:B------:R4:W-:Y:S04]  /*13ea10*/  STL.64 [R1+0x1cd0], R38 ;  /* 0x001cd02601007387 */ /* 0x0009e80000100a00 */
[----:B------:R1:W-:Y:S01]  /*13ea20*/  STL.64 [R1+0x1cc8], R2 ;  /* 0x001cc80201007387 */ /* 0x0003e20000100a00 */
[----:B0-----:R-:W-:-:S02]  /*13ea30*/  IADD3 R42, P3, PT, R45, R29, RZ ;  /* 0x0000001d2d2a7210 */ /* 0x001fc40007f7e0ff */
[----:B----4-:R-:W-:-:S03]  /*13ea40*/  IADD3 R38, P2, PT, R41, R28, RZ ;  /* 0x0000001c29267210 */ /* 0x010fc60007f5e0ff */
[----:B------:R-:W-:Y:S01]  /*13ea50*/  IMAD.X R43, R58, 0x1, R27, P3 ;  /* 0x000000013a2b7824 */ /* 0x000fe200018e061b */
[----:B-1----:R-:W-:Y:S01]  /*13ea60*/  IADD3 R2, P1, PT, R41, R25, RZ ;  /* 0x0000001929027210 */ /* 0x002fe20007f3e0ff */
[----:B------:R-:W-:-:S03]  /*13ea70*/  IMAD.X R39, R57, 0x1, R26, P2 ;  /* 0x0000000139277824 */ /* 0x000fc600010e061a */
[----:B------:R0:W-:Y:S01]  /*13ea80*/  STL.64 [R1+0x1cc0], R42 ;  /* 0x001cc02a01007387 */ /* 0x0001e20000100a00 */
[----:B------:R-:W-:-:S03]  /*13ea90*/  IMAD.X R3, R57, 0x1, R24, P1 ;  /* 0x0000000139037824 */ /* 0x000fc600008e0618 */
[----:B------:R-:W-:Y:S04]  /*13eaa0*/  STL.64 [R1+0x1d30], R38 ;  /* 0x001d302601007387 */ /* 0x000fe80000100a00 */
[----:B------:R1:W-:Y:S01]  /*13eab0*/  STL.64 [R1+0x1d28], R2 ;  /* 0x001d280201007387 */ /* 0x0003e20000100a00 */
[----:B0-----:R-:W-:Y:S02]  /*13eac0*/  IADD3 R42, P2, PT, R45, R28, RZ ;  /* 0x0000001c2d2a7210 */ /* 0x001fe40007f5e0ff */
[----:B-1----:R-:W-:-:S05]  /*13ead0*/  IADD3 R2, P3, PT, R41, R23, RZ ;  /* 0x0000001729027210 */ /* 0x002fca0007f7e0ff */
[----:B------:R-:W-:Y:S01]  /*13eae0*/  IMAD.X R3, R57, 0x1, R21, P3 ;  /* 0x0000000139037824 */ /* 0x000fe200018e0615 */
[----:B------:R-:W-:Y:S01]  /*13eaf0*/  IADD3 R38, P1, PT, R41, R22, RZ ;  /* 0x0000001629267210 */ /* 0x000fe20007f3e0ff */
[----:B------:R-:W-:-:S03]  /*13eb00*/  IMAD.X R43, R58, 0x1, R26, P2 ;  /* 0x000000013a2b7824 */ /* 0x000fc600010e061a */
[----:B------:R0:W-:Y:S01]  /*13eb10*/  STL.64 [R1+0x1d20], R2 ;  /* 0x001d200201007387 */ /* 0x0001e20000100a00 */
[----:B------:R-:W-:Y:S01]  /*13eb20*/  IMAD.X R39, R57, 0x1, R20, P1 ;  /* 0x0000000139277824 */ /* 0x000fe200008e0614 */
[----:B------:R-:W-:Y:S02]  /*13eb30*/  SHF.R.S32.HI R55, RZ, 0x1f, R56 ;  /* 0x0000001fff377819 */ /* 0x000fe40000011438 */
[----:B------:R1:W-:Y:S01]  /*13eb40*/  STL.64 [R1+0x1cb8], R42 ;  /* 0x001cb82a01007387 */ /* 0x0003e20000100a00 */
[----:B0-----:R-:W-:-:S03]  /*13eb50*/  IADD3 R2, P2, PT, R45, R25, RZ ;  /* 0x000000192d027210 */ /* 0x001fc60007f5e0ff */
[----:B------:R0:W-:Y:S02]  /*13eb60*/  STL.64 [R1+0x1d18], R38 ;  /* 0x001d182601007387 */ /* 0x0001e40000100a00 */
[----:B------:R-:W-:Y:S01]  /*13eb70*/  IMAD.X R3, R58, 0x1, R24, P2 ;  /* 0x000000013a037824 */ /* 0x000fe200010e0618 */
[----:B-1----:R-:W-:-:S04]  /*13eb80*/  IADD3 R42, P1, PT, R45, R23, RZ ;  /* 0x000000172d2a7210 */ /* 0x002fc80007f3e0ff */
[----:B------:R1:W-:Y:S01]  /*13eb90*/  STL.64 [R1+0x1cb0], R2 ;  /* 0x001cb00201007387 */ /* 0x0003e20000100a00 */
[----:B0-----:R-:W-:Y:S01]  /*13eba0*/  IADD3 R38, P3, PT, R56, R35, RZ ;  /* 0x0000002338267210 */ /* 0x001fe20007f7e0ff */
[----:B------:R-:W-:-:S04]  /*13ebb0*/  IMAD.X R43, R58, 0x1, R21, P1 ;  /* 0x000000013a2b7824 */ /* 0x000fc800008e0615 */
[C---:B------:R-:W-:Y:S01]  /*13ebc0*/  IMAD.X R39, R55.reuse, 0x1, R34, P3 ;  /* 0x0000000137277824 */ /* 0x040fe200018e0622 */
[C---:B-1----:R-:W-:Y:S01]  /*13ebd0*/  IADD3 R2, P2, PT, R56.reuse, R33, RZ ;  /* 0x0000002138027210 */ /* 0x042fe20007f5e0ff */
[----:B------:R0:W-:Y:S04]  /*13ebe0*/  STL.64 [R1+0x1ca8], R42 ;  /* 0x001ca82a01007387 */ /* 0x0001e80000100a00 */
[----:B------:R-:W-:Y:S01]  /*13ebf0*/  IMAD.X R3, R55, 0x1, R31, P2 ;  /* 0x0000000137037824 */ /* 0x000fe200010e061f */
[----:B------:R-:W-:Y:S04]  /*13ec00*/  STL.64 [R1+0x1c60], R38 ;  /* 0x001c602601007387 */ /* 0x000fe80000100a00 */
[----:B------:R1:W-:Y:S01]  /*13ec10*/  STL.64 [R1+0x1c58], R2 ;  /* 0x001c580201007387 */ /* 0x0003e20000100a00 */
[----:B0-----:R-:W-:-:S05]  /*13ec20*/  IADD3 R42, P1, PT, R56, R32, RZ ;  /* 0x00000020382a7210 */ /* 0x001fca0007f3e0ff */
[----:B------:R-:W-:Y:S01]  /*13ec30*/  IMAD.X R43, R55, 0x1, R30, P1 ;  /* 0x00000001372b7824 */ /* 0x000fe200008e061e */
[----:B-1----:R-:W-:-:S04]  /*13ec40*/  IADD3 R2, P2, PT, R45, R22, RZ ;  /* 0x000000162d027210 */ /* 0x002fc80007f5e0ff */
[----:B------:R-:W-:Y:S01]  /*13ec50*/  STL.64 [R1+0x1c50], R42 ;  /* 0x001c502a01007387 */ /* 0x000fe20000100a00 */
[----:B------:R-:W-:Y:S01]  /*13ec60*/  IMAD.X R3, R58, 0x1, R20, P2 ;  /* 0x000000013a037824 */ /* 0x000fe200010e0614 */
[C---:B------:R-:W-:Y:S02]  /*13ec70*/  IADD3 R38, P3, PT, R56.reuse, R29, RZ ;  /* 0x0000001d38267210 */ /* 0x040fe40007f7e0ff */
[----:B------:R-:W-:Y:S02]  /*13ec80*/  IADD3 R46, P1, PT, R56, R28, RZ ;  /* 0x0000001c382e7210 */ /* 0x000fe40007f3e0ff */
[----:B------:R0:W-:Y:S01]  /*13ec90*/  STL.64 [R1+0x1ca0], R2 ;  /* 0x001ca00201007387 */ /* 0x0001e20000100a00 */
[C---:B------:R-:W-:Y:S02]  /*13eca0*/  IMAD.X R39, R55.reuse, 0x1, R27, P3 ;  /* 0x0000000137277824 */ /* 0x040fe400018e061b */
[----:B------:R-:W-:Y:S01]  /*13ecb0*/  IMAD.X R47, R55, 0x1, R26, P1 ;  /* 0x00000001372f7824 */ /* 0x000fe200008e061a */
[----:B0-----:R-:W-:-:S02]  /*13ecc0*/  IADD3 R2, P2, PT, R41, R19, RZ ;  /* 0x0000001329027210 */ /* 0x001fc40007f5e0ff */
[----:B------:R0:W-:Y:S03]  /*13ecd0*/  STL.64 [R1+0x1c48], R38 ;  /* 0x001c482601007387 */ /* 0x0001e60000100a00 */
[----:B------:R-:W-:Y:S01]  /*13ece0*/  IMAD.X R3, R57, 0x1, R17, P2 ;  /* 0x0000000139037824 */ /* 0x000fe200010e0611 */
[----:B------:R-:W-:Y:S04]  /*13ecf0*/  STL.64 [R1+0x1c40], R46 ;  /* 0x001c402e01007387 */ /* 0x000fe80000100a00 */
[----:B------:R1:W-:Y:S01]  /*13ed00*/  STL.64 [R1+0x1d10], R2 ;  /* 0x001d100201007387 */ /* 0x0003e20000100a00 */
[----:B0-----:R-:W-:-:S05]  /*13ed10*/  IADD3 R38, P3, PT, R45, R19, RZ ;  /* 0x000000132d267210 */ /* 0x001fca0007f7e0ff */
[----:B------:R-:W-:Y:S01]  /*13ed20*/  IMAD.X R39, R58, 0x1, R17, P3 ;  /* 0x000000013a277824 */ /* 0x000fe200018e0611 */
[C---:B-1----:R-:W-:Y:S02]  /*13ed30*/  IADD3 R2, P2, PT, R56.reuse, R25, RZ ;  /* 0x0000001938027210 */ /* 0x042fe40007f5e0ff */
[----:B------:R-:W-:-:S03]  /*13ed40*/  IADD3 R46, P1, PT, R56, R23, RZ ;  /* 0x00000017382e7210 */ /* 0x000fc60007f3e0ff */
[C---:B------:R-:W-:Y:S01]  /*13ed50*/  IMAD.X R3, R55.reuse, 0x1, R24, P2 ;  /* 0x0000000137037824 */ /* 0x040fe200010e0618 */
[----:B------:R0:W-:Y:S01]  /*13ed60*/  STL.64 [R1+0x1c98], R38 ;  /* 0x001c982601007387 */ /* 0x0001e20000100a00 */
[----:B------:R-:W-:-:S03]  /*13ed70*/  IMAD.X R47, R55, 0x1, R21, P1 ;  /* 0x00000001372f7824 */ /* 0x000fc600008e0615 */
[----:B------:R1:W-:Y:S01]  /*13ed80*/  STL.64 [R1+0x1c38], R2 ;  /* 0x001c380201007387 */ /* 0x0003e20000100a00 */
[-C--:B0-----:R-:W-:Y:S02]  /*13ed90*/  IADD3 R38, P3, PT, R41, R18.reuse, RZ ;  /* 0x0000001229267210 */ /* 0x081fe40007f7e0ff */
[----:B-1----:R-:W-:-:S03]  /*13eda0*/  IADD3 R2, P2, PT, R45, R18, RZ ;  /* 0x000000122d027210 */ /* 0x002fc60007f5e0ff */
[--C-:B------:R-:W-:Y:S01]  /*13edb0*/  IMAD.X R39, R57, 0x1, R16.reuse, P3 ;  /* 0x0000000139277824 */ /* 0x100fe200018e0610 */
[----:B------:R0:W-:Y:S01]  /*13edc0*/  STL.64 [R1+0x1c30], R46 ;  /* 0x001c302e01007387 */ /* 0x0001e20000100a00 */
[----:B------:R-:W-:-:S03]  /*13edd0*/  IMAD.X R3, R58, 0x1, R16, P2 ;  /* 0x000000013a037824 */ /* 0x000fc600010e0610 */
[----:B------:R1:W-:Y:S01]  /*13ede0*/  STL.64 [R1+0x1d08], R38 ;  /* 0x001d082601007387 */ /* 0x0003e20000100a00 */
[----:B------:R-:W-:-:S03]  /*13edf0*/  SHF.R.S32.HI R42, RZ, 0x1f, R54 ;  /* 0x0000001fff2a7819 */ /* 0x000fc60000011436 */
[----:B------:R4:W-:Y:S01]  /*13ee00*/  STL.64 [R1+0x1c90], R2 ;  /* 0x001c900201007387 */ /* 0x0009e20000100a00 */
[C---:B0-----:R-:W-:Y:S02]  /*13ee10*/  IADD3 R46, P1, PT, R56.reuse, R22, RZ ;  /* 0x00000016382e7210 */ /* 0x041fe40007f3e0ff */
[----:B-1----:R-:W-:-:S03]  /*13ee20*/  IADD3 R38, P2, PT, R56, R19, RZ ;  /* 0x0000001338267210 */ /* 0x002fc60007f5e0ff */
[C---:B------:R-:W-:Y:S01]  /*13ee30*/  IMAD.X R47, R55.reuse, 0x1, R20, P1 ;  /* 0x00000001372f7824 */ /* 0x040fe200008e0614 */
[----:B----4-:R-:W-:Y:S01]  /*13ee40*/  IADD3 R2, P3, PT, R54, R35, RZ ;  /* 0x0000002336027210 */ /* 0x010fe20007f7e0ff */
[----:B------:R-:W-:-:S03]  /*13ee50*/  IMAD.X R39, R55, 0x1, R17, P2 ;  /* 0x0000000137277824 */ /* 0x000fc600010e0611 */
[----:B------:R0:W-:Y:S01]  /*13ee60*/  STL.64 [R1+0x1c28], R46 ;  /* 0x001c282e01007387 */ /* 0x0001e20000100a00 */
[----:B------:R-:W-:-:S03]  /*13ee70*/  IMAD.X R3, R42, 0x1, R34, P3 ;  /* 0x000000012a037824 */ /* 0x000fc600018e0622 */
[----:B------:R1:W-:Y:S04]  /*13ee80*/  STL.64 [R1+0x1c20], R38 ;  /* 0x001c202601007387 */ /* 0x0003e80000100a00 */
[----:B------:R4:W-:Y:S01]  /*13ee90*/  STL.64 [R1+0x1be8], R2 ;  /* 0x001be80201007387 */ /* 0x0009e20000100a00 */
[C---:B0-----:R-:W-:Y:S02]  /*13eea0*/  IADD3 R46, P1, PT, R54.reuse, R33, RZ ;  /* 0x00000021362e7210 */ /* 0x041fe40007f3e0ff */
[----:B-1----:R-:W-:-:S03]  /*13eeb0*/  IADD3 R38, P2, PT, R54, R32, RZ ;  /* 0x0000002036267210 */ /* 0x002fc60007f5e0ff */
[----:B------:R-:W-:Y:S01]  /*13eec0*/  IMAD.X R47, R42, 0x1, R31, P1 ;  /* 0x000000012a2f7824 */ /* 0x000fe200008e061f */
[----:B----4-:R-:W-:Y:S01]  /*13eed0*/  IADD3 R2, P3, PT, R54, R29, RZ ;  /* 0x0000001d36027210 */ /* 0x010fe20007f7e0ff */
[----:B------:R-:W-:-:S03]  /*13eee0*/  IMAD.X R39, R42, 0x1, R30, P2 ;  /* 0x000000012a277824 */ /* 0x000fc600010e061e */
[----:B------:R0:W-:Y:S01]  /*13eef0*/  STL.64 [R1+0x1be0], R46 ;  /* 0x001be02e01007387 */ /* 0x0001e20000100a00 */
[----:B------:R-:W-:-:S03]  /*13ef00*/  IMAD.X R3, R42, 0x1, R27, P3 ;  /* 0x000000012a037824 */ /* 0x000fc600018e061b */
[----:B------:R-:W-:Y:S04]  /*13ef10*/  STL.64 [R1+0x1bd8], R38 ;  /* 0x001bd82601007387 */ /* 0x000fe80000100a00 */
[----:B------:R1:W-:Y:S01]  /*13ef20*/  STL.64 [R1+0x1bd0], R2 ;  /* 0x001bd00201007387 */ /* 0x0003e20000100a00 */
[----:B0-----:R-:W-:-:S05]  /*13ef30*/  IADD3 R46, P1, PT, R54, R28, RZ ;  /* 0x0000001c362e7210 */ /* 0x001fca0007f3e0ff */
[----:B------:R-:W-:Y:S01]  /*13ef40*/  IMAD.X R47, R42, 0x1, R26, P1 ;  /* 0x000000012a2f7824 */ /* 0x000fe200008e061a */
[----:B-1----:R-:W-:Y:S02]  /*13ef50*/  IADD3 R2, P3, PT, R56, R18, RZ ;  /* 0x0000001238027210 */ /* 0x002fe40007f7e0ff */
[----:B------:R-:W-:Y:S02]  /*13ef60*/  IADD3 R50, P2, PT, R54, R25, RZ ;  /* 0x0000001936327210 */ /* 0x000fe40007f5e0ff */
[----:B------:R0:W-:Y:S01]  /*13ef70*/  STL.64 [R1+0x1bc8], R46 ;  /* 0x001bc82e01007387 */ /* 0x0001e20000100a00 */
[----:B------:R-:W-:Y:S02]  /*13ef80*/  IMAD.X R3, R55, 0x1, R16, P3 ;  /* 0x0000000137037824 */ /* 0x000fe400018e0610 */
[----:B------:R-:W-:-:S03]  /*13ef90*/  IMAD.X R51, R42, 0x1, R24, P2 ;  /* 0x000000012a337824 */ /* 0x000fc600010e0618 */
[----:B------:R1:W-:Y:S01]  /*13efa0*/  STL.64 [R1+0x1c18], R2 ;  /* 0x001c180201007387 */ /* 0x0003e20000100a00 */
[----:B0-----:R-:W-:-:S03]  /*13efb0*/  IADD3 R46, P1, PT, R41, R15, RZ ;  /* 0x0000000f292e7210 */ /* 0x001fc60007f3e0ff */
[----:B------:R0:W-:Y:S02]  /*13efc0*/  STL.64 [R1+0x1bc0], R50 ;  /* 0x001bc03201007387 */ /* 0x0001e40000100a00 */
[----:B------:R-:W-:Y:S01]  /*13efd0*/  IMAD.X R47, R57, 0x1, R13, P1 ;  /* 0x00000001392f7824 */ /* 0x000fe200008e060d */
[----:B-1----:R-:W-:-:S04]  /*13efe0*/  IADD3 R2, P2, PT, R54, R23, RZ ;  /* 0x0000001736027210 */ /* 0x002fc80007f5e0ff */
[----:B------:R1:W-:Y:S01]  /*13eff0*/  STL.64 [R1+0x1d00], R46 ;  /* 0x001d002e01007387 */ /* 0x0003e20000100a00 */
[----:B------:R-:W-:Y:S01]  /*13f000*/  IMAD.X R3, R42, 0x1, R21, P2 ;  /* 0x000000012a037824 */ /* 0x000fe200010e0615 */
[----:B0-----:R-:W-:-:S04]  /*13f010*/  IADD3 R50, P1, PT, R54, R22, RZ ;  /* 0x0000001636327210 */ /* 0x001fc80007f3e0ff */
[----:B------:R0:W-:Y:S01]  /*13f020*/  STL.64 [R1+0x1bb8], R2 ;  /* 0x001bb80201007387 */ /* 0x0001e20000100a00 */
[----:B-1----:R-:W-:Y:S01]  /*13f030*/  IADD3 R46, P3, PT, R45, R15, RZ ;  /* 0x0000000f2d2e7210 */ /* 0x002fe20007f7e0ff */
[----:B------:R-:W-:-:S04]  /*13f040*/  IMAD.X R51, R42, 0x1, R20, P1 ;  /* 0x000000012a337824 */ /* 0x000fc800008e0614 */
[----:B------:R-:W-:Y:S01]  /*13f050*/  IMAD.X R47, R58, 0x1, R13, P3 ;  /* 0x000000013a2f7824 */ /* 0x000fe200018e060d */
[----:B0-----:R-:W-:-:S04]  /*13f060*/  IADD3 R2, P2, PT, R56, R15, RZ ;  /* 0x0000000f38027210 */ /* 0x001fc80007f5e0ff */
[----:B------:R0:W-:Y:S01]  /*13f070*/  STL.64 [R1+0x1c88], R46 ;  /* 0x001c882e01007387 */ /* 0x0001e20000100a00 */
[----:B------:R-:W-:-:S03]  /*13f080*/  IMAD.X R3, R55, 0x1, R13, P2 ;  /* 0x0000000137037824 */ /* 0x000fc600010e060d */
[----:B------:R-:W-:Y:S01]  /*13f090*/  STL.64 [R1+0x1bb0], R50 ;  /* 0x001bb03201007387 */ /* 0x000fe20000100a00 */
[----:B------:R-:W-:-:S03]  /*13f0a0*/  IMAD.MOV.U32 R43, RZ, RZ, R53 ;  /* 0x000000ffff2b7224 */ /* 0x000fc600078e0035 */
[----:B------:R1:W-:Y:S01]  /*13f0b0*/  STL.64 [R1+0x1c10], R2 ;  /* 0x001c100201007387 */ /* 0x0003e20000100a00 */
[----:B0-----:R-:W-:-:S05]  /*13f0c0*/  IADD3 R46, P1, PT, R54, R19, RZ ;  /* 0x00000013362e7210 */ /* 0x001fca0007f3e0ff */
[----:B------:R-:W-:Y:S01]  /*13f0d0*/  IMAD.X R47, R42, 0x1, R17, P1 ;  /* 0x000000012a2f7824 */ /* 0x000fe200008e0611 */
[----:B-1----:R-:W-:Y:S02]  /*13f0e0*/  IADD3 R2, P3, PT, R54, R18, RZ ;  /* 0x0000001236027210 */ /* 0x002fe40007f7e0ff */
[----:B------:R-:W-:Y:S02]  /*13f0f0*/  SHF.R.S32.HI R38, RZ, 0x1f, R43 ;  /* 0x0000001fff267819 */ /* 0x000fe4000001142b */
[----:B------:R0:W-:Y:S01]  /*13f100*/  STL.64 [R1+0x1ba8], R46 ;  /* 0x001ba82e01007387 */ /* 0x0001e20000100a00 */
[----:B------:R-:W-:Y:S01]  /*13f110*/  IADD3 R50, P2, PT, R43, R35, RZ ;  /* 0x000000232b327210 */ /* 0x000fe20007f5e0ff */
[----:B------:R-:W-:-:S04]  /*13f120*/  IMAD.X R3, R42, 0x1, R16, P3 ;  /* 0x000000012a037824 */ /* 0x000fc800018e0610 */
[----:B------:R-:W-:Y:S01]  /*13f130*/  IMAD.X R51, R38, 0x1, R34, P2 ;  /* 0x0000000126337824 */ /* 0x000fe200010e0622 */
        /* <DEDUP_REMOVED lines=9> */
[----:B------:R-:W-:Y:S01]  /*13f1d0*/  IMAD.X R51, R38, 0x1, R27, P2 ;  /* 0x0000000126337824 */ /* 0x000fe200010e061b */
[----:B-1----:R-:W-:-:S04]  /*13f1e0*/  IADD3 R46, P1, PT, R43, R28, RZ ;  /* 0x0000001c2b2e7210 */ /* 0x002fc80007f3e0ff */
[----:B------:R-:W-:Y:S01]  /*13f1f0*/  STL.64 [R1+0x1b58], R50 ;  /* 0x001b583201007387 */ /* 0x000fe20000100a00 */
[----:B------:R-:W-:Y:S01]  /*13f200*/  IMAD.X R47, R38, 0x1, R26, P1 ;  /* 0x00000001262f7824 */ /* 0x000fe200008e061a */
[----:B0-----:R-:W-:Y:S02]  /*13f210*/  IADD3 R2, P3, PT, R54, R15, RZ ;  /* 0x0000000f36027210 */ /* 0x001fe40007f7e0ff */
[----:B------:R-:W-:Y:S02]  /*13f220*/  IADD3 R52, P2, PT, R43, R25, RZ ;  /* 0x000000192b347210 */ /* 0x000fe40007f5e0ff */
[----:B------:R0:W-:Y:S01]  /*13f230*/  STL.64 [R1+0x1b50], R46 ;  /* 0x001b502e01007387 */ /* 0x0001e20000100a00 */
[----:B------:R-:W-:Y:S02]  /*13f240*/  IMAD.X R3, R42, 0x1, R13, P3 ;  /* 0x000000012a037824 */ /* 0x000fe400018e060d */
[----:B------:R-:W-:Y:S01]  /*13f250*/  IMAD.X R53, R38, 0x1, R24, P2 ;  /* 0x0000000126357824 */ /* 0x000fe200010e0618 */
[----:B0-----:R-:W-:-:S02]  /*13f260*/  IADD3 R46, P3, PT, R41, R14, RZ ;  /* 0x0000000e292e7210 */ /* 0x001fc40007f7e0ff */
[----:B------:R-:W-:Y:S03]  /*13f270*/  STL.64 [R1+0x1b98], R2 ;  /* 0x001b980201007387 */ /* 0x000fe60000100a00 */
[----:B------:R-:W-:Y:S01]  /*13f280*/  IMAD.X R47, R57, 0x1, R12, P3 ;  /* 0x00000001392f7824 */ /* 0x000fe200018e060c */
[----:B------:R-:W-:Y:S01]  /*13f290*/  STL.64 [R1+0x1b48], R52 ;  /* 0x001b483401007387 */ /* 0x000fe20000100a00 */
[----:B------:R-:W-:-:S03]  /*13f2a0*/  IADD3 R50, P1, PT, R43, R23, RZ ;  /* 0x000000172b327210 */ /* 0x000fc60007f3e0ff */
[----:B------:R0:W-:Y:S02]  /*13f2b0*/  STL.64 [R1+0x1cf8], R46 ;  /* 0x001cf82e01007387 */ /* 0x0001e40000100a00 */
[----:B------:R-:W-:Y:S01]  /*13f2c0*/  IMAD.X R51, R38, 0x1, R21, P1 ;  /* 0x0000000126337824 */ /* 0x000fe200008e0615 */
[----:B0-----:R-:W-:Y:S02]  /*13f2d0*/  IADD3 R46, P3, PT, R45, R14, RZ ;  /* 0x0000000e2d2e7210 */ /* 0x001fe40007f7e0ff */
[----:B------:R-:W-:-:S03]  /*13f2e0*/  IADD3 R52, P2, PT, R43, R22, RZ ;  /* 0x000000162b347210 */ /* 0x000fc60007f5e0ff */
[----:B------:R-:W-:Y:S01]  /*13f2f0*/  IMAD.X R47, R58, 0x1, R12, P3 ;  /* 0x000000013a2f7824 */ /* 0x000fe200018e060c */
[----:B------:R0:W-:Y:S01]  /*13f300*/  STL.64 [R1+0x1b40], R50 ;  /* 0x001b403201007387 */ /* 0x0001e20000100a00 */
[----:B------:R-:W-:-:S03]  /*13f310*/  IMAD.X R53, R38, 0x1, R20, P2 ;  /* 0x0000000126357824 */ /* 0x000fc600010e0614 */
[----:B------:R1:W-:Y:S01]  /*13f320*/  STL.64 [R1+0x1c80], R46 ;  /* 0x001c802e01007387 */ /* 0x0003e20000100a00 */
[----:B0-----:R-:W-:Y:S02]  /*13f330*/  IADD3 R50, P1, PT, R56, R14, RZ ;  /* 0x0000000e38327210 */ /* 0x001fe40007f3e0ff */
[----:B-1----:R-:W-:-:S03]  /*13f340*/  IADD3 R46, P2, PT, R43, R19, RZ ;  /* 0x000000132b2e7210 */ /* 0x002fc60007f5e0ff */
[----:B------:R-:W-:Y:S01]  /*13f350*/  IMAD.X R51, R55, 0x1, R12, P1 ;  /* 0x0000000137337824 */ /* 0x000fe200008e060c */
[----:B------:R0:W-:Y:S01]  /*13f360*/  STL.64 [R1+0x1b38], R52 ;  /* 0x001b383401007387 */ /* 0x0001e20000100a00 */
[----:B------:R-:W-:-:S03]  /*13f370*/  IMAD.X R47, R38, 0x1, R17, P2 ;  /* 0x00000001262f7824 */ /* 0x000fc600010e0611 */
[----:B------:R1:W-:Y:S04]  /*13f380*/  STL.64 [R1+0x1c08], R50 ;  /* 0x001c083201007387 */ /* 0x0003e80000100a00 */
[----:B------:R4:W-:Y:S01]  /*13f390*/  STL.64 [R1+0x1b30], R46 ;  /* 0x001b302e01007387 */ /* 0x0009e20000100a00 */
[----:B0-----:R-:W-:Y:S02]  /*13f3a0*/  IADD3 R52, P1, PT, R43, R18, RZ ;  /* 0x000000122b347210 */ /* 0x001fe40007f3e0ff */
[----:B-1----:R-:W-:-:S03]  /*13f3b0*/  IADD3 R50, P3, PT, R54, R14, RZ ;  /* 0x0000000e36327210 */ /* 0x002fc60007f7e0ff */
[----:B------:R-:W-:Y:S01]  /*13f3c0*/  IMAD.X R53, R38, 0x1, R16, P1 ;  /* 0x0000000126357824 */ /* 0x000fe200008e0610 */
[----:B----4-:R-:W-:Y:S01]  /*13f3d0*/  IADD3 R46, P2, PT, R41, R11, RZ ;  /* 0x0000000b292e7210 */ /* 0x010fe20007f5e0ff */
[----:B------:R-:W-:Y:S02]  /*13f3e0*/  IMAD.X R51, R42, 0x1, R12, P3 ;  /* 0x000000012a337824 */ /* 0x000fe400018e060c */
[----:B------:R-:W-:Y:S02]  /*13f3f0*/  IMAD.MOV.U32 R48, RZ, RZ, R59 ;  /* 0x000000ffff307224 */ /* 0x000fe400078e003b */
[----:B------:R-:W-:Y:S01]  /*13f400*/  IMAD.X R47, R57, 0x1, R10, P2 ;  /* 0x00000001392f7824 */ /* 0x000fe200010e060a */
[----:B------:R0:W-:Y:S02]  /*13f410*/  STL.64 [R1+0x1b28], R52 ;  /* 0x001b283401007387 */ /* 0x0001e40000100a00 */
[----:B------:R-:W-:Y:S02]  /*13f420*/  SHF.R.S32.HI R2, RZ, 0x1f, R48 ;  /* 0x0000001fff027819 */ /* 0x000fe40000011430 */
[----:B------:R1:W-:Y:S04]  /*13f430*/  STL.64 [R1+0x1b90], R50 ;  /* 0x001b903201007387 */ /* 0x0003e80000100a00 */
[----:B------:R4:W-:Y:S01]  /*13f440*/  STL.64 [R1+0x1cf0], R46 ;  /* 0x001cf02e01007387 */ /* 0x0009e20000100a00 */
[----:B0-----:R-:W-:-:S02]  /*13f450*/  IADD3 R52, P1, PT, R43, R15, RZ ;  /* 0x0000000f2b347210 */ /* 0x001fc40007f3e0ff */
[----:B-1----:R-:W-:-:S03]  /*13f460*/  IADD3 R50, P2, PT, R43, R14, RZ ;  /* 0x0000000e2b327210 */ /* 0x002fc60007f5e0ff */
[----:B------:R-:W-:Y:S01]  /*13f470*/  IMAD.X R53, R38, 0x1, R13, P1 ;  /* 0x0000000126357824 */ /* 0x000fe200008e060d */
        /* <DEDUP_REMOVED lines=15> */
[----:B0-----:R-:W-:Y:S02]  /*13f570*/  IADD3 R52, P1, PT, R48, R28, RZ ;  /* 0x0000001c30347210 */ /* 0x001fe40007f3e0ff */
[----:B-1----:R-:W-:-:S03]  /*13f580*/  IADD3 R46, P3, PT, R45, R11, RZ ;  /* 0x0000000b2d2e7210 */ /* 0x002fc60007f7e0ff */
[----:B------:R-:W-:Y:S02]  /*13f590*/  IMAD.X R53, R2, 0x1, R26, P1 ;  /* 0x0000000102357824 */ /* 0x000fe400008e061a */
[----:B------:R-:W-:Y:S01]  /*13f5a0*/  IMAD.X R47, R58, 0x1, R10, P3 ;  /* 0x000000013a2f7824 */ /* 0x000fe200018e060a */
[C---:B------:R-:W-:Y:S02]  /*13f5b0*/  IADD3 R50, P2, PT, R48.reuse, R25, RZ ;  /* 0x0000001930327210 */ /* 0x040fe40007f5e0ff */
[----:B------:R-:W-:Y:S01]  /*13f5c0*/  STL.64 [R1+0x1ad8], R52 ;  /* 0x001ad83401007387 */ /* 0x000fe20000100a00 */
[----:B------:R-:W-:-:S03]  /*13f5d0*/  IADD3 R60, P1, PT, R48, R23, RZ ;  /* 0x00000017303c7210 */ /* 0x000fc60007f3e0ff */
[----:B------:R0:W-:Y:S01]  /*13f5e0*/  STL.64 [R1+0x1c78], R46 ;  /* 0x001c782e01007387 */ /* 0x0001e20000100a00 */
[C---:B------:R-:W-:Y:S02]  /*13f5f0*/  IMAD.X R51, R2.reuse, 0x1, R24, P2 ;  /* 0x0000000102337824 */ /* 0x040fe400010e0618 */
[----:B------:R-:W-:Y:S01]  /*13f600*/  IMAD.X R61, R2, 0x1, R21, P1 ;  /* 0x00000001023d7824 */ /* 0x000fe200008e0615 */
[----:B0-----:R-:W-:Y:S02]  /*13f610*/  IADD3 R46, P3, PT, R56, R11, RZ ;  /* 0x0000000b382e7210 */ /* 0x001fe40007f7e0ff */
[----:B------:R0:W-:Y:S03]  /*13f620*/  STL.64 [R1+0x1ad0], R50 ;  /* 0x001ad03201007387 */ /* 0x0001e60000100a00 */
[----:B------:R-:W-:Y:S01]  /*13f630*/  IMAD.X R47, R55, 0x1, R10, P3 ;  /* 0x00000001372f7824 */ /* 0x000fe200018e060a */
[----:B------:R-:W-:Y:S04]  /*13f640*/  STL.64 [R1+0x1ac8], R60 ;  /* 0x001ac83c01007387 */ /* 0x000fe80000100a00 */
[----:B------:R1:W-:Y:S01]  /*13f650*/  STL.64 [R1+0x1c00], R46 ;  /* 0x001c002e01007387 */ /* 0x0003e20000100a00 */
[----:B0-----:R-:W-:-:S05]  /*13f660*/  IADD3 R50, P2, PT, R48, R22, RZ ;  /* 0x0000001630327210 */ /* 0x001fca0007f5e0ff */
[----:B------:R-:W-:Y:S01]  /*13f670*/  IMAD.X R51, R2, 0x1, R20, P2 ;  /* 0x0000000102337824 */ /* 0x000fe200010e0614 */
[----:B-1----:R-:W-:Y:S02]  /*13f680*/  IADD3 R46, P3, PT, R54, R11, RZ ;  /* 0x0000000b362e7210 */ /* 0x002fe40007f7e0ff */
[----:B------:R-:W-:-:S03]  /*13f690*/  IADD3 R60, P1, PT, R48, R19, RZ ;  /* 0x00000013303c7210 */ /* 0x000fc60007f3e0ff */
[----:B------:R-:W-:Y:S01]  /*13f6a0*/  IMAD.X R47, R42, 0x1, R10, P3 ;  /* 0x000000012a2f7824 */ /* 0x000fe200018e060a */
[----:B------:R0:W-:Y:S01]  /*13f6b0*/  STL.64 [R1+0x1ac0], R50 ;  /* 0x001ac03201007387 */ /* 0x0001e20000100a00 */
[----:B------:R-:W-:Y:S02]  /*13f6c0*/  IMAD.X R61, R2, 0x1, R17, P1 ;  /* 0x00000001023d7824 */ /* 0x000fe400008e0611 */
[----:B------:R-:W-:Y:S01]  /*13f6d0*/  IMAD.MOV.U32 R49, RZ, RZ, R36 ;  /* 0x000000ffff317224 */ /* 0x000fe200078e0024 */
[----:B------:R1:W-:Y:S01]  /*13f6e0*/  STL.64 [R1+0x1b88], R46 ;  /* 0x001b882e01007387 */ /* 0x0003e20000100a00 */
[----:B------:R-:W-:Y:S01]  /*13f6f0*/  IADD3 R36, P3, PT, R41, R9, RZ ;  /* 0x0000000929247210 */ /* 0x000fe20007f7e0ff */
[----:B------:R-:W-:Y:S01]  /*13f700*/  IMAD.MOV.U32 R39, RZ, RZ, R37 ;  /* 0x000000ffff277224 */ /* 0x000fe200078e0025 */
[----:B0-----:R-:W-:Y:S02]  /*13f710*/  IADD3 R50, P2, PT, R43, R11, RZ ;  /* 0x0000000b2b327210 */ /* 0x001fe40007f5e0ff */
[----:B-1----:R-:W-:-:S03]  /*13f720*/  IADD3 R46, P1, PT, R48, R18, RZ ;  /* 0x00000012302e7210 */ /* 0x002fc60007f3e0ff */
[----:B------:R-:W-:Y:S02]  /*13f730*/  IMAD.X R51, R38, 0x1, R10, P2 ;  /* 0x0000000126337824 */ /* 0x000fe400010e060a */
[----:B------:R-:W-:Y:S02]  /*13f740*/  IMAD.X R37, R57, 0x1, R8, P3 ;  /* 0x0000000139257824 */ /* 0x000fe400018e0608 */
[----:B------:R-:W-:Y:S01]  /*13f750*/  IMAD.X R47, R2, 0x1, R16, P1 ;  /* 0x00000001022f7824 */ /* 0x000fe200008e0610 */
[----:B------:R-:W-:Y:S04]  /*13f760*/  STL.64 [R1+0x1ab8], R60 ;  /* 0x001ab83c01007387 */ /* 0x000fe80000100a00 */
[----:B------:R0:W-:Y:S04]  /*13f770*/  STL.64 [R1+0x1b10], R50 ;  /* 0x001b103201007387 */ /* 0x0001e80000100a00 */
        /* <DEDUP_REMOVED lines=9> */
[----:B------:R1:W-:Y:S01]  /*13f810*/  STL.64 [R1+0x1c70], R46 ;  /* 0x001c702e01007387 */ /* 0x0003e20000100a00 */
[----:B------:R-:W-:-:S03]  /*13f820*/  SHF.R.S32.HI R52, RZ, 0x1f, R49 ;  /* 0x0000001fff347819 */ /* 0x000fc60000011431 */
[----:B------:R4:W-:Y:S01]  /*13f830*/  STL.64 [R1+0x1aa0], R36 ;  /* 0x001aa02401007387 */ /* 0x0009e20000100a00 */
[----:B0-----:R-:W-:Y:S02]  /*13f840*/  IADD3 R50, P1, PT, R48, R11, RZ ;  /* 0x0000000b30327210 */ /* 0x001fe40007f3e0ff */
        /* <DEDUP_REMOVED lines=21> */
[----:B------:R-:W-:Y:S01]  /*13f9a0*/  IMAD.X R47, R52, 0x1, R21, P2 ;  /* 0x00000001342f7824 */ /* 0x000fe200010e0615 */
[----:B------:R-:W-:-:S03]  /*13f9b0*/  IADD3 R60, P1, PT, R49, R22, RZ ;  /* 0x00000016313c7210 */ /* 0x000fc60007f3e0ff */
[----:B------:R-:W-:Y:S01]  /*13f9c0*/  IMAD.X R37, R55, 0x1, R8, P3 ;  /* 0x0000000137257824 */ /* 0x000fe200018e0608 */
[----:B------:R-:W-:Y:S01]  /*13f9d0*/  STL.64 [R1+0x1a50], R50 ;  /* 0x001a503201007387 */ /* 0x000fe20000100a00 */
[----:B------:R-:W-:-:S03]  /*13f9e0*/  IMAD.X R61, R52, 0x1, R20, P1 ;  /* 0x00000001343d7824 */ /* 0x000fc600008e0614 */
[----:B------:R0:W-:Y:S04]  /*13f9f0*/  STL.64 [R1+0x1a48], R46 ;  /* 0x001a482e01007387 */ /* 0x0001e80000100a00 */
[----:B------:R1:W-:Y:S01]  /*13fa00*/  STL.64 [R1+0x1bf8], R36 ;  /* 0x001bf82401007387 */ /* 0x0003e20000100a00 */
[----:B0-----:R-:W-:Y:S02]  /*13fa10*/  IADD3 R46, P3, PT, R54, R9, RZ ;  /* 0x00000009362e7210 */ /* 0x001fe40007f7e0ff */
[----:B-1----:R-:W-:-:S03]  /*13fa20*/  IADD3 R36, P2, PT, R49, R19, RZ ;  /* 0x0000001331247210 */ /* 0x002fc60007f5e0ff */
[----:B------:R-:W-:Y:S01]  /*13fa30*/  IMAD.X R47, R42, 0x1, R8, P3 ;  /* 0x000000012a2f7824 */ /* 0x000fe200018e0608 */
[----:B------:R0:W-:Y:S01]  /*13fa40*/  STL.64 [R1+0x1a40], R60 ;  /* 0x001a403c01007387 */ /* 0x0001e20000100a00 */
[----:B------:R-:W-:-:S03]  /*13fa50*/  IMAD.X R37, R52, 0x1, R17, P2 ;  /* 0x0000000134257824 */ /* 0x000fc600010e0611 */
[----:B------:R1:W-:Y:S01]  /*13fa60*/  STL.64 [R1+0x1b80], R46 ;  /* 0x001b802e01007387 */ /* 0x0003e20000100a00 */
[----:B------:R-:W-:-:S03]  /*13fa70*/  IMAD.MOV.U32 R53, RZ, RZ, R4 ;  /* 0x000000ffff357224 */ /* 0x000fc600078e0004 */
[----:B------:R4:W-:Y:S01]  /*13fa80*/  STL.64 [R1+0x1a38], R36 ;  /* 0x001a382401007387 */ /* 0x0009e20000100a00 */
[----:B0-----:R-:W-:Y:S02]  /*13fa90*/  IADD3 R60, P1, PT, R49, R18, RZ ;  /* 0x00000012313c7210 */ /* 0x001fe40007f3e0ff */
[----:B-1----:R-:W-:-:S03]  /*13faa0*/  IADD3 R46, P3, PT, R43, R9, RZ ;  /* 0x000000092b2e7210 */ /* 0x002fc60007f7e0ff */
[----:B------:R-:W-:Y:S01]  /*13fab0*/  IMAD.X R61, R52, 0x1, R16, P1 ;  /* 0x00000001343d7824 */ /* 0x000fe200008e0610 */
[C---:B------:R-:W-:Y:S02]  /*13fac0*/  IADD3 R4, P1, PT, R49.reuse, R15, RZ ;  /* 0x0000000f31047210 */ /* 0x040fe40007f3e0ff */
[----:B----4-:R-:W-:Y:S01]  /*13fad0*/  IADD3 R36, P2, PT, R48, R9, RZ ;  /* 0x0000000930247210 */ /* 0x010fe20007f5e0ff */
[--C-:B------:R-:W-:Y:S02]  /*13fae0*/  IMAD.X R47, R38, 0x1, R8.reuse, P3 ;  /* 0x00000001262f7824 */ /* 0x100fe400018e0608 */
[----:B------:R-:W-:Y:S02]  /*13faf0*/  IMAD.MOV.U32 R59, RZ, RZ, R5 ;  /* 0x000000ffff3b7224 */ /* 0x000fe400078e0005 */
        /* <DEDUP_REMOVED lines=40> */
[----:B------:R-:W-:Y:S01]  /*13fd80*/  IMAD.X R5, R51, 0x1, R21, P2 ;  /* 0x0000000133057824 */ /* 0x000fe200010e0615 */
[----:B------:R-:W-:-:S04]  /*13fd90*/  IADD3 R60, P1, PT, R39, R19, RZ ;  /* 0x00000013273c7210 */ /* 0x000fc80007f3e0ff */
[----:B------:R1:W-:Y:S01]  /*13fda0*/  STL.64 [R1+0x19d0], R4 ;  /* 0x0019d00401007387 */ /* 0x0003e20000100a00 */
[----:B0-----:R-:W-:Y:S01]  /*13fdb0*/  IADD3 R46, P3, PT, R39, R22, RZ ;  /* 0x00000016272e7210 */ /* 0x001fe20007f7e0ff */
[----:B------:R-:W-:-:S04]  /*13fdc0*/  IMAD.X R61, R51, 0x1, R17, P1 ;  /* 0x00000001333d7824 */ /* 0x000fc800008e0611 */
[----:B------:R-:W-:Y:S01]  /*13fdd0*/  IMAD.X R47, R51, 0x1, R20, P3 ;  /* 0x00000001332f7824 */ /* 0x000fe200018e0614 */
[----:B-1----:R-:W-:Y:S01]  /*13fde0*/  IADD3 R4, P2, PT, R39, R18, RZ ;  /* 0x0000001227047210 */ /* 0x002fe20007f5e0ff */
[----:B------:R-:W-:Y:S04]  /*13fdf0*/  STL.64 [R1+0x19d8], R36 ;  /* 0x0019d82401007387 */ /* 0x000fe80000100a00 */
[----:B------:R-:W-:Y:S01]  /*13fe00*/  IMAD.X R5, R51, 0x1, R16, P2 ;  /* 0x0000000133057824 */ /* 0x000fe200010e0610 */
[----:B------:R-:W-:Y:S04]  /*13fe10*/  STL.64 [R1+0x19c8], R46 ;  /* 0x0019c82e01007387 */ /* 0x000fe80000100a00 */
[----:B------:R-:W-:Y:S04]  /*13fe20*/  STL.64 [R1+0x19c0], R60 ;  /* 0x0019c03c01007387 */ /* 0x000fe80000100a00 */
[----:B------:R0:W-:Y:S04]  /*13fe30*/  STL.64 [R1+0x19b8], R4 ;  /* 0x0019b80401007387 */ /* 0x0001e80000100a00 */
[----:B0-----:R-:W4:Y:S01]  /*13fe40*/  LDL.LU R5, [R1+0x814c] ;  /* 0x00814c0001057983 */ /* 0x001f220000300800 */
[----:B------:R-:W-:-:S02]  /*13fe50*/  IADD3 R46, P3, PT, R56, R7, RZ ;  /* 0x00000007382e7210 */ /* 0x000fc40007f7e0ff */
[----:B------:R-:W-:-:S03]  /*13fe60*/  IADD3 R60, P1, PT, R54, R7, RZ ;  /* 0x00000007363c7210 */ /* 0x000fc60007f3e0ff */
[--C-:B------:R-:W-:Y:S01]  /*13fe70*/  IMAD.X R47, R55, 0x1, R6.reuse, P3 ;  /* 0x00000001372f7824 */ /* 0x100fe200018e0606 */
[----:B------:R-:W-:Y:S01]  /*13fe80*/  IADD3 R4, P3, PT, R43, R7, RZ ;  /* 0x000000072b047210 */ /* 0x000fe20007f7e0ff */
[----:B------:R-:W-:-:S03]  /*13fe90*/  IMAD.X R61, R42, 0x1, R6, P1 ;  /* 0x000000012a3d7824 */ /* 0x000fc600008e0606 */
[----:B------:R0:W-:Y:S04]  /*13fea0*/  STL.64 [R1+0x1bf0], R46 ;  /* 0x001bf02e01007387 */ /* 0x0001e80000100a00 */
[----:B------:R1:W-:Y:S01]  /*13feb0*/  STL.64 [R1+0x1b78], R60 ;  /* 0x001b783c01007387 */ /* 0x0003e20000100a00 */
[C---:B0-----:R-:W-:Y:S02]  /*13fec0*/  IADD3 R46, P2, PT, R39.reuse, R15, RZ ;  /* 0x0000000f272e7210 */ /* 0x041fe40007f5e0ff */
[----:B-1----:R-:W-:-:S03]  /*13fed0*/  IADD3 R60, P1, PT, R39, R14, RZ ;  /* 0x0000000e273c7210 */ /* 0x002fc60007f3e0ff */
[C---:B------:R-:W-:Y:S02]  /*13fee0*/  IMAD.X R47, R51.reuse, 0x1, R13, P2 ;  /* 0x00000001332f7824 */ /* 0x040fe400010e060d */
[----:B------:R-:W-:-:S03]  /*13fef0*/  IMAD.X R61, R51, 0x1, R12, P1 ;  /* 0x00000001333d7824 */ /* 0x000fc600008e060c */
[----:B------:R0:W-:Y:S01]  /*13ff00*/  STL.64 [R1+0x19b0], R46 ;  /* 0x0019b02e01007387 */ /* 0x0001e20000100a00 */
[----:B------:R-:W-:Y:S02]  /*13ff10*/  SHF.R.S32.HI R36, RZ, 0x1f, R53 ;  /* 0x0000001fff247819 */ /* 0x000fe40000011435 */
[----:B0-----:R-:W-:-:S05]  /*13ff20*/  IADD3 R46, P2, PT, R48, R7, RZ ;  /* 0x00000007302e7210 */ /* 0x001fca0007f5e0ff */
[--C-:B------:R-:W-:Y:S02]  /*13ff30*/  IMAD.X R47, R2, 0x1, R6.reuse, P2 ;  /* 0x00000001022f7824 */ /* 0x100fe400010e0606 */
[----:B----4-:R-:W-:Y:S02]  /*13ff40*/  IMAD.MOV.U32 R37, RZ, RZ, R5 ;  /* 0x000000ffff257224 */ /* 0x010fe400078e0005 */
[----:B------:R-:W-:-:S05]  /*13ff50*/  IMAD.X R5, R38, 0x1, R6, P3 ;  /* 0x0000000126057824 */ /* 0x000fca00018e0606 */
[----:B------:R0:W-:Y:S04]  /*13ff60*/  STL.64 [R1+0x1b00], R4 ;  /* 0x001b000401007387 */ /* 0x0001e80000100a00 */
        /* <DEDUP_REMOVED lines=12> */
[----:B------:R1:W-:Y:S04]  /*140030*/  STL.64 [R1+0x13b8], R46 ;  /* 0x0013b82e01007387 */ /* 0x0003e80000100a00 */
[----:B------:R4:W-:Y:S01]  /*140040*/  STL.64 [R1+0x13b0], R4 ;  /* 0x0013b00401007387 */ /* 0x0009e20000100a00 */
[----:B0-----:R-:W-:-:S02]  /*140050*/  IADD3 R60, P3, PT, R53, R32, RZ ;  /* 0x00000020353c7210 */ /* 0x001fc40007f7e0ff */
        /* <DEDUP_REMOVED lines=13> */
[----:B------:R-:W-:Y:S01]  /*140130*/  STL.64 [R1+0x1390], R60 ;  /* 0x0013903c01007387 */ /* 0x000fe20000100a00 */
[----:B------:R-:W-:-:S03]  /*140140*/  IMAD.X R5, R36, 0x1, R20, P1 ;  /* 0x0000000124057824 */ /* 0x000fc600008e0614 */
[----:B------:R-:W-:Y:S04]  /*140150*/  STL.64 [R1+0x1388], R46 ;  /* 0x0013882e01007387 */ /* 0x000fe80000100a00 */
[----:B------:R0:W-:Y:S04]  /*140160*/  STL.64 [R1+0x1380], R4 ;  /* 0x0013800401007387 */ /* 0x0001e80000100a00 */
[----:B0-----:R-:W4:Y:S01]  /*140170*/  LDL.LU R4, [R1+0x8148] ;  /* 0x0081480001047983 */ /* 0x001f220000300800 */
[C---:B------:R-:W-:Y:S02]  /*140180*/  IADD3 R60, P3, PT, R53.reuse, R19, RZ ;  /* 0x00000013353c7210 */ /* 0x040fe40007f7e0ff */
[----:B------:R-:W-:-:S03]  /*140190*/  IADD3 R46, P2, PT, R53, R18, RZ ;  /* 0x00000012352e7210 */ /* 0x000fc60007f5e0ff */
[C---:B------:R-:W-:Y:S02]  /*1401a0*/  IMAD.X R61, R36.reuse, 0x1, R17, P3 ;  /* 0x00000001243d7824 */ /* 0x040fe400018e0611 */
[----:B------:R-:W-:-:S03]  /*1401b0*/  IMAD.X R47, R36, 0x1, R16, P2 ;  /* 0x00000001242f7824 */ /* 0x000fc600010e0610 */
[----:B------:R-:W-:Y:S04]  /*1401c0*/  STL.64 [R1+0x1378], R60 ;  /* 0x0013783c01007387 */ /* 0x000fe80000100a00 */
[----:B------:R-:W-:Y:S01]  /*1401d0*/  STL.64 [R1+0x1370], R46 ;  /* 0x0013702e01007387 */ /* 0x000fe20000100a00 */
[----:B----4-:R-:W-:Y:S01]  /*1401e0*/  IMAD.MOV.U32 R3, RZ, RZ, R4 ;  /* 0x000000ffff037224 */ /* 0x010fe200078e0004 */
[----:B------:R-:W-:-:S05]  /*1401f0*/  IADD3 R4, P1, PT, R53, R15, RZ ;  /* 0x0000000f35047210 */ /* 0x000fca0007f3e0ff */
[----:B------:R-:W-:-:S05]  /*140200*/  IMAD.X R5, R36, 0x1, R13, P1 ;  /* 0x0000000124057824 */ /* 0x000fca00008e060d */
[----:B------:R0:W-:Y:S04]  /*140210*/  STL.64 [R1+0x1368], R4 ;  /* 0x0013680401007387 */ /* 0x0001e80000100a00 */
[----:B0-----:R-:W4:Y:S01]  /*140220*/  LDL.LU.64 R4, [R1+0x8140] ;  /* 0x0081400001047983 */ /* 0x001f220000300a00 */
[-C--:B------:R-:W-:Y:S02]  /*140230*/  IADD3 R60, P3, PT, R49, R7.reuse, RZ ;  /* 0x00000007313c7210 */ /* 0x080fe40007f7e0ff */
[----:B------:R-:W-:-:S03]  /*140240*/  IADD3 R46, P2, PT, R39, R7, RZ ;  /* 0x00000007272e7210 */ /* 0x000fc60007f5e0ff */
[--C-:B------:R-:W-:Y:S02]  /*140250*/  IMAD.X R61, R52, 0x1, R6.reuse, P3 ;  /* 0x00000001343d7824 */ /* 0x100fe400018e0606 */
[----:B------:R-:W-:-:S03]  /*140260*/  IMAD.X R47, R51, 0x1, R6, P2 ;  /* 0x00000001332f7824 */ /* 0x000fc600010e0606 */
[----:B------:R0:W-:Y:S04]  /*140270*/  STL.64 [R1+0x1a08], R60 ;  /* 0x001a083c01007387 */ /* 0x0001e80000100a00 */
[----:B------:R1:W-:Y:S01]  /*140280*/  STL.64 [R1+0x13c0], R46 ;  /* 0x0013c02e01007387 */ /* 0x0003e20000100a00 */
[C---:B0-----:R-:W-:Y:S02]  /*140290*/  IADD3 R60, P1, PT, R53.reuse, R14, RZ ;  /* 0x0000000e353c7210 */ /* 0x041fe40007f3e0ff */
[----:B-1----:R-:W-:-:S03]  /*1402a0*/  IADD3 R46, P2, PT, R53, R11, RZ ;  /* 0x0000000b352e7210 */ /* 0x002fc60007f5e0ff */
[C---:B------:R-:W-:Y:S02]  /*1402b0*/  IMAD.X R61, R36.reuse, 0x1, R12, P1 ;  /* 0x00000001243d7824 */ /* 0x040fe400008e060c */
[----:B------:R-:W-:-:S03]  /*1402c0*/  IMAD.X R47, R36, 0x1, R10, P2 ;  /* 0x00000001242f7824 */ /* 0x000fc600010e060a */
[----:B------:R0:W-:Y:S04]  /*1402d0*/  STL.64 [R1+0x1360], R60 ;  /* 0x0013603c01007387 */ /* 0x0001e80000100a00 */
[----:B0-----:R-:W2:Y:S04]  /*1402e0*/  LDL.LU.64 R60, [R1+0x8138] ;  /* 0x00813800013c7983 */ /* 0x001ea80000300a00 */
[----:B------:R0:W-:Y:S01]  /*1402f0*/  STL.64 [R1+0xf70], R46 ;  /* 0x000f702e01007387 */ /* 0x0001e20000100a00 */
[----:B------:R-:W-:-:S03]  /*140300*/  SHF.R.S32.HI R50, RZ, 0x1f, R37 ;  /* 0x0000001fff327819 */ /* 0x000fc60000011425 */
[----:B0-----:R-:W2:Y:S01]  /*140310*/  LDL.LU.64 R46, [R1+0x8130] ;  /* 0x00813000012e7983 */ /* 0x001ea20000300a00 */
[-C--:B----4-:R-:W-:Y:S02]  /*140320*/  IADD3 R40, P3, PT, R41, R5.reuse, RZ ;  /* 0x0000000529287210 */ /* 0x090fe40007f7e0ff */
[----:B------:R-:W-:-:S03]  /*140330*/  IADD3 R44, P1, PT, R45, R5, RZ ;  /* 0x000000052d2c7210 */ /* 0x000fc60007f3e0ff */
[--C-:B------:R-:W-:Y:S02]  /*140340*/  IMAD.X R41, R57, 0x1, R4.reuse, P3 ;  /* 0x0000000139297824 */ /* 0x100fe400018e0604 */
[----:B------:R-:W-:Y:S01]  /*140350*/  IMAD.X R45, R58, 0x1, R4, P1 ;  /* 0x000000013a2d7824 */ /* 0x000fe200008e0604 */
[C---:B------:R-:W-:Y:S02]  /*140360*/  IADD3 R58, P2, PT, R53.reuse, R7, RZ ;  /* 0x00000007353a7210 */ /* 0x040fe40007f5e0ff */
[----:B------:R0:W-:Y:S01]  /*140370*/  STL.64 [R1+0xf60], R40 ;  /* 0x000f602801007387 */ /* 0x0001e20000100a00 */
[----:B------:R-:W-:Y:S02]  /*140380*/  IMAD.MOV.U32 R57, RZ, RZ, R59 ;  /* 0x000000ffff397224 */ /* 0x000fe400078e003b */
[----:B------:R-:W-:Y:S01]  /*140390*/  IMAD.X R59, R36, 0x1, R6, P2 ;  /* 0x00000001243b7824 */ /* 0x000fe200010e0606 */
[----:B------:R1:W-:Y:S01]  /*1403a0*/  STL.64 [R1+0xf50], R44 ;  /* 0x000f502c01007387 */ /* 0x0003e20000100a00 */
[----:B0-----:R-:W-:-:S05]  /*1403b0*/  IADD3 R40, P3, PT, R53, R9, RZ ;  /* 0x0000000935287210 */ /* 0x001fca0007f7e0ff */
[----:B------:R-:W-:Y:S01]  /*1403c0*/  IMAD.X R41, R36, 0x1, R8, P3 ;  /* 0x0000000124297824 */ /* 0x000fe200018e0608 */
[----:B-1----:R-:W-:-:S04]  /*1403d0*/  IADD3 R44, P1, PT, R37, R35, RZ ;  /* 0x00000023252c7210 */ /* 0x002fc80007f3e0ff */
[----:B------:R0:W-:Y:S01]  /*1403e0*/  STL.64 [R1+0xf40], R40 ;  /* 0x000f402801007387 */ /* 0x0001e20000100a00 */
[----:B------:R-:W-:-:S03]  /*1403f0*/  IMAD.X R45, R50, 0x1, R34, P1 ;  /* 0x00000001322d7824 */ /* 0x000fc600008e0622 */
[----:B------:R1:W-:Y:S01]  /*140400*/  STL.64 [R1+0xf30], R58 ;  /* 0x000f303a01007387 */ /* 0x0003e20000100a00 */
[C---:B0-----:R-:W-:Y:S02]  /*140410*/  IADD3 R40, P3, PT, R37.reuse, R33, RZ ;  /* 0x0000002125287210 */ /* 0x041fe40007f7e0ff */
[----:B-1----:R-:W-:-:S03]  /*140420*/  IADD3 R58, P2, PT, R37, R32, RZ ;  /* 0x00000020253a7210 */ /* 0x002fc60007f5e0ff */
[C---:B------:R-:W-:Y:S01]  /*140430*/  IMAD.X R41, R50.reuse, 0x1, R31, P3 ;  /* 0x0000000132297824 */ /* 0x040fe200018e061f */
        /* <DEDUP_REMOVED lines=29> */
[----:B0-----:R-:W4:Y:S04]  /*140610*/  LDL.LU.64 R44, [R1+0x8128] ;  /* 0x00812800012c7983 */ /* 0x001f280000300a00 */
[----:B------:R-:W-:Y:S04]  /*140620*/  STL.64 [R1+0xec8], R40 ;  /* 0x000ec82801007387 */ /* 0x000fe80000100a00 */
[----:B------:R0:W-:Y:S04]  /*140630*/  STL.64 [R1+0xec0], R58 ;  /* 0x000ec03a01007387 */ /* 0x0001e80000100a00 */
[----:B0-----:R-:W2:Y:S01]  /*140640*/  LDL.LU.64 R58, [R1+0x8120] ;  /* 0x00812000013a7983 */ /* 0x001ea20000300a00 */
[----:B------:R-:W-:-:S02]  /*140650*/  IADD3 R54, P3, PT, R54, R5, RZ ;  /* 0x0000000536367210 */ /* 0x000fc40007f7e0ff */
[----:B------:R-:W-:-:S03]  /*140660*/  IADD3 R40, P1, PT, R37, R14, RZ ;  /* 0x0000000e25287210 */ /* 0x000fc60007f3e0ff */
[----:B------:R-:W-:Y:S02]  /*140670*/  IMAD.X R55, R42, 0x1, R4, P3 ;  /* 0x000000012a377824 */ /* 0x000fe400018e0604 */
[----:B------:R-:W-:Y:S01]  /*140680*/  IMAD.X R41, R50, 0x1, R12, P1 ;  /* 0x0000000132297824 */ /* 0x000fe200008e060c */
[----:B------:R-:W-:Y:S02]  /*140690*/  IADD3 R42, P3, PT, R43, R5, RZ ;  /* 0x000000052b2a7210 */ /* 0x000fe40007f7e0ff */
[----:B------:R0:W-:Y:S04]  /*1406a0*/  STL.64 [R1+0xea8], R54 ;  /* 0x000ea83601007387 */ /* 0x0001e80000100a00 */
[----:B------:R1:W-:Y:S01]  /*1406b0*/  STL.64 [R1+0xea0], R40 ;  /* 0x000ea02801007387 */ /* 0x0003e20000100a00 */
[----:B------:R-:W-:Y:S01]  /*1406c0*/  IMAD.X R43, R38, 0x1, R4, P3 ;  /* 0x00000001262b7824 */ /* 0x000fe200018e0604 */
[----:B0-----:R-:W-:-:S02]  /*1406d0*/  IADD3 R54, P2, PT, R37, R11, RZ ;  /* 0x0000000b25367210 */ /* 0x001fc40007f5e0ff */
[----:B-1----:R-:W-:-:S03]  /*1406e0*/  IADD3 R40, P1, PT, R48, R5, RZ ;  /* 0x0000000530287210 */ /* 0x002fc60007f3e0ff */
[----:B------:R-:W-:Y:S01]  /*1406f0*/  IMAD.X R55, R50, 0x1, R10, P2 ;  /* 0x0000000132377824 */ /* 0x000fe200010e060a */
[----:B------:R0:W-:Y:S01]  /*140700*/  STL.64 [R1+0xe80], R42 ;  /* 0x000e802a01007387 */ /* 0x0001e20000100a00 */
[----:B------:R-:W-:-:S03]  /*140710*/  IMAD.X R41, R2, 0x1, R4, P1 ;  /* 0x0000000102297824 */ /* 0x000fc600008e0604 */
[----:B------:R-:W-:Y:S04]  /*140720*/  STL.64 [R1+0xe90], R54 ;  /* 0x000e903601007387 */ /* 0x000fe80000100a00 */
[----:B------:R1:W-:Y:S01]  /*140730*/  STL.64 [R1+0xe70], R40 ;  /* 0x000e702801007387 */ /* 0x0003e20000100a00 */
[----:B0-----:R-:W-:-:S05]  /*140740*/  IADD3 R42, P3, PT, R37, R9, RZ ;  /* 0x00000009252a7210 */ /* 0x001fca0007f7e0ff */
[C---:B------:R-:W-:Y:S01]  /*140750*/  IMAD.X R43, R50.reuse, 0x1, R8, P3 ;  /* 0x00000001322b7824 */ /* 0x040fe200018e0608 */
        /* <DEDUP_REMOVED lines=35> */
[C---:B------:R-:W-:Y:S01]  /*140990*/  IMAD.X R43, R56.reuse, 0x1, R13, P3 ;  /* 0x00000001382b7824 */ /* 0x040fe200018e060d */
[----:B0-----:R-:W-:Y:S02]  /*1409a0*/  IADD3 R40, P2, PT, R57, R14, RZ ;  /* 0x0000000e39287210 */ /* 0x001fe40007f5e0ff */
[-C--:B------:R-:W-:Y:S01]  /*1409b0*/  IADD3 R48, P3, PT, R49, R5.reuse, RZ ;  /* 0x0000000531307210 */ /* 0x080fe20007f7e0ff */
[----:B------:R0:W-:Y:S02]  /*1409c0*/  STL.64 [R1+0xe00], R54 ;  /* 0x000e003601007387 */ /* 0x0001e40000100a00 */
[----:B------:R-:W-:Y:S02]  /*1409d0*/  IMAD.X R41, R56, 0x1, R12, P2 ;  /* 0x0000000138297824 */ /* 0x000fe400010e060c */
[----:B------:R-:W-:Y:S01]  /*1409e0*/  IMAD.X R49, R52, 0x1, R4, P3 ;  /* 0x0000000134317824 */ /* 0x000fe200018e0604 */
[----:B------:R1:W-:Y:S01]  /*1409f0*/  STL.64 [R1+0xdf8], R42 ;  /* 0x000df82a01007387 */ /* 0x0003e20000100a00 */
[----:B------:R-:W-:-:S02]  /*140a00*/  IADD3 R38, P2, PT, R39, R5, RZ ;  /* 0x0000000527267210 */ /* 0x000fc40007f5e0ff */
[----:B0-----:R-:W-:Y:S01]  /*140a10*/  IADD3 R54, P1, PT, R57, R11, RZ ;  /* 0x0000000b39367210 */ /* 0x001fe20007f3e0ff */
[----:B-1----:R-:W3:Y:S04]  /*140a20*/  LDL.LU.64 R42, [R1+0x8118] ;  /* 0x00811800012a7983 */ /* 0x002ee80000300a00 */
[----:B------:R-:W-:Y:S01]  /*140a30*/  IMAD.X R55, R56, 0x1, R10, P1 ;  /* 0x0000000138377824 */ /* 0x000fe200008e060a */
[----:B------:R0:W-:Y:S01]  /*140a40*/  STL.64 [R1+0xdf0], R40 ;  /* 0x000df02801007387 */ /* 0x0001e20000100a00 */
[----:B------:R-:W-:-:S03]  /*140a50*/  IMAD.X R39, R51, 0x1, R4, P2 ;  /* 0x0000000133277824 */ /* 0x000fc600010e0604 */
[----:B0-----:R-:W3:Y:S04]  /*140a60*/  LDL.LU.64 R40, [R1+0x8110] ;  /* 0x0081100001287983 */ /* 0x001ee80000300a00 */
[----:B------:R0:W-:Y:S04]  /*140a70*/  STL.64 [R1+0xdd8], R48 ;  /* 0x000dd83001007387 */ /* 0x0001e80000100a00 */
[----:B------:R1:W-:Y:S01]  /*140a80*/  STL.64 [R1+0xde8], R54 ;  /* 0x000de83601007387 */ /* 0x0003e20000100a00 */
[----:B0-----:R-:W-:-:S03]  /*140a90*/  IADD3 R48, P1, PT, R57, R9, RZ ;  /* 0x0000000939307210 */ /* 0x001fc60007f3e0ff */
[----:B------:R0:W-:Y:S02]  /*140aa0*/  STL.64 [R1+0xdc8], R38 ;  /* 0x000dc82601007387 */ /* 0x0001e40000100a00 */
[----:B------:R-:W-:Y:S01]  /*140ab0*/  IMAD.X R49, R56, 0x1, R8, P1 ;  /* 0x0000000138317824 */ /* 0x000fe200008e0608 */
[----:B-1----:R-:W-:-:S04]  /*140ac0*/  IADD3 R54, P2, PT, R57, R7, RZ ;  /* 0x0000000739367210 */ /* 0x002fc80007f5e0ff */
[----:B------:R1:W-:Y:S01]  /*140ad0*/  STL.64 [R1+0xdb8], R48 ;  /* 0x000db83001007387 */ /* 0x0003e20000100a00 */
[----:B------:R-:W-:-:S05]  /*140ae0*/  IMAD.X R55, R56, 0x1, R6, P2 ;  /* 0x0000000138377824 */ /* 0x000fca00010e0606 */
[----:B------:R0:W-:Y:S01]  /*140af0*/  STL.64 [R1+0xda8], R54 ;  /* 0x000da83601007387 */ /* 0x0001e20000100a00 */
[----:B--2---:R-:W-:Y:S02]  /*140b00*/  SHF.R.S32.HI R2, RZ, 0x1f, R58 ;  /* 0x0000001fff027819 */ /* 0x004fe4000001143a */
[C---:B0-----:R-:W-:Y:S02]  /*140b10*/  IADD3 R38, P3, PT, R58.reuse, R35, RZ ;  /* 0x000000233a267210 */ /* 0x041fe40007f7e0ff */
[----:B-1----:R-:W-:-:S03]  /*140b20*/  IADD3 R48, P1, PT, R58, R33, RZ ;  /* 0x000000213a307210 */ /* 0x002fc60007f3e0ff */
[C---:B------:R-:W-:Y:S02]  /*140b30*/  IMAD.X R39, R2.reuse, 0x1, R34, P3 ;  /* 0x0000000102277824 */ /* 0x040fe400018e0622 */
[----:B------:R-:W-:Y:S01]  /*140b40*/  IMAD.X R49, R2, 0x1, R31, P1 ;  /* 0x0000000102317824 */ /* 0x000fe200008e061f */
[----:B------:R-:W-:Y:S02]  /*140b50*/  IADD3 R54, P2, PT, R58, R32, RZ ;  /* 0x000000203a367210 */ /* 0x000fe40007f5e0ff */
[----:B------:R0:W-:Y:S04]  /*140b60*/  STL.64 [R1+0xda0], R38 ;  /* 0x000da02601007387 */ /* 0x0001e80000100a00 */
[----:B------:R1:W-:Y:S01]  /*140b70*/  STL.64 [R1+0xd98], R48 ;  /* 0x000d983001007387 */ /* 0x0003e20000100a00 */
[----:B------:R-:W-:Y:S01]  /*140b80*/  IMAD.X R55, R2, 0x1, R30, P2 ;  /* 0x0000000102377824 */ /* 0x000fe200010e061e */
[----:B0-----:R-:W-:-:S02]  /*140b90*/  IADD3 R38, P3, PT, R58, R29, RZ ;  /* 0x0000001d3a267210 */ /* 0x001fc40007f7e0ff */
        /* <DEDUP_REMOVED lines=8> */
[----:B------:R-:W-:Y:S01]  /*140c20*/  IMAD.X R55, R2, 0x1, R24, P2 ;  /* 0x0000000102377824 */ /* 0x000fe200010e0618 */
[----:B--2---:R-:W-:Y:S01]  /*140c30*/  IADD3 R48, P1, PT, R58, R22, RZ ;  /* 0x000000163a307210 */ /* 0x004fe20007f3e0ff */
        /* <DEDUP_REMOVED lines=11> */
[-C--:B------:R-:W-:Y:S01]  /*140cf0*/  IADD3 R52, P3, PT, R53, R5.reuse, RZ ;  /* 0x0000000535347210 */ /* 0x080fe20007f7e0ff */
[----:B------:R-:W-:Y:S02]  /*140d00*/  IMAD.X R49, R2, 0x1, R13, P1 ;  /* 0x0000000102317824 */ /* 0x000fe400008e060d */
[----:B------:R1:W-:Y:S02]  /*140d10*/  STL.64 [R1+0xd58], R38 ;  /* 0x000d582601007387 */ /* 0x0003e40000100a00 */
[----:B------:R-:W-:Y:S01]  /*140d20*/  IMAD.X R53, R36, 0x1, R4, P3 ;  /* 0x0000000124357824 */ /* 0x000fe200018e0604 */
[----:B0-----:R-:W-:Y:S01]  /*140d30*/  IADD3 R54, P2, PT, R58, R14, RZ ;  /* 0x0000000e3a367210 */ /* 0x001fe20007f5e0ff */
[----:B-1----:R-:W2:Y:S04]  /*140d40*/  LDL.LU.64 R38, [R1+0x8108] ;  /* 0x0081080001267983 */ /* 0x002ea80000300a00 */
[----:B------:R-:W-:Y:S01]  /*140d50*/  IMAD.X R55, R2, 0x1, R12, P2 ;  /* 0x0000000102377824 */ /* 0x000fe200010e060c */
[----:B------:R0:W-:Y:S01]  /*140d60*/  STL.64 [R1+0xd50], R48 ;  /* 0x000d503001007387 */ /* 0x0001e20000100a00 */
[----:B------:R-:W-:-:S03]  /*140d70*/  IADD3 R36, P2, PT, R37, R5, RZ ;  /* 0x0000000525247210 */ /* 0x000fc60007f5e0ff */
[----:B------:R1:W-:Y:S01]  /*140d80*/  STL.64 [R1+0xd48], R54 ;  /* 0x000d483601007387 */ /* 0x0003e20000100a00 */
[----:B0-----:R-:W-:Y:S01]  /*140d90*/  IADD3 R48, P1, PT, R58, R11, RZ ;  /* 0x0000000b3a307210 */ /* 0x001fe20007f3e0ff */
[----:B------:R-:W-:Y:S02]  /*140da0*/  IMAD.X R37, R50, 0x1, R4, P2 ;  /* 0x0000000132257824 */ /* 0x000fe400010e0604 */
[----:B-1----:R-:W2:Y:S02]  /*140db0*/  LDL.LU R55, [R1+0x8100] ;  /* 0x0081000001377983 */ /* 0x002ea40000300800 */
[----:B------:R-:W-:Y:S02]  /*140dc0*/  IMAD.X R49, R2, 0x1, R10, P1 ;  /* 0x0000000102317824 */ /* 0x000fe400008e060a */
[----:B------:R0:W-:Y:S01]  /*140dd0*/  STL.64 [R1+0xd38], R52 ;  /* 0x000d383401007387 */ /* 0x0001e20000100a00 */
[----:B------:R-:W-:-:S03]  /*140de0*/  IADD3 R50, P1, PT, R58, R7, RZ ;  /* 0x000000073a327210 */ /* 0x000fc60007f3e0ff */
[----:B------:R1:W-:Y:S01]  /*140df0*/  STL.64 [R1+0xd30], R48 ;  /* 0x000d303001007387 */ /* 0x0003e20000100a00 */
[----:B------:R-:W-:Y:S01]  /*140e00*/  SHF.R.S32.HI R54, RZ, 0x1f, R3 ;  /* 0x0000001fff367819 */ /* 0x000fe20000011403 */
[----:B------:R-:W-:Y:S01]  /*140e10*/  IMAD.X R51, R2, 0x1, R6, P1 ;  /* 0x0000000102337824 */ /* 0x000fe200008e0606 */
[----:B0-----:R-:W-:Y:S01]  /*140e20*/  IADD3 R52, P3, PT, R58, R9, RZ ;  /* 0x000000093a347210 */ /* 0x001fe20007f7e0ff */
[----:B-1----:R-:W2:Y:S04]  /*140e30*/  LDL.LU.64 R48, [R1+0x80f8] ;  /* 0x0080f80001307983 */ /* 0x002ea80000300a00 */
[----:B------:R0:W-:Y:S01]  /*140e40*/  STL.64 [R1+0xc08], R36 ;  /* 0x000c082401007387 */ /* 0x0001e20000100a00 */
[----:B------:R-:W-:Y:S01]  /*140e50*/  IMAD.X R53, R2, 0x1, R8, P3 ;  /* 0x0000000102357824 */ /* 0x000fe200018e0608 */
[----:B0-----:R-:W-:-:S04]  /*140e60*/  IADD3 R36, P2, PT, R3, R35, RZ ;  /* 0x0000002303247210 */ /* 0x001fc80007f5e0ff */
        /* <DEDUP_REMOVED lines=40> */
[----:B0-----:R-:W4:Y:S01]  /*1410f0*/  LDL.LU.64 R36, [R1+0x80f0] ;  /* 0x0080f00001247983 */ /* 0x001f220000300a00 */
[----:B------:R-:W-:-:S05]  /*141100*/  IADD3 R52, P3, PT, R57, R5, RZ ;  /* 0x0000000539347210 */ /* 0x000fca0007f7e0ff */
[----:B------:R-:W-:Y:S01]  /*141110*/  IMAD.X R53, R56, 0x1, R4, P3 ;  /* 0x0000000138357824 */ /* 0x000fe200018e0604 */
[----:B------:R-:W-:-:S04]  /*141120*/  IADD3 R50, P1, PT, R3, R9, RZ ;  /* 0x0000000903327210 */ /* 0x000fc80007f3e0ff */
[----:B------:R0:W-:Y:S01]  /*141130*/  STL.64 [R1+0x340], R52 ;  /* 0x0003403401007387 */ /* 0x0001e20000100a00 */
[----:B------:R-:W-:Y:S01]  /*141140*/  IMAD.X R51, R54, 0x1, R8, P1 ;  /* 0x0000000136337824 */ /* 0x000fe200008e0608 */
[C---:B------:R-:W-:Y:S02]  /*141150*/  IADD3 R56, P2, PT, R3.reuse, R7, RZ ;  /* 0x0000000703387210 */ /* 0x040fe40007f5e0ff */
[-C--:B0-----:R-:W-:Y:S02]  /*141160*/  IADD3 R52, P3, PT, R58, R5.reuse, RZ ;  /* 0x000000053a347210 */ /* 0x081fe40007f7e0ff */
[----:B------:R0:W-:Y:S03]  /*141170*/  STL.64 [R1+0xbf8], R50 ;  /* 0x000bf83201007387 */ /* 0x0001e60000100a00 */
[----:B------:R-:W-:Y:S02]  /*141180*/  IMAD.X R53, R2, 0x1, R4, P3 ;  /* 0x0000000102357824 */ /* 0x000fe400018e0604 */
[----:B------:R-:W-:Y:S01]  /*141190*/  IMAD.X R57, R54, 0x1, R6, P2 ;  /* 0x0000000136397824 */ /* 0x000fe200010e0606 */
[----:B0-----:R-:W2:Y:S04]  /*1411a0*/  LDL.LU.64 R50, [R1+0x80e8] ;  /* 0x0080e80001327983 */ /* 0x001ea80000300a00 */
[----:B------:R0:W-:Y:S02]  /*1411b0*/  STL.64 [R1+0xbc8], R52 ;  /* 0x000bc83401007387 */ /* 0x0001e40000100a00 */
[----:B0-----:R-:W-:-:S02]  /*1411c0*/  IADD3 R52, P3, PT, R3, R5, RZ ;  /* 0x0000000503347210 */ /* 0x001fc40007f7e0ff */
[----:B------:R0:W-:Y:S03]  /*1411d0*/  STL.64 [R1+0xbc0], R56 ;  /* 0x000bc03801007387 */ /* 0x0001e60000100a00 */
[----:B------:R-:W-:-:S05]  /*1411e0*/  IMAD.X R53, R54, 0x1, R4, P3 ;  /* 0x0000000136357824 */ /* 0x000fca00018e0604 */
[----:B------:R1:W-:Y:S01]  /*1411f0*/  STL.64 [R1+0xb90], R52 ;  /* 0x000b903401007387 */ /* 0x0003e20000100a00 */
[----:B------:R-:W-:Y:S01]  /*141200*/  IMAD.MOV.U32 R54, RZ, RZ, R59 ;  /* 0x000000ffff367224 */ /* 0x000fe200078e003b */
[----:B----4-:R-:W-:Y:S02]  /*141210*/  SHF.R.S32.HI R58, RZ, 0x1f, R36 ;  /* 0x0000001fff3a7819 */ /* 0x010fe40000011424 */
[C---:B------:R-:W-:Y:S02]  /*141220*/  IADD3 R2, P1, PT, R36.reuse, R35, RZ ;  /* 0x0000002324027210 */ /* 0x040fe40007f3e0ff */
[----:B0-----:R-:W-:-:S03]  /*141230*/  IADD3 R56, P2, PT, R36, R33, RZ ;  /* 0x0000002124387210 */ /* 0x001fc60007f5e0ff */
[----:B------:R-:W-:Y:S01]  /*141240*/  IMAD.X R3, R58, 0x1, R34, P1 ;  /* 0x000000013a037824 */ /* 0x000fe200008e0622 */
[----:B-1----:R-:W-:Y:S01]  /*141250*/  IADD3 R52, P3, PT, R36, R32, RZ ;  /* 0x0000002024347210 */ /* 0x002fe20007f7e0ff */
[----:B------:R-:W-:-:S03]  /*141260*/  IMAD.X R57, R58, 0x1, R31, P2 ;  /* 0x000000013a397824 */ /* 0x000fc600010e061f */
[----:B------:R0:W-:Y:S01]  /*141270*/  STL.64 [R1+0xb00], R2 ;  /* 0x000b000201007387 */ /* 0x0001e20000100a00 */
[----:B------:R-:W-:-:S03]  /*141280*/  IMAD.X R53, R58, 0x1, R30, P3 ;  /* 0x000000013a357824 */ /* 0x000fc600018e061e */
        /* <DEDUP_REMOVED lines=8> */
[----:B------:R-:W-:Y:S01]  /*141310*/  IMAD.X R53, R58, 0x1, R24, P3 ;  /* 0x000000013a357824 */ /* 0x000fe200018e0618 */
[----:B-1----:R-:W-:Y:S01]  /*141320*/  IADD3 R2, P1, PT, R36, R23, RZ ;  /* 0x0000001724027210 */ /* 0x002fe20007f3e0ff */
[----:B------:R0:W-:Y:S04]  /*141330*/  STL.64 [R1+0x968], R56 ;  /* 0x0009683801007387 */ /* 0x0001e80000100a00 */
[----:B------:R-:W-:Y:S01]  /*141340*/  IMAD.X R3, R58, 0x1, R21, P1 ;  /* 0x000000013a037824 */ /* 0x000fe200008e0615 */
        /* <DEDUP_REMOVED lines=27> */
[----:B------:R-:W-:Y:S02]  /*141500*/  SHF.R.S32.HI R36, RZ, 0x1f, R37 ;  /* 0x0000001fff247819 */ /* 0x000fe40000011425 */
        /* <DEDUP_REMOVED lines=44> */
[----:B------:R-:W-:Y:S01]  /*1417d0*/  IMAD.X R3, R36, 0x1, R6, P1 ;  /* 0x0000000124037824 */ /* 0x000fe200008e0606 */
[----:B------:R-:W-:Y:S02]  /*1417e0*/  IADD3 R58, P2, PT, R37, R5, RZ ;  /* 0x00000005253a7210 */ /* 0x000fe40007f5e0ff */
[----:B------:R0:W-:Y:S01]  /*1417f0*/  STL.64 [R1+0x7e0], R52 ;  /* 0x0007e03401007387 */ /* 0x0001e20000100a00 */
[----:B--2---:R-:W-:-:S03]  /*141800*/  SHF.R.S32.HI R37, RZ, 0x1f, R55 ;  /* 0x0000001fff257819 */ /* 0x004fc60000011437 */
[----:B------:R1:W-:Y:S01]  /*141810*/  STL.64 [R1+0x7d8], R2 ;  /* 0x0007d80201007387 */ /* 0x0003e20000100a00 */
[----:B------:R-:W-:Y:S01]  /*141820*/  IMAD.X R59, R36, 0x1, R4, P2 ;  /* 0x00000001243b7824 */ /* 0x000fe200010e0604 */
        /* <DEDUP_REMOVED lines=40> */
[----:B------:R-:W-:Y:S02]  /*141ab0*/  IMAD.MOV.U32 R57, RZ, RZ, R54 ;  /* 0x000000ffff397224 */ /* 0x000fe400078e0036 */
[----:B------:R-:W-:Y:S01]  /*141ac0*/  IMAD.X R3, R37, 0x1, R8, P1 ;  /* 0x0000000125037824 */ /* 0x000fe200008e0608 */
[----:B------:R1:W-:Y:S01]  /*141ad0*/  STL.64 [R1+0x750], R52 ;  /* 0x0007503401007387 */ /* 0x0003e20000100a00 */
[C---:B------:R-:W-:Y:S02]  /*141ae0*/  IADD3 R54, P3, PT, R55.reuse, R5, RZ ;  /* 0x0000000537367210 */ /* 0x040fe40007f7e0ff */
[----:B------:R-:W-:Y:S02]  /*141af0*/  SHF.R.S32.HI R36, RZ, 0x1f, R57 ;  /* 0x0000001fff247819 */ /* 0x000fe40000011439 */
[----:B0-----:R-:W-:Y:S01]  /*141b00*/  IADD3 R58, P2, PT, R55, R7, RZ ;  /* 0x00000007373a7210 */ /* 0x001fe20007f5e0ff */
[----:B-1----:R-:W2:Y:S04]  /*141b10*/  LDL.LU.64 R52, [R1+0x80e0] ;  /* 0x0080e00001347983 */ /* 0x002ea80000300a00 */
[----:B------:R0:W-:Y:S01]  /*141b20*/  STL.64 [R1+0x748], R2 ;  /* 0x0007480201007387 */ /* 0x0001e20000100a00 */
[----:B------:R-:W-:-:S02]  /*141b30*/  IMAD.X R59, R37, 0x1, R6, P2 ;  /* 0x00000001253b7824 */ /* 0x000fc400010e0606 */
[----:B------:R-:W-:Y:S01]  /*141b40*/  IMAD.X R55, R37, 0x1, R4, P3 ;  /* 0x0000000125377824 */ /* 0x000fe200018e0604 */
[C---:B0-----:R-:W-:Y:S02]  /*141b50*/  IADD3 R2, P1, PT, R57.reuse, R35, RZ ;  /* 0x0000002339027210 */ /* 0x041fe40007f3e0ff */
[----:B------:R0:W-:Y:S03]  /*141b60*/  STL.64 [R1+0x740], R58 ;  /* 0x0007403a01007387 */ /* 0x0001e60000100a00 */
        /* <DEDUP_REMOVED lines=40> */
[C---:B------:R-:W-:Y:S02]  /*141df0*/  IADD3 R58, P2, PT, R57.reuse, R9, RZ ;  /* 0x00000009393a7210 */ /* 0x040fe40007f5e0ff */
[----:B------:R-:W-:-:S03]  /*141e00*/  IADD3 R54, P3, PT, R57, R7, RZ ;  /* 0x0000000739367210 */ /* 0x000fc60007f7e0ff */
[C---:B------:R-:W-:Y:S02]  /*141e10*/  IMAD.X R59, R36.reuse, 0x1, R8, P2 ;  /* 0x00000001243b7824 */ /* 0x040fe400010e0608 */
[C---:B------:R-:W-:Y:S01]  /*141e20*/  IMAD.X R55, R36.reuse, 0x1, R6, P3 ;  /* 0x0000000124377824 */ /* 0x040fe200018e0606 */
[----:B------:R-:W-:Y:S02]  /*141e30*/  IADD3 R56, P1, PT, R57, R5, RZ ;  /* 0x0000000539387210 */ /* 0x000fe40007f3e0ff */
[----:B------:R0:W-:Y:S04]  /*141e40*/  STL.64 [R1+0x700], R58 ;  /* 0x0007003a01007387 */ /* 0x0001e80000100a00 */
[----:B------:R1:W-:Y:S01]  /*141e50*/  STL.64 [R1+0x6f8], R54 ;  /* 0x0006f83601007387 */ /* 0x0003e20000100a00 */
[----:B------:R-:W-:-:S05]  /*141e60*/  IMAD.X R57, R36, 0x1, R4, P1 ;  /* 0x0000000124397824 */ /* 0x000fca00008e0604 */
[----:B------:R0:W-:Y:S01]  /*141e70*/  STL.64 [R1+0x6a8], R56 ;  /* 0x0006a83801007387 */ /* 0x0001e20000100a00 */
[----:B----4-:R-:W-:Y:S02]  /*141e80*/  SHF.R.S32.HI R37, RZ, 0x1f, R3 ;  /* 0x0000001fff257819 */ /* 0x010fe40000011403 */
        /* <DEDUP_REMOVED lines=84> */
[----:B------:R-:W-:Y:S01]  /*1423d0*/  STL.64 [R1+0x5b8], R56 ;  /* 0x0005b83801007387 */ /* 0x000fe20000100a00 */
[----:B------:R-:W-:-:S03]  /*1423e0*/  IMAD.X R55, R36, 0x1, R10, P3 ;  /* 0x0000000124377824 */ /* 0x000fc600018e060a */
[----:B------:R-:W-:Y:S04]  /*1423f0*/  STL.64 [R1+0x5b0], R58 ;  /* 0x0005b03a01007387 */ /* 0x000fe80000100a00 */
[----:B------:R0:W-:Y:S04]  /*142400*/  STL.64 [R1+0x5a8], R54 ;  /* 0x0005a83601007387 */ /* 0x0001e80000100a00 */
[----:B0-----:R-:W4:Y:S01]  /*142410*/  LDL.LU R54, [R1+0x80d0] ;  /* 0x0080d00001367983 */ /* 0x001f220000300800 */
[----:B------:R-:W-:-:S05]  /*142420*/  IADD3 R56, P1, PT, R2, R9, RZ ;  /* 0x0000000902387210 */ /* 0x000fca0007f3e0ff */
[----:B------:R-:W-:Y:S01]  /*142430*/  IMAD.X R57, R36, 0x1, R8, P1 ;  /* 0x0000000124397824 */ /* 0x000fe200008e0608 */
[C---:B------:R-:W-:Y:S02]  /*142440*/  IADD3 R58, P2, PT, R2.reuse, R7, RZ ;  /* 0x00000007023a7210 */ /* 0x040fe40007f5e0ff */
[----:B------:R-:W-:Y:S02]  /*142450*/  IADD3 R2, P3, PT, R2, R5, RZ ;  /* 0x0000000502027210 */ /* 0x000fe40007f7e0ff */
[----:B------:R0:W-:Y:S01]  /*142460*/  STL.64 [R1+0x5a0], R56 ;  /* 0x0005a03801007387 */ /* 0x0001e20000100a00 */
[C---:B------:R-:W-:Y:S02]  /*142470*/  IMAD.X R59, R36.reuse, 0x1, R6, P2 ;  /* 0x00000001243b7824 */ /* 0x040fe400010e0606 */
[----:B------:R-:W-:-:S03]  /*142480*/  IMAD.X R3, R36, 0x1, R4, P3 ;  /* 0x0000000124037824 */ /* 0x000fc600018e0604 */
[----:B------:R1:W-:Y:S04]  /*142490*/  STL.64 [R1+0x598], R58 ;  /* 0x0005983a01007387 */ /* 0x0003e80000100a00 */
[----:B------:R0:W-:Y:S01]  /*1424a0*/  STL.64 [R1+0x580], R2 ;  /* 0x0005800201007387 */ /* 0x0001e20000100a00 */
[----:B----4-:R-:W-:Y:S02]  /*1424b0*/  SHF.R.S32.HI R37, RZ, 0x1f, R54 ;  /* 0x0000001fff257819 */ /* 0x010fe40000011436 */
[----:B0-----:R-:W-:-:S05]  /*1424c0*/  IADD3 R56, P1, PT, R54, R35, RZ ;  /* 0x0000002336387210 */ /* 0x001fca0007f3e0ff */
[C---:B------:R-:W-:Y:S01]  /*1424d0*/  IMAD.X R57, R37.reuse, 0x1, R34, P1 ;  /* 0x0000000125397824 */ /* 0x040fe200008e0622 */
[C---:B-1----:R-:W-:Y:S02]  /*1424e0*/  IADD3 R58, P2, PT, R54.reuse, R33, RZ ;  /* 0x00000021363a7210 */ /* 0x042fe40007f5e0ff */
[C---:B------:R-:W-:Y:S02]  /*1424f0*/  IADD3 R2, P3, PT, R54.reuse, R32, RZ ;  /* 0x0000002036027210 */ /* 0x040fe40007f7e0ff */
[----:B------:R0:W-:Y:S01]  /*142500*/  STL.64 [R1+0x578], R56 ;  /* 0x0005783801007387 */ /* 0x0001e20000100a00 */
[C---:B------:R-:W-:Y:S02]  /*142510*/  IMAD.X R59, R37.reuse, 0x1, R31, P2 ;  /* 0x00000001253b7824 */ /* 0x040fe400010e061f */
[C---:B------:R-:W-:Y:S01]  /*142520*/  IMAD.X R3, R37.reuse, 0x1, R30, P3 ;  /* 0x0000000125037824 */ /* 0x040fe200018e061e */
        /* <DEDUP_REMOVED lines=35> */
[C---:B------:R-:W-:Y:S01]  /*142760*/  IMAD.X R59, R37.reuse, 0x1, R8, P2 ;  /* 0x00000001253b7824 */ /* 0x040fe200010e0608 */
[----:B------:R-:W-:Y:S01]  /*142770*/  IADD3 R54, P1, PT, R54, R5, RZ ;  /* 0x0000000536367210 */ /* 0x000fe20007f3e0ff */
[----:B------:R-:W-:-:S03]  /*142780*/  IMAD.X R3, R37, 0x1, R6, P3 ;  /* 0x0000000125037824 */ /* 0x000fc600018e0606 */
[----:B------:R0:W-:Y:S01]  /*142790*/  STL.64 [R1+0x508], R58 ;  /* 0x0005083a01007387 */ /* 0x0001e20000100a00 */
[----:B------:R-:W-:-:S03]  /*1427a0*/  IMAD.X R55, R37, 0x1, R4, P1 ;  /* 0x0000000125377824 */ /* 0x000fc600008e0604 */
[----:B------:R1:W-:Y:S04]  /*1427b0*/  STL.64 [R1+0x500], R2 ;  /* 0x0005000201007387 */ /* 0x0003e80000100a00 */
[----:B------:R0:W-:Y:S01]  /*1427c0*/  STL.64 [R1+0x4e8], R54 ;  /* 0x0004e83601007387 */ /* 0x0001e20000100a00 */
[----:B----4-:R-:W-:Y:S02]  /*1427d0*/  SHF.R.S32.HI R36, RZ, 0x1f, R57 ;  /* 0x0000001fff247819 */ /* 0x010fe40000011439 */
[C---:B0-----:R-:W-:Y:S02]  /*1427e0*/  IADD3 R58, P2, PT, R57.reuse, R35, RZ ;  /* 0x00000023393a7210 */ /* 0x041fe40007f5e0ff */
[----:B-1----:R-:W-:-:S03]  /*1427f0*/  IADD3 R2, P3, PT, R57, R33, RZ ;  /* 0x0000002139027210 */ /* 0x002fc60007f7e0ff */
[C---:B------:R-:W-:Y:S01]  /*142800*/  IMAD.X R59, R36.reuse, 0x1, R34, P2 ;  /* 0x00000001243b7824 */ /* 0x040fe200010e0622 */
[----:B------:R-:W-:Y:S01]  /*142810*/  IADD3 R54, P1, PT, R57, R32, RZ ;  /* 0x0000002039367210 */ /* 0x000fe20007f3e0ff */
[----:B------:R-:W-:-:S03]  /*142820*/  IMAD.X R3, R36, 0x1, R31, P3 ;  /* 0x0000000124037824 */ /* 0x000fc600018e061f */
[----:B------:R0:W-:Y:S01]  /*142830*/  STL.64 [R1+0x4e0], R58 ;  /* 0x0004e03a01007387 */ /* 0x0001e20000100a00 */
[----:B------:R-:W-:-:S03]  /*142840*/  IMAD.X R55, R36, 0x1, R30, P1 ;  /* 0x0000000124377824 */ /* 0x000fc600008e061e */
[----:B------:R1:W-:Y:S01]  /*142850*/  STL.64 [R1+0x4d8], R2 ;  /* 0x0004d80201007387 */ /* 0x0003e20000100a00 */
[----:B0-----:R-:W-:-:S03]  /*142860*/  IADD3 R58, P2, PT, R57, R29, RZ ;  /* 0x0000001d393a7210 */ /* 0x001fc60007f5e0ff */
[----:B------:R0:W-:Y:S01]  /*142870*/  STL.64 [R1+0x468], R54 ;  /* 0x0004683601007387 */ /* 0x0001e20000100a00 */
[----:B-1----:R-:W-:Y:S01]  /*142880*/  IADD3 R2, P3, PT, R57, R28, RZ ;  /* 0x0000001c39027210 */ /* 0x002fe20007f7e0ff */
        /* <DEDUP_REMOVED lines=11> */
[----:B------:R0:W-:Y:S01]  /*142940*/  STL.64 [R1+0x4b8], R58 ;  /* 0x0004b83a01007387 */ /* 0x0001e20000100a00 */
[----:B-1----:R-:W-:-:S03]  /*142950*/  IADD3 R54, P1, PT, R57, R19, RZ ;  /* 0x0000001339367210 */ /* 0x002fc60007f3e0ff */
[----:B------:R1:W-:Y:S02]  /*142960*/  STL.64 [R1+0x4b0], R2 ;  /* 0x0004b00201007387 */ /* 0x0003e40000100a00 */
[----:B------:R-:W-:Y:S01]  /*142970*/  IMAD.X R55, R36, 0x1, R17, P1 ;  /* 0x0000000124377824 */ /* 0x000fe200008e0611 */
[----:B0-----:R-:W-:-:S04]  /*142980*/  IADD3 R58, P2, PT, R57, R18, RZ ;  /* 0x00000012393a7210 */ /* 0x001fc80007f5e0ff */
        /* <DEDUP_REMOVED lines=15> */
[----:B------:R1:W-:Y:S01]  /*142a80*/  STL.64 [R1+0x480], R2 ;  /* 0x0004800201007387 */ /* 0x0003e20000100a00 */
[----:B------:R-:W-:Y:S01]  /*142a90*/  SHF.R.S32.HI R37, RZ, 0x1f, R56 ;  /* 0x0000001fff257819 */ /* 0x000fe20000011438 */
        /* <DEDUP_REMOVED lines=45> */
[C---:B------:R-:W-:Y:S01]  /*142d70*/  IMAD.X R55, R37.reuse, 0x1, R8, P1 ;  /* 0x0000000125377824 */ /* 0x040fe200008e0608 */
[C---:B-1----:R-:W-:Y:S02]  /*142d80*/  IADD3 R58, P2, PT, R56.reuse, R7, RZ ;  /* 0x00000007383a7210 */ /* 0x042fe40007f5e0ff */
[----:B------:R-:W-:Y:S01]  /*142d90*/  IADD3 R56, P3, PT, R56, R5, RZ ;  /* 0x0000000538387210 */ /* 0x000fe20007f7e0ff */
[----:B0-----:R-:W4:Y:S02]  /*142da0*/  LDL.LU.64 R2, [R1+0x80c0] ;  /* 0x0080c00001027983 */ /* 0x001f240000300a00 */
[C---:B------:R-:W-:Y:S02]  /*142db0*/  IMAD.X R59, R37.reuse, 0x1, R6, P2 ;  /* 0x00000001253b7824 */ /* 0x040fe400010e0606 */
[----:B------:R-:W-:Y:S01]  /*142dc0*/  IMAD.X R57, R37, 0x1, R4, P3 ;  /* 0x0000000125397824 */ /* 0x000fe200018e0604 */
[----:B------:R0:W-:Y:S01]  /*142dd0*/  STL.64 [R1+0x3e8], R54 ;  /* 0x0003e83601007387 */ /* 0x0001e20000100a00 */
[----:B--2---:R-:W-:-:S03]  /*142de0*/  SHF.R.S32.HI R36, RZ, 0x1f, R52 ;  /* 0x0000001fff247819 */ /* 0x004fc60000011434 */
        /* <DEDUP_REMOVED lines=135> */
[----:B------:R-:W-:Y:S01]  /*143660*/  STL.64 [R1+0xe58], R54 ;  /* 0x000e583601007387 */ /* 0x000fe20000100a00 */
[----:B------:R-:W-:-:S03]  /*143670*/  IMAD.X R57, R36, 0x1, R10, P3 ;  /* 0x0000000124397824 */ /* 0x000fc600018e060a */
[----:B------:R-:W-:Y:S04]  /*143680*/  STL.64 [R1+0xe68], R58 ;  /* 0x000e683a01007387 */ /* 0x000fe80000100a00 */
[----:B------:R0:W-:Y:S04]  /*143690*/  STL.64 [R1+0xe78], R56 ;  /* 0x000e783801007387 */ /* 0x0001e80000100a00 */
[----:B0-----:R-:W2:Y:S01]  /*1436a0*/  LDL.LU R57, [R1+0x80b8] ;  /* 0x0080b80001397983 */ /* 0x001ea20000300800 */
[C---:B------:R-:W-:Y:S02]  /*1436b0*/  IADD3 R54, P1, PT, R50.reuse, R9, RZ ;  /* 0x0000000932367210 */ /* 0x040fe40007f3e0ff */
[----:B------:R-:W-:-:S03]  /*1436c0*/  IADD3 R58, P2, PT, R50, R7, RZ ;  /* 0x00000007323a7210 */ /* 0x000fc60007f5e0ff */
[----:B------:R-:W-:Y:S01]  /*1436d0*/  IMAD.X R55, R36, 0x1, R8, P1 ;  /* 0x0000000124377824 */ /* 0x000fe200008e0608 */
[----:B------:R-:W-:Y:S01]  /*1436e0*/  IADD3 R50, P3, PT, R50, R5, RZ ;  /* 0x0000000532327210 */ /* 0x000fe20007f7e0ff */
[C---:B------:R-:W-:Y:S01]  /*1436f0*/  IMAD.X R59, R36.reuse, 0x1, R6, P2 ;  /* 0x00000001243b7824 */ /* 0x040fe200010e0606 */
[----:B------:R-:W-:Y:S02]  /*143700*/  SHF.R.S32.HI R37, RZ, 0x1f, R48 ;  /* 0x0000001fff257819 */ /* 0x000fe40000011430 */
        /* <DEDUP_REMOVED lines=50> */
[----:B------:R-:W-:Y:S02]  /*143a30*/  SHF.R.S32.HI R36, RZ, 0x1f, R38 ;  /* 0x0000001fff247819 */ /* 0x000fe40000011426 */
        /* <DEDUP_REMOVED lines=45> */
[----:B------:R-:W-:Y:S02]  /*143d10*/  SHF.R.S32.HI R37, RZ, 0x1f, R39 ;  /* 0x0000001fff257819 */ /* 0x000fe40000011427 */
        /* <DEDUP_REMOVED lines=41> */
[----:B------:R0:W-:Y:S01]  /*143fb0*/  STL.64 [R1+0x1e78], R58 ;  /* 0x001e783a01007387 */ /* 0x0001e20000100a00 */
[----:B------:R-:W-:Y:S01]  /*143fc0*/  IADD3 R56, P2, PT, R39, R7, RZ ;  /* 0x0000000727387210 */ /* 0x000fe20007f5e0ff */
[----:B------:R-:W-:Y:S01]  /*143fd0*/  IMAD.X R51, R37, 0x1, R10, P3 ;  /* 0x0000000125337824 */ /* 0x000fe200018e060a */
[----:B-1----:R-:W-:-:S03]  /*143fe0*/  IADD3 R54, P1, PT, R39, R9, RZ ;  /* 0x0000000927367210 */ /* 0x002fc60007f3e0ff */
[----:B------:R-:W-:Y:S01]  /*143ff0*/  IMAD.MOV.U32 R38, RZ, RZ, R56 ;  /* 0x000000ffff267224 */ /* 0x000fe200078e0038 */
[----:B0-----:R-:W4:Y:S01]  /*144000*/  LDL.LU.64 R58, [R1+0x80b0] ;  /* 0x0080b000013a7983 */ /* 0x001f220000300a00 */
[----:B------:R-:W-:-:S03]  /*144010*/  IMAD.X R55, R37, 0x1, R8, P1 ;  /* 0x0000000125377824 */ /* 0x000fc600008e0608 */
[----:B------:R0:W-:Y:S01]  /*144020*/  STL.64 [R1+0x1e80], R50 ;  /* 0x001e803201007387 */ /* 0x0001e20000100a00 */
[----:B---3--:R-:W-:-:S03]  /*144030*/  SHF.R.S32.HI R36, RZ, 0x1f, R40 ;  /* 0x0000001fff247819 */ /* 0x008fc60000011428 */
[----:B------:R1:W-:Y:S01]  /*144040*/  STL [R1+0x1e98], R56 ;  /* 0x001e983801007387 */ /* 0x0003e20000100800 */
[----:B0-----:R-:W-:Y:S01]  /*144050*/  IADD3 R50, P3, PT, R39, R5, RZ ;  /* 0x0000000527327210 */ /* 0x001fe20007f7e0ff */
[----:B--2---:R-:W-:Y:S02]  /*144060*/  IMAD.MOV.U32 R39, RZ, RZ, R57 ;  /* 0x000000ffff277224 */ /* 0x004fe400078e0039 */
[----:B-1----:R-:W2:Y:S01]  /*144070*/  LDL.LU.64 R56, [R1+0x80a8] ;  /* 0x0080a80001387983 */ /* 0x002ea20000300a00 */
[----:B------:R-:W-:-:S03]  /*144080*/  IMAD.X R39, R37, 0x1, R6, P2 ;  /* 0x0000000125277824 */ /* 0x000fc600010e0606 */
[----:B------:R0:W-:Y:S01]  /*144090*/  STL.64 [R1+0x1e88], R54 ;  /* 0x001e883601007387 */ /* 0x0001e20000100a00 */
[----:B------:R-:W-:Y:S01]  /*1440a0*/  IMAD.X R51, R37, 0x1, R4, P3 ;  /* 0x0000000125337824 */ /* 0x000fe200018e0604 */
[C---:B------:R-:W-:Y:S02]  /*1440b0*/  IADD3 R38, P2, PT, R40.reuse, R33, RZ ;  /* 0x0000002128267210 */ /* 0x040fe40007f5e0ff */
[----:B------:R1:W-:Y:S01]  /*1440c0*/  STL [R1+0x1e9c], R39 ;  /* 0x001e9c2701007387 */ /* 0x0003e20000100800 */
[----:B0-----:R-:W-:-:S03]  /*1440d0*/  IADD3 R54, P1, PT, R40, R35, RZ ;  /* 0x0000002328367210 */ /* 0x001fc60007f3e0ff */
[----:B------:R0:W-:Y:S01]  /*1440e0*/  STL.64 [R1+0x1e90], R50 ;  /* 0x001e903201007387 */ /* 0x0001e20000100a00 */
[C---:B-1----:R-:W-:Y:S02]  /*1440f0*/  IMAD.X R39, R36.reuse, 0x1, R31, P2 ;  /* 0x0000000124277824 */ /* 0x042fe400010e061f */
[----:B------:R-:W-:-:S05]  /*144100*/  IMAD.X R55, R36, 0x1, R34, P1 ;  /* 0x0000000124377824 */ /* 0x000fca00008e0622 */
[----:B------:R1:W-:Y:S01]  /*144110*/  STL.64 [R1+0x1ea0], R54 ;  /* 0x001ea03601007387 */ /* 0x0003e20000100a00 */
[----:B0-----:R-:W-:-:S03]  /*144120*/  IADD3 R50, P3, PT, R40, R32, RZ ;  /* 0x0000002028327210 */ /* 0x001fc60007f7e0ff */
[----:B------:R0:W-:Y:S02]  /*144130*/  STL.64 [R1+0x1eb0], R38 ;  /* 0x001eb02601007387 */ /* 0x0001e40000100a00 */
[----:B------:R-:W-:Y:S01]  /*144140*/  IMAD.X R51, R36, 0x1, R30, P3 ;  /* 0x0000000124337824 */ /* 0x000fe200018e061e */
[C---:B-1----:R-:W-:Y:S02]  /*144150*/  IADD3 R54, P1, PT, R40.reuse, R29, RZ ;  /* 0x0000001d28367210 */ /* 0x042fe40007f3e0ff */
[----:B0-----:R-:W-:-:S03]  /*144160*/  IADD3 R38, P2, PT, R40, R28, RZ ;  /* 0x0000001c28267210 */ /* 0x001fc60007f5e0ff */
[C---:B------:R-:W-:Y:S01]  /*144170*/  IMAD.X R55, R36.reuse, 0x1, R27, P1 ;  /* 0x0000000124377824 */ /* 0x040fe200008e061b */
        /* <DEDUP_REMOVED lines=8> */
[----:B0-----:R-:W-:Y:S01]  /*144200*/  IADD3 R38, P2, PT, R40, R22, RZ ;  /* 0x0000001628267210 */ /* 0x001fe20007f5e0ff */
[----:B------:R0:W-:Y:S04]  /*144210*/  STL.64 [R1+0x1ec8], R50 ;  /* 0x001ec83201007387 */ /* 0x0001e80000100a00 */
[----:B------:R-:W-:Y:S01]  /*144220*/  IMAD.X R39, R36, 0x1, R20, P2 ;  /* 0x0000000124277824 */ /* 0x000fe200010e0614 */
        /* <DEDUP_REMOVED lines=19> */
[----:B------:R-:W-:Y:S02]  /*144360*/  SHF.R.S32.HI R37, RZ, 0x1f, R41 ;  /* 0x0000001fff257819 */ /* 0x000fe40000011429 */
[C---:B0-----:R-:W-:Y:S01]  /*144370*/  IADD3 R50, P3, PT, R40.reuse, R7, RZ ;  /* 0x0000000728327210 */ /* 0x041fe20007f7e0ff */
[----:B------:R0:W-:Y:S01]  /*144380*/  STL.64 [R1+0x1f08], R38 ;  /* 0x001f082601007387 */ /* 0x0001e20000100a00 */
[----:B-1----:R-:W-:-:S03]  /*144390*/  IADD3 R54, P1, PT, R40, R5, RZ ;  /* 0x0000000528367210 */ /* 0x002fc60007f3e0ff */
[C---:B------:R-:W-:Y:S02]  /*1443a0*/  IMAD.X R51, R36.reuse, 0x1, R6, P3 ;  /* 0x0000000124337824 */ /* 0x040fe400018e0606 */
[----:B------:R-:W-:Y:S01]  /*1443b0*/  IMAD.X R55, R36, 0x1, R4, P1 ;  /* 0x0000000124377824 */ /* 0x000fe200008e0604 */
[----:B0-----:R-:W-:Y:S02]  /*1443c0*/  IADD3 R38, P2, PT, R41, R35, RZ ;  /* 0x0000002329267210 */ /* 0x001fe40007f5e0ff */
[----:B------:R0:W-:Y:S03]  /*1443d0*/  STL.64 [R1+0x1f18], R50 ;  /* 0x001f183201007387 */ /* 0x0001e60000100a00 */
        /* <DEDUP_REMOVED lines=34> */
[C---:B0-----:R-:W-:Y:S01]  /*144600*/  IADD3 R38, P2, PT, R41.reuse, R11, RZ ;  /* 0x0000000b29267210 */ /* 0x041fe20007f5e0ff */
[----:B------:R0:W-:Y:S01]  /*144610*/  STL.64 [R1+0x1f70], R50 ;  /* 0x001f703201007387 */ /* 0x0001e20000100a00 */
[----:B------:R-:W-:-:S03]  /*144620*/  IADD3 R52, P1, PT, R41, R7, RZ ;  /* 0x0000000729347210 */ /* 0x000fc60007f3e0ff */
[----:B------:R-:W-:Y:S01]  /*144630*/  IMAD.X R39, R37, 0x1, R10, P2 ;  /* 0x0000000125277824 */ /* 0x000fe200010e060a */
[----:B------:R1:W-:Y:S01]  /*144640*/  STL.64 [R1+0x1f78], R54 ;  /* 0x001f783601007387 */ /* 0x0003e20000100a00 */
[----:B0-----:R-:W-:Y:S01]  /*144650*/  IADD3 R50, P3, PT, R41, R9, RZ ;  /* 0x0000000929327210 */ /* 0x001fe20007f7e0ff */
[----:B------:R-:W-:Y:S02]  /*144660*/  IMAD.MOV.U32 R40, RZ, RZ, R52 ;  /* 0x000000ffff287224 */ /* 0x000fe400078e0034 */
[----:B-1----:R-:W3:Y:S02]  /*144670*/  LDL.LU.64 R54, [R1+0x80a0] ;  /* 0x0080a00001367983 */ /* 0x002ee40000300a00 */
[----:B------:R-:W-:Y:S02]  /*144680*/  IMAD.X R51, R37, 0x1, R8, P3 ;  /* 0x0000000125337824 */ /* 0x000fe400018e0608 */
[----:B------:R0:W-:Y:S01]  /*144690*/  STL.64 [R1+0x1f80], R38 ;  /* 0x001f802601007387 */ /* 0x0001e20000100a00 */
[----:B------:R-:W-:-:S03]  /*1446a0*/  SHF.R.S32.HI R36, RZ, 0x1f, R42 ;  /* 0x0000001fff247819 */ /* 0x000fc6000001142a */
[----:B------:R1:W-:Y:S01]  /*1446b0*/  STL [R1+0x1f98], R52 ;  /* 0x001f983401007387 */ /* 0x0003e20000100800 */
[----:B0-----:R-:W-:Y:S01]  /*1446c0*/  IADD3 R38, P2, PT, R41, R5, RZ ;  /* 0x0000000529267210 */ /* 0x001fe20007f5e0ff */
[----:B------:R-:W-:Y:S02]  /*1446d0*/  IMAD.MOV.U32 R41, RZ, RZ, R53 ;  /* 0x000000ffff297224 */ /* 0x000fe400078e0035 */
[----:B-1----:R-:W2:Y:S01]  /*1446e0*/  LDL.LU.64 R52, [R1+0x8098] ;  /* 0x0080980001347983 */ /* 0x002ea20000300a00 */
[C---:B------:R-:W-:Y:S02]  /*1446f0*/  IMAD.X R41, R37.reuse, 0x1, R6, P1 ;  /* 0x0000000125297824 */ /* 0x040fe400008e0606 */
[----:B------:R-:W-:Y:S01]  /*144700*/  IMAD.X R39, R37, 0x1, R4, P2 ;  /* 0x0000000125277824 */ /* 0x000fe200010e0604 */
[----:B------:R0:W-:Y:S01]  /*144710*/  STL.64 [R1+0x1f88], R50 ;  /* 0x001f883201007387 */ /* 0x0001e20000100a00 */
[----:B------:R-:W-:-:S03]  /*144720*/  IADD3 R40, P1, PT, R42, R33, RZ ;  /* 0x000000212a287210 */ /* 0x000fc60007f3e0ff */
[----:B------:R1:W-:Y:S01]  /*144730*/  STL [R1+0x1f9c], R41 ;  /* 0x001f9c2901007387 */ /* 0x0003e20000100800 */
[----:B0-----:R-:W-:-:S03]  /*144740*/  IADD3 R50, P3, PT, R42, R35, RZ ;  /* 0x000000232a327210 */ /* 0x001fc60007f7e0ff */
[----:B------:R0:W-:Y:S01]  /*144750*/  STL.64 [R1+0x1f90], R38 ;  /* 0x001f902601007387 */ /* 0x0001e20000100a00 */
[C---:B-1----:R-:W-:Y:S02]  /*144760*/  IMAD.X R41, R36.reuse, 0x1, R31, P1 ;  /* 0x0000000124297824 */ /* 0x042fe400008e061f */
[----:B------:R-:W-:Y:S01]  /*144770*/  IMAD.X R51, R36, 0x1, R34, P3 ;  /* 0x0000000124337824 */ /* 0x000fe200018e0622 */
[----:B0-----:R-:W-:-:S04]  /*144780*/  IADD3 R38, P2, PT, R42, R32, RZ ;  /* 0x000000202a267210 */ /* 0x001fc80007f5e0ff */
        /* <DEDUP_REMOVED lines=36> */
[----:B------:R0:W-:Y:S01]  /*1449d0*/  STL.64 [R1+0x2000], R50 ;  /* 0x0020003201007387 */ /* 0x0001e20000100a00 */
[----:B------:R-:W-:-:S03]  /*1449e0*/  SHF.R.S32.HI R37, RZ, 0x1f, R43 ;  /* 0x0000001fff257819 */ /* 0x000fc6000001142b */
        /* <DEDUP_REMOVED lines=41> */
[----:B------:R-:W-:Y:S01]  /*144c80*/  IMAD.X R51, R37, 0x1, R12, P3 ;  /* 0x0000000125337824 */ /* 0x000fe200018e060c */
[----:B------:R-:W-:-:S03]  /*144c90*/  IADD3 R48, P3, PT, R43, R7, RZ ;  /* 0x000000072b307210 */ /* 0x000fc60007f7e0ff */
[----:B------:R-:W-:Y:S01]  /*144ca0*/  IMAD.X R41, R37, 0x1, R10, P1 ;  /* 0x0000000125297824 */ /* 0x000fe200008e060a */
[----:B0-----:R-:W-:Y:S01]  /*144cb0*/  IADD3 R38, P2, PT, R43, R9, RZ ;  /* 0x000000092b267210 */ /* 0x001fe20007f5e0ff */
[----:B------:R0:W-:Y:S01]  /*144cc0*/  STL.64 [R1+0x2078], R50 ;  /* 0x0020783201007387 */ /* 0x0001e20000100a00 */
[----:B------:R-:W-:-:S03]  /*144cd0*/  IMAD.MOV.U32 R42, RZ, RZ, R48 ;  /* 0x000000ffff2a7224 */ /* 0x000fc600078e0030 */
[----:B------:R-:W-:Y:S01]  /*144ce0*/  IMAD.X R39, R37, 0x1, R8, P2 ;  /* 0x0000000125277824 */ /* 0x000fe200010e0608 */
[----:B------:R-:W-:Y:S01]  /*144cf0*/  SHF.R.S32.HI R36, RZ, 0x1f, R44 ;  /* 0x0000001fff247819 */ /* 0x000fe2000001142c */
[----:B0-----:R-:W2:Y:S04]  /*144d00*/  LDL.LU.64 R50, [R1+0x8090] ;  /* 0x0080900001327983 */ /* 0x001ea80000300a00 */
[----:B------:R0:W-:Y:S04]  /*144d10*/  STL.64 [R1+0x2080], R40 ;  /* 0x0020802801007387 */ /* 0x0001e80000100a00 */
[----:B------:R1:W-:Y:S01]  /*144d20*/  STL [R1+0x2098], R48 ;  /* 0x0020983001007387 */ /* 0x0003e20000100800 */
[----:B0-----:R-:W-:Y:S01]  /*144d30*/  IADD3 R40, P1, PT, R43, R5, RZ ;  /* 0x000000052b287210 */ /* 0x001fe20007f3e0ff */
[----:B------:R-:W-:-:S02]  /*144d40*/  IMAD.MOV.U32 R43, RZ, RZ, R49 ;  /* 0x000000ffff2b7224 */ /* 0x000fc400078e0031 */
[----:B-1----:R-:W2:Y:S01]  /*144d50*/  LDL.LU.64 R48, [R1+0x8088] ;  /* 0x0080880001307983 */ /* 0x002ea20000300a00 */
[C---:B------:R-:W-:Y:S01]  /*144d60*/  IMAD.X R43, R37.reuse, 0x1, R6, P3 ;  /* 0x00000001252b7824 */ /* 0x040fe200018e0606 */
[----:B------:R-:W-:Y:S02]  /*144d70*/  IADD3 R42, P3, PT, R44, R33, RZ ;  /* 0x000000212c2a7210 */ /* 0x000fe40007f7e0ff */
[----:B------:R0:W-:Y:S01]  /*144d80*/  STL.64 [R1+0x2088], R38 ;  /* 0x0020882601007387 */ /* 0x0001e20000100a00 */
[----:B------:R-:W-:-:S03]  /*144d90*/  IMAD.X R41, R37, 0x1, R4, P1 ;  /* 0x0000000125297824 */ /* 0x000fc600008e0604 */
[----:B------:R1:W-:Y:S01]  /*144da0*/  STL [R1+0x209c], R43 ;  /* 0x00209c2b01007387 */ /* 0x0003e20000100800 */
[----:B0-----:R-:W-:Y:S01]  /*144db0*/  IADD3 R38, P2, PT, R44, R35, RZ ;  /* 0x000000232c267210 */ /* 0x001fe20007f5e0ff */
[----:B-1----:R-:W-:-:S04]  /*144dc0*/  IMAD.X R43, R36, 0x1, R31, P3 ;  /* 0x00000001242b7824 */ /* 0x002fc800018e061f */
[----:B------:R-:W-:Y:S01]  /*144dd0*/  IMAD.X R39, R36, 0x1, R34, P2 ;  /* 0x0000000124277824 */ /* 0x000fe200010e0622 */
[----:B------:R0:W-:Y:S04]  /*144de0*/  STL.64 [R1+0x2090], R40 ;  /* 0x0020902801007387 */ /* 0x0001e80000100a00 */
[----:B------:R1:W-:Y:S04]  /*144df0*/  STL.64 [R1+0x20a0], R38 ;  /* 0x0020a02601007387 */ /* 0x0003e80000100a00 */
[----:B------:R3:W-:Y:S01]  /*144e00*/  STL.64 [R1+0x20b0], R42 ;  /* 0x0020b02a01007387 */ /* 0x0007e20000100a00 */
[----:B0-----:R-:W-:-:S02]  /*144e10*/  IADD3 R40, P1, PT, R44, R32, RZ ;  /* 0x000000202c287210 */ /* 0x001fc40007f3e0ff */
[----:B-1----:R-:W-:-:S03]  /*144e20*/  IADD3 R38, P2, PT, R44, R29, RZ ;  /* 0x0000001d2c267210 */ /* 0x002fc60007f5e0ff */
[----:B------:R-:W-:Y:S01]  /*144e30*/  IMAD.X R41, R36, 0x1, R30, P1 ;  /* 0x0000000124297824 */ /* 0x000fe200008e061e */
[----:B---3--:R-:W-:Y:S01]  /*144e40*/  IADD3 R42, P3, PT, R44, R28, RZ ;  /* 0x0000001c2c2a7210 */ /* 0x008fe20007f7e0ff */
        /* <DEDUP_REMOVED lines=188> */
[----:B------:R3:W-:Y:S04]  /*145a10*/  STL.64 [R1+0x22a0], R42 ;  /* 0x0022a02a01007387 */ /* 0x0007e80000100a00 */
[----:B------:R-:W2:Y:S01]  /*145a20*/  LDL R37, [R1+0x2ff0] ;  /* 0x002ff00001257983 */ /* 0x000ea20000100800 */
[C---:B0-----:R-:W-:Y:S02]  /*145a30*/  IADD3 R40, P1, PT, R60.reuse, R33, RZ ;  /* 0x000000213c287210 */ /* 0x041fe40007f3e0ff */
[----:B-1----:R-:W-:-:S03]  /*145a40*/  IADD3 R38, P2, PT, R60, R32, RZ ;  /* 0x000000203c267210 */ /* 0x002fc60007f5e0ff */
[C---:B------:R-:W-:Y:S02]  /*145a50*/  IMAD.X R41, R36.reuse, 0x1, R31, P1 ;  /* 0x0000000124297824 */ /* 0x040fe400008e061f */
[----:B------:R-:W-:Y:S01]  /*145a60*/  IMAD.X R39, R36, 0x1, R30, P2 ;  /* 0x0000000124277824 */ /* 0x000fe200010e061e */
[----:B---3--:R-:W-:Y:S02]  /*145a70*/  IADD3 R42, P3, PT, R60, R29, RZ ;  /* 0x0000001d3c2a7210 */ /* 0x008fe40007f7e0ff */
        /* <DEDUP_REMOVED lines=20> */
[C---:B-1----:R-:W-:Y:S02]  /*145bc0*/  IADD3 R40, P1, PT, R60.reuse, R15, RZ ;  /* 0x0000000f3c287210 */ /* 0x042fe40007f3e0ff */
[----:B---3--:R-:W-:-:S03]  /*145bd0*/  IADD3 R38, P2, PT, R60, R14, RZ ;  /* 0x0000000e3c267210 */ /* 0x008fc60007f5e0ff */
[C---:B------:R-:W-:Y:S02]  /*145be0*/  IMAD.X R41, R36.reuse, 0x1, R13, P1 ;  /* 0x0000000124297824 */ /* 0x040fe400008e060d */
[C---:B------:R-:W-:Y:S02]  /*145bf0*/  IMAD.X R43, R36.reuse, 0x1, R16, P3 ;  /* 0x00000001242b7824 */ /* 0x040fe400018e0610 */
[----:B------:R-:W-:Y:S01]  /*145c00*/  IMAD.X R39, R36, 0x1, R12, P2 ;  /* 0x0000000124277824 */ /* 0x000fe200010e060c */
[----:B------:R0:W-:Y:S04]  /*145c10*/  STL.64 [R1+0x22f0], R40 ;  /* 0x0022f02801007387 */ /* 0x0001e80000100a00 */
[----:B------:R-:W-:Y:S04]  /*145c20*/  STL.64 [R1+0x22e8], R42 ;  /* 0x0022e82a01007387 */ /* 0x000fe80000100a00 */
[----:B------:R1:W-:Y:S01]  /*145c30*/  STL.64 [R1+0x22f8], R38 ;  /* 0x0022f82601007387 */ /* 0x0003e20000100a00 */
[----:B0-----:R-:W-:-:S05]  /*145c40*/  IADD3 R40, P1, PT, R60, R11, RZ ;  /* 0x0000000b3c287210 */ /* 0x001fca0007f3e0ff */
[----:B------:R-:W-:Y:S01]  /*145c50*/  IMAD.X R41, R36, 0x1, R10, P1 ;  /* 0x0000000124297824 */ /* 0x000fe200008e060a */
[----:B-1----:R-:W-:-:S04]  /*145c60*/  IADD3 R38, P2, PT, R60, R9, RZ ;  /* 0x000000093c267210 */ /* 0x002fc80007f5e0ff */
[----:B------:R0:W-:Y:S01]  /*145c70*/  STL.64 [R1+0x2300], R40 ;  /* 0x0023002801007387 */ /* 0x0001e20000100a00 */
[----:B------:R-:W-:-:S05]  /*145c80*/  IMAD.X R39, R36, 0x1, R8, P2 ;  /* 0x0000000124277824 */ /* 0x000fca00010e0608 */
[----:B------:R1:W-:Y:S01]  /*145c90*/  STL.64 [R1+0x2308], R38 ;  /* 0x0023082601007387 */ /* 0x0003e20000100a00 */
[----:B0-----:R-:W-:-:S05]  /*145ca0*/  IADD3 R40, P1, PT, R60, R7, RZ ;  /* 0x000000073c287210 */ /* 0x001fca0007f3e0ff */
[----:B------:R-:W-:Y:S01]  /*145cb0*/  IMAD.X R41, R36, 0x1, R6, P1 ;  /* 0x0000000124297824 */ /* 0x000fe200008e0606 */
[----:B-1----:R-:W-:-:S04]  /*145cc0*/  IADD3 R38, P2, PT, R60, R5, RZ ;  /* 0x000000053c267210 */ /* 0x002fc80007f5e0ff */
[----:B------:R0:W-:Y:S01]  /*145cd0*/  STL.64 [R1+0x2318], R40 ;  /* 0x0023182801007387 */ /* 0x0001e20000100a00 */
[----:B------:R-:W-:-:S05]  /*145ce0*/  IMAD.X R39, R36, 0x1, R4, P2 ;  /* 0x0000000124277824 */ /* 0x000fca00010e0604 */
[----:B------:R1:W-:Y:S01]  /*145cf0*/  STL.64 [R1+0x2328], R38 ;  /* 0x0023282601007387 */ /* 0x0003e20000100a00 */
[----:B--2---:R-:W-:Y:S01]  /*145d00*/  ISETP.LT.AND P3, PT, R37, UR40, !P0 ;  /* 0x0000002825007c0c */ /* 0x004fe2000c761270 */
[----:B------:R-:W-:Y:S01]  /*145d10*/  VIADD R37, R60, UR6 ;  /* 0x000000063c257c36 */ /* 0x000fe20008000000 */
[----:B------:R-:W2:Y:S04]  /*145d20*/  LDCU UR6, c[0x0][0x3b8] ;  /* 0x00007700ff0677ac */ /* 0x000ea80008000800 */
[----:B------:R-:W-:Y:S01]  /*145d30*/  SHF.R.S32.HI R36, RZ, 0x1f, R37 ;  /* 0x0000001fff247819 */ /* 0x000fe20000011425 */
[----:B------:R-:W3:Y:S01]  /*145d40*/  LDCU UR40, c[0x0][0x398] ;  /* 0x00007300ff2877ac */ /* 0x000ee20008000800 */
[C---:B0-----:R-:W-:Y:S02]  /*145d50*/  IADD3 R40, P2, PT, R37.reuse, R35, RZ ;  /* 0x0000002325287210 */ /* 0x041fe40007f5e0ff */
[----:B-1----:R-:W-:-:S03]  /*145d60*/  IADD3 R38, P1, PT, R37, R33, RZ ;  /* 0x0000002125267210 */ /* 0x002fc60007f3e0ff */
[C---:B------:R-:W-:Y:S02]  /*145d70*/  IMAD.X R41, R36.reuse, 0x1, R34, P2 ;  /* 0x0000000124297824 */ /* 0x040fe400010e0622 */
        /* <DEDUP_REMOVED lines=42> */
[----:B--2---:R-:W-:Y:S01]  /*146020*/  VIADD R37, R37, UR6 ;  /* 0x0000000625257c36 */ /* 0x004fe20008000000 */
[----:B------:R-:W0:Y:S01]  /*146030*/  LDCU UR6, c[0x0][0x3b8] ;  /* 0x00007700ff0677ac */ /* 0x000e220008000800 */
[----:B------:R-:W-:Y:S01]  /*146040*/  IMAD.X R39, R36, 0x1, R4, P1 ;  /* 0x0000000124277824 */ /* 0x000fe200008e0604 */
[----:B------:R1:W-:Y:S02]  /*146050*/  STL.64 [R1+0x2398], R40 ;  /* 0x0023982801007387 */ /* 0x0003e40000100a00 */
[----:B------:R-:W-:Y:S02]  /*146060*/  SHF.R.S32.HI R36, RZ, 0x1f, R37 ;  /* 0x0000001fff247819 */ /* 0x000fe40000011425 */
[----:B------:R2:W-:Y:S01]  /*146070*/  STL.64 [R1+0x23a8], R38 ;  /* 0x0023a82601007387 */ /* 0x0005e20000100a00 */
[----:B-1----:R-:W-:-:S02]  /*146080*/  IADD3 R40, P2, PT, R37, R35, RZ ;  /* 0x0000002325287210 */ /* 0x002fc40007f5e0ff */
[----:B--2---:R-:W-:-:S03]  /*146090*/  IADD3 R38, P1, PT, R37, R33, RZ ;  /* 0x0000002125267210 */ /* 0x004fc60007f3e0ff */
[C---:B------:R-:W-:Y:S02]  /*1460a0*/  IMAD.X R41, R36.reuse, 0x1, R34, P2 ;  /* 0x0000000124297824 */ /* 0x040fe400010e0622 */
[----:B------:R-:W-:-:S03]  /*1460b0*/  IMAD.X R39, R36, 0x1, R31, P1 ;  /* 0x0000000124277824 */ /* 0x000fc600008e061f */
[----:B------:R1:W-:Y:S04]  /*1460c0*/  STL.64 [R1+0x2390], R40 ;  /* 0x0023902801007387 */ /* 0x0003e80000100a00 */
[----:B------:R2:W-:Y:S01]  /*1460d0*/  STL.64 [R1+0x23a0], R38 ;  /* 0x0023a02601007387 */ /* 0x0005e20000100a00 */
[C---:B-1----:R-:W-:Y:S02]  /*1460e0*/  IADD3 R40, P2, PT, R37.reuse, R32, RZ ;  /* 0x0000002025287210 */ /* 0x042fe40007f5e0ff */
        /* <DEDUP_REMOVED lines=38> */
[----:B0-----:R-:W-:Y:S01]  /*146350*/  VIADD R37, R37, UR6 ;  /* 0x0000000625257c36 */ /* 0x001fe20008000000 */
        /* <DEDUP_REMOVED lines=70> */
[C---:B------:R-:W-:Y:S01]  /*1467c0*/  IMAD.X R41, R36.reuse, 0x1, R26, P2 ;  /* 0x0000000124297824 */ /* 0x040fe200010e061a */
[----:B------:R-:W-:Y:S01]  /*1467d0*/  STL [R1+0x8020], R25 ;  /* 0x0080201901007387 */ /* 0x000fe20000100800 */
[----:B------:R-:W-:-:S03]  /*1467e0*/  IMAD.X R39, R36, 0x1, R24, P1 ;  /* 0x0000000124277824 */ /* 0x000fc600008e0618 */
[----:B------:R1:W-:Y:S04]  /*1467f0*/  STL.64 [R1+0x24c0], R40 ;  /* 0x0024c02801007387 */ /* 0x0003e80000100a00 */
[----:B------:R-:W-:Y:S04]  /*146800*/  STL [R1+0x8024], R23 ;  /* 0x0080241701007387 */ /* 0x000fe80000100800 */
[----:B------:R2:W-:Y:S01]  /*146810*/  STL [R1+0x8028], R24 ;  /* 0x0080281801007387 */ /* 0x0005e20000100800 */
[----:B-1----:R-:W-:-:S03]  /*146820*/  IADD3 R40, P2, PT, R37, R23, RZ ;  /* 0x0000001725287210 */ /* 0x002fc60007f5e0ff */
[----:B------:R1:W-:Y:S02]  /*146830*/  STL.64 [R1+0x24c8], R38 ;  /* 0x0024c82601007387 */ /* 0x0003e40000100a00 */
[----:B------:R-:W-:Y:S01]  /*146840*/  IMAD.X R41, R36, 0x1, R21, P2 ;  /* 0x0000000124297824 */ /* 0x000fe200010e0615 */
[C---:B--2---:R-:W-:Y:S01]  /*146850*/  IADD3 R24, P2, PT, R37.reuse, R19, RZ ;  /* 0x0000001325187210 */ /* 0x044fe20007f5e0ff */
[----:B------:R2:W-:Y:S01]  /*146860*/  STL [R1+0x802c], R22 ;  /* 0x00802c1601007387 */ /* 0x0005e20000100800 */
[----:B-1----:R-:W-:-:S03]  /*146870*/  IADD3 R38, P1, PT, R37, R22, RZ ;  /* 0x0000001625267210 */ /* 0x002fc60007f3e0ff */
[----:B------:R-:W-:Y:S01]  /*146880*/  STL [R1+0x8030], R21 ;  /* 0x0080301501007387 */ /* 0x000fe20000100800 */
[C---:B------:R-:W-:Y:S02]  /*146890*/  IMAD.X R25, R36.reuse, 0x1, R17, P2 ;  /* 0x0000000124197824 */ /* 0x040fe400010e0611 */
[----:B------:R-:W-:Y:S01]  /*1468a0*/  IMAD.X R39, R36, 0x1, R20, P1 ;  /* 0x0000000124277824 */ /* 0x000fe200008e0614 */
[----:B------:R-:W-:Y:S01]  /*1468b0*/  STL [R1+0x8034], R19 ;  /* 0x0080341301007387 */ /* 0x000fe20000100800 */
[----:B--2---:R-:W-:-:S03]  /*1468c0*/  IADD3 R22, P1, PT, R37, R18, RZ ;  /* 0x0000001225167210 */ /* 0x004fc60007f3e0ff */
[----:B------:R-:W-:Y:S04]  /*1468d0*/  STL.64 [R1+0x24d0], R40 ;  /* 0x0024d02801007387 */ /* 0x000fe80000100a00 */
[----:B------:R1:W-:Y:S01]  /*1468e0*/  STL [R1+0x8038], R20 ;  /* 0x0080381401007387 */ /* 0x0003e20000100800 */
[----:B------:R-:W-:-:S03]  /*1468f0*/  IMAD.X R23, R36, 0x1, R16, P1 ;  /* 0x0000000124177824 */ /* 0x000fc600008e0610 */
[----:B------:R2:W-:Y:S04]  /*146900*/  STL [R1+0x803c], R18 ;  /* 0x00803c1201007387 */ /* 0x0005e80000100800 */
[----:B------:R-:W-:Y:S01]  /*146910*/  STL.64 [R1+0x24d8], R38 ;  /* 0x0024d82601007387 */ /* 0x000fe20000100a00 */
[----:B-1----:R-:W-:-:S03]  /*146920*/  IADD3 R20, P2, PT, R37, R15, RZ ;  /* 0x0000000f25147210 */ /* 0x002fc60007f5e0ff */
[----:B------:R-:W-:Y:S01]  /*146930*/  STL [R1+0x8040], R17 ;  /* 0x0080401101007387 */ /* 0x000fe20000100800 */
[----:B--2---:R-:W-:-:S03]  /*146940*/  IADD3 R18, P1, PT, R37, R14, RZ ;  /* 0x0000000e25127210 */ /* 0x004fc60007f3e0ff */
[----:B------:R-:W-:Y:S01]  /*146950*/  STL [R1+0x8044], R15 ;  /* 0x0080440f01007387 */ /* 0x000fe20000100800 */
[----:B------:R-:W-:-:S03]  /*146960*/  IMAD.X R21, R36, 0x1, R13, P2 ;  /* 0x0000000124157824 */ /* 0x000fc600010e060d */
[----:B------:R-:W-:Y:S01]  /*146970*/  STL.64 [R1+0x24e0], R24 ;  /* 0x0024e01801007387 */ /* 0x000fe20000100a00 */
[----:B------:R-:W-:-:S03]  /*146980*/  IMAD.X R19, R36, 0x1, R12, P1 ;  /* 0x0000000124137824 */ /* 0x000fc600008e060c */
[----:B------:R1:W-:Y:S04]  /*146990*/  STL [R1+0x8048], R16 ;  /* 0x0080481001007387 */ /* 0x0003e80000100800 */
[----:B------:R2:W-:Y:S04]  /*1469a0*/  STL [R1+0x804c], R14 ;  /* 0x00804c0e01007387 */ /* 0x0005e80000100800 */
[----:B------:R-:W-:Y:S01]  /*1469b0*/  STL.64 [R1+0x24e8], R22 ;  /* 0x0024e81601007387 */ /* 0x000fe20000100a00 */
[----:B-1----:R-:W-:-:S03]  /*1469c0*/  IADD3 R16, P2, PT, R37, R11, RZ ;  /* 0x0000000b25107210 */ /* 0x002fc60007f5e0ff */
[----:B------:R-:W-:Y:S01]  /*1469d0*/  STL [R1+0x8050], R13 ;  /* 0x0080500d01007387 */ /* 0x000fe20000100800 */
[----:B--2---:R-:W-:-:S03]  /*1469e0*/  IADD3 R14, P1, PT, R37, R9, RZ ;  /* 0x00000009250e7210 */ /* 0x004fc60007f3e0ff */
[----:B------:R-:W-:Y:S01]  /*1469f0*/  STL [R1+0x8054], R11 ;  /* 0x0080540b01007387 */ /* 0x000fe20000100800 */
[----:B------:R-:W-:-:S03]  /*146a00*/  IMAD.X R17, R36, 0x1, R10, P2 ;  /* 0x0000000124117824 */ /* 0x000fc600010e060a */
[----:B------:R-:W-:Y:S04]  /*146a10*/  STL.64 [R1+0x24f0], R20 ;  /* 0x0024f01401007387 */ /* 0x000fe80000100a00 */
[----:B------:R1:W-:Y:S01]  /*146a20*/  STL [R1+0x8058], R12 ;  /* 0x0080580c01007387 */ /* 0x0003e20000100800 */
[----:B------:R-:W-:-:S03]  /*146a30*/  IMAD.X R15, R36, 0x1, R8, P1 ;  /* 0x00000001240f7824 */ /* 0x000fc600008e0608 */
[----:B------:R-:W-:Y:S04]  /*146a40*/  STL [R1+0x805c], R9 ;  /* 0x00805c0901007387 */ /* 0x000fe80000100800 */
[----:B------:R-:W-:Y:S01]  /*146a50*/  STL.64 [R1+0x24f8], R18 ;  /* 0x0024f81201007387 */ /* 0x000fe20000100a00 */
[----:B-1----:R-:W-:-:S03]  /*146a60*/  IADD3 R12, P2, PT, R37, R7, RZ ;  /* 0x00000007250c7210 */ /* 0x002fc60007f5e0ff */
[----:B------:R1:W-:Y:S04]  /*146a70*/  STL [R1+0x8060], R10 ;  /* 0x0080600a01007387 */ /* 0x0003e80000100800 */
[----:B------:R0:W-:Y:S04]  /*146a80*/  STL [R1+0x8064], R7 ;  /* 0x0080640701007387 */ /* 0x0001e80000100800 */
[----:B------:R-:W-:Y:S01]  /*146a90*/  STL.64 [R1+0x2500], R16 ;  /* 0x0025001001007387 */ /* 0x000fe20000100a00 */
[----:B-1----:R-:W-:-:S03]  /*146aa0*/  IADD3 R10, P1, PT, R37, R5, RZ ;  /* 0x00000005250a7210 */ /* 0x002fc60007f3e0ff */
[----:B------:R-:W2:Y:S01]  /*146ab0*/  LDL.LU R39, [R1+0xb08] ;  /* 0x000b080001277983 */ /* 0x000ea20000300800 */
[C---:B------:R-:W-:Y:S02]  /*146ac0*/  IMAD.X R13, R36.reuse, 0x1, R6, P2 ;  /* 0x00000001240d7824 */ /* 0x040fe400010e0606 */
[----:B0-----:R-:W-:Y:S01]  /*146ad0*/  VIADD R7, R37, UR6 ;  /* 0x0000000625077c36 */ /* 0x001fe20008000000 */
[----:B------:R-:W2:Y:S01]  /*146ae0*/  LDL.LU R38, [R1+0xb0c] ;  /* 0x000b0c0001267983 */ /* 0x000ea20000300800 */
[----:B------:R-:W-:Y:S01]  /*146af0*/  IMAD.X R11, R36, 0x1, R4, P1 ;  /* 0x00000001240b7824 */ /* 0x000fe200008e0604 */
[----:B----4-:R-:W-:Y:S01]  /*146b00*/  LOP3.LUT R2, R2, 0xff7fffff, RZ, 0xc0, !PT ;  /* 0xff7fffff02027812 */ /* 0x010fe200078ec0ff */
[----:B------:R-:W0:Y:S01]  /*146b10*/  LDCU UR6, c[0x0][0x398] ;  /* 0x00007300ff0677ac */ /* 0x000e220008000800 */
[----:B------:R1:W-:Y:S04]  /*146b20*/  STL [R1+0x8068], R8 ;  /* 0x0080680801007387 */ /* 0x0003e80000100800 */
[----:B------:R-:W-:Y:S04]  /*146b30*/  STL.64 [R1+0x2508], R14 ;  /* 0x0025080e01007387 */ /* 0x000fe80000100a00 */
[----:B------:R-:W4:Y:S04]  /*146b40*/  LDL R21, [R1+0x2ff4] ;  /* 0x002ff40001157983 */ /* 0x000f280000100800 */
[----:B------:R-:W-:Y:S01]  /*146b50*/  STL [R1+0x806c], R5 ;  /* 0x00806c0501007387 */ /* 0x000fe20000100800 */
[----:B-1----:R-:W-:-:S03]  /*146b60*/  IADD3 R8, P2, PT, R7, R33, RZ ;  /* 0x0000002107087210 */ /* 0x002fc60007f5e0ff */
[----:B------:R1:W-:Y:S04]  /*146b70*/  STL [R1+0x8070], R6 ;  /* 0x0080700601007387 */ /* 0x0003e80000100800 */
[----:B------:R-:W-:Y:S04]  /*146b80*/  STL [R1+0x18], R7 ;  /* 0x0000180701007387 */ /* 0x000fe80000100800 */
[----:B------:R-:W-:Y:S01]  /*146b90*/  STL.64 [R1+0x2518], R12 ;  /* 0x0025180c01007387 */ /* 0x000fe20000100a00 */
[----:B-1----:R-:W-:-:S03]  /*146ba0*/  SHF.R.S32.HI R6, RZ, 0x1f, R7 ;  /* 0x0000001fff067819 */ /* 0x002fc60000011407 */
[----:B------:R-:W-:Y:S04]  /*146bb0*/  STL [R1+0x8074], R4 ;  /* 0x0080740401007387 */ /* 0x000fe80000100800 */
[----:B------:R-:W2:Y:S01]  /*146bc0*/  LDL R22, [R1+0x2ff8] ;  /* 0x002ff80001167983 */ /* 0x000ea20000100800 */
[----:B------:R-:W-:-:S03]  /*146bd0*/  IMAD.X R9, R6, 0x1, R31, P2 ;  /* 0x0000000106097824 */ /* 0x000fc600010e061f */
[----:B------:R1:W-:Y:S04]  /*146be0*/  STL.64 [R1+0x2528], R10 ;  /* 0x0025280a01007387 */ /* 0x0003e80000100a00 */
[----:B------:R-:W-:Y:S04]  /*146bf0*/  STL [R1+0x8078], R35 ;  /* 0x0080782301007387 */ /* 0x000fe80000100800 */
[----:B------:R-:W-:Y:S01]  /*146c00*/  STL [R1+0x1c], R6 ;  /* 0x00001c0601007387 */ /* 0x000fe20000100800 */
[----:B-1----:R-:W-:-:S03]  /*146c10*/  IADD3 R10, P1, PT, R7, R35, RZ ;  /* 0x00000023070a7210 */ /* 0x002fc60007f3e0ff */
[----:B------:R-:W-:Y:S02]  /*146c20*/  STL [R1+0x807c], R33 ;  /* 0x00807c2101007387 */ /* 0x000fe40000100800 */
[C---:B------:R-:W-:Y:S01]  /*146c30*/  IMAD.X R11, R6.reuse, 0x1, R34, P1 ;  /* 0x00000001060b7824 */ /* 0x040fe200008e0622 */
[C---:B------:R-:W-:Y:S01]  /*146c40*/  IADD3 R4, P1, PT, R7.reuse, R32, RZ ;  /* 0x0000002007047210 */ /* 0x040fe20007f3e0ff */
[----:B------:R1:W-:Y:S04]  /*146c50*/  STL.64 [R1+0x2520], R8 ;  /* 0x0025200801007387 */ /* 0x0003e80000100a00 */
[C---:B------:R-:W-:Y:S01]  /*146c60*/  IMAD.X R5, R6.reuse, 0x1, R30, P1 ;  /* 0x0000000106057824 */ /* 0x040fe200008e061e */
[C---:B-1----:R-:W-:Y:S01]  /*146c70*/  IADD3 R8, P2, PT, R7.reuse, R29, RZ ;  /* 0x0000001d07087210 */ /* 0x042fe20007f5e0ff */
[----:B------:R-:W-:Y:S04]  /*146c80*/  STL.64 [R1+0x2510], R10 ;  /* 0x0025100a01007387 */ /* 0x000fe80000100a00 */
[----:B------:R-:W-:Y:S01]  /*146c90*/  IMAD.X R9, R6, 0x1, R27, P2 ;  /* 0x0000000106097824 */ /* 0x000fe200010e061b */
[----:B------:R1:W-:Y:S04]  /*146ca0*/  STL.64 [R1+0x2530], R4 ;  /* 0x0025300401007387 */ /* 0x0003e80000100a00 */
[----:B------:R-:W-:Y:S04]  /*146cb0*/  STL.64 [R1+0x2538], R8 ;  /* 0x0025380801007387 */ /* 0x000fe80000100a00 */
[----:B------:R-:W3:Y:S01]  /*146cc0*/  LDL R23, [R1+0x3000] ;  /* 0x0030000001177983 */ /* 0x000ee20000100800 */
[----:B-1----:R-:W-:-:S03]  /*146cd0*/  IADD3 R4, P1, PT, R7, R28, RZ ;  /* 0x0000001c07047210 */ /* 0x002fc60007f3e0ff */
[----:B------:R-:W3:Y:S02]  /*146ce0*/  LDL R25, [R1+0x3004] ;  /* 0x0030040001197983 */ /* 0x000ee40000100800 */
[----:B------:R-:W-:-:S05]  /*146cf0*/  IMAD.X R5, R6, 0x1, R26, P1 ;  /* 0x0000000106057824 */ /* 0x000fca00008e061a */
[----:B------:R1:W-:Y:S04]  /*146d00*/  STL.64 [R1+0x2540], R4 ;  /* 0x0025400401007387 */ /* 0x0003e80000100a00 */
[----:B------:R-:W3:Y:S04]  /*146d10*/  LDL.LU R46, [R1+0xc0] ;  /* 0x0000c000012e7983 */ /* 0x000ee80000300800 */
[----:B------:R-:W3:Y:S04]  /*146d20*/  LDL.LU R43, [R1+0x9c] ;  /* 0x00009c00012b7983 */ /* 0x000ee80000300800 */
[----:B------:R-:W3:Y:S04]  /*146d30*/  LDL.LU R42, [R1+0xac] ;  /* 0x0000ac00012a7983 */ /* 0x000ee80000300800 */
[----:B------:R-:W3:Y:S04]  /*146d40*/  LDL.LU R45, [R1+0xbc] ;  /* 0x0000bc00012d7983 */ /* 0x000ee80000300800 */
[----:B------:R-:W3:Y:S04]  /*146d50*/  LDL.LU R41, [R1+0xa0] ;  /* 0x0000a00001297983 */ /* 0x000ee80000300800 */
[----:B------:R-:W3:Y:S04]  /*146d60*/  LDL.LU R40, [R1+0xb0] ;  /* 0x0000b00001287983 */ /* 0x000ee80000300800 */
[----:B------:R-:W3:Y:S04]  /*146d70*/  LDL R35, [R1+0x3008] ;  /* 0x0030080001237983 */ /* 0x000ee80000100800 */
[----:B-1----:R-:W3:Y:S04]  /*146d80*/  LDL R4, [R1+0x300c] ;  /* 0x00300c0001047983 */ /* 0x002ee80000100800 */
        /* <DEDUP_REMOVED lines=11> */
[----:B------:R-:W-:-:S04]  /*146e40*/  @P3 LOP3.LUT R2, R2, 0x800000, RZ, 0xfc, !PT ;  /* 0x0080000002023812 */ /* 0x000fc800078efcff */
[----:B------:R-:W-:Y:S02]  /*146e50*/  LOP3.LUT R2, R2, 0xffbfffff, RZ, 0xc0, !PT ;  /* 0xffbfffff02027812 */ /* 0x000fe400078ec0ff */
[----:B----4-:R-:W-:Y:S01]  /*146e60*/  ISETP.LT.AND P2, PT, R21, UR39, !P0 ;  /* 0x0000002715007c0c */ /* 0x010fe2000c741270 */
[----:B------:R-:W1:-:S12]  /*146e70*/  LDCU UR39, c[0x0][0x398] ;  /* 0x00007300ff2777ac */ /* 0x000e580008000800 */
[----:B------:R-:W-:Y:S02]  /*146e80*/  @P2 LOP3.LUT R2, R2, 0x400000, RZ, 0xfc, !PT ;  /* 0x0040000002022812 */ /* 0x000fe400078efcff */
[----:B--2---:R-:W-:Y:S01]  /*146e90*/  ISETP.LT.AND P1, PT, R22, UR38, !P0 ;  /* 0x0000002616007c0c */ /* 0x004fe2000c721270 */
[----:B------:R-:W2:Y:S01]  /*146ea0*/  LDCU UR38, c[0x0][0x398] ;  /* 0x00007300ff2677ac */ /* 0x000ea20008000800 */
[----:B------:R-:W-:-:S11]  /*146eb0*/  LOP3.LUT R2, R2, 0xffdfffff, RZ, 0xc0, !PT ;  /* 0xffdfffff02027812 */ /* 0x000fd600078ec0ff */
[----:B------:R-:W-:-:S04]  /*146ec0*/  @P1 LOP3.LUT R2, R2, 0x200000, RZ, 0xfc, !PT ;  /* 0x0020000002021812 */ /* 0x000fc800078efcff */
[----:B------:R-:W-:Y:S02]  /*146ed0*/  LOP3.LUT R2, R2, 0xfff7ffff, RZ, 0xc0, !PT ;  /* 0xfff7ffff02027812 */ /* 0x000fe400078ec0ff */
[----:B---3--:R-:W-:Y:S02]  /*146ee0*/  ISETP.LT.AND P3, PT, R23, UR21, !P0 ;  /* 0x0000001517007c0c */ /* 0x008fe4000c761270 */
[----:B------:R-:W-:Y:S01]  /*146ef0*/  ISETP.LT.AND P2, PT, R25, UR20, !P0 ;  /* 0x0000001419007c0c */ /* 0x000fe2000c741270 */
[----:B------:R-:W3:Y:S10]  /*146f00*/  LDCU.64 UR20, c[0x0][0x398] ;  /* 0x00007300ff1477ac */ /* 0x000ef40008000a00 */
[----:B------:R-:W-:-:S04]  /*146f10*/  @P3 LOP3.LUT R2, R2, 0x80000, RZ, 0xfc, !PT ;  /* 0x0008000002023812 */ /* 0x000fc800078efcff */
[----:B------:R-:W-:-:S04]  /*146f20*/  LOP3.LUT R2, R2, 0xfffbffff, RZ, 0xc0, !PT ;  /* 0xfffbffff02027812 */ /* 0x000fc800078ec0ff */
[----:B------:R-:W-:-:S04]  /*146f30*/  @P2 LOP3.LUT R2, R2, 0x40000, RZ, 0xfc, !PT ;  /* 0x0004000002022812 */ /* 0x000fc800078efcff */
[----:B------:R-:W-:Y:S02]  /*146f40*/  LOP3.LUT R2, R2, 0xfffdffff, RZ, 0xc0, !PT ;  /* 0xfffdffff02027812 */ /* 0x000fe400078ec0ff */
[----:B------:R-:W-:Y:S01]  /*146f50*/  ISETP.LT.AND P1, PT, R35, UR19, !P0 ;  /* 0x0000001323007c0c */ /* 0x000fe2000c721270 */
[----:B------:R-:W4:Y:S01]  /*146f60*/  LDCU UR19, c[0x0][0x398] ;  /* 0x00007300ff1377ac */ /* 0x000f220008000800 */
[----:B------:R-:W-:Y:S01]  /*146f70*/  ISETP.LT.AND P3, PT, R4, UR18, !P0 ;  /* 0x0000001204007c0c */ /* 0x000fe2000c761270 */
[----:B------:R-:W0:Y:S01]  /*146f80*/  LDCU UR18, c[0x0][0x398] ;  /* 0x00007300ff1277ac */ /* 0x000e220008000800 */
[----:B------:R-:W-:Y:S01]  /*146f90*/  ISETP.LT.AND P2, PT, R6, UR17, !P0 ;  /* 0x0000001106007c0c */ /* 0x000fe2000c741270 */
[----:B------:R-:W0:Y:S08]  /*146fa0*/  LDCU UR17, c[0x0][0x398] ;  /* 0x00007300ff1177ac */ /* 0x000e300008000800 */
[----:B------:R-:W-:-:S04]  /*146fb0*/  @P1 LOP3.LUT R2, R2, 0x20000, RZ, 0xfc, !PT ;  /* 0x0002000002021812 */ /* 0x000fc800078efcff */
[----:B------:R-:W-:-:S04]  /*146fc0*/  LOP3.LUT R2, R2, 0xfffeffff, RZ, 0xc0, !PT ;  /* 0xfffeffff02027812 */ /* 0x000fc800078ec0ff */
[----:B------:R-:W-:Y:S02]  /*146fd0*/  @P3 LOP3.LUT R2, R2, 0x10000, RZ, 0xfc, !PT ;  /* 0x0001000002023812 */ /* 0x000fe400078efcff */
[----:B------:R-:W-:Y:S01]  /*146fe0*/  ISETP.LT.AND P1, PT, R5, UR16, !P0 ;  /* 0x0000001005007c0c */ /* 0x000fe2000c721270 */
[----:B------:R-:W0:Y:S01]  /*146ff0*/  LDCU UR16, c[0x0][0x398] ;  /* 0x00007300ff1077ac */ /* 0x000e220008000800 */
[----:B------:R-:W-:-:S04]  /*147000*/  LOP3.LUT R2, R2, 0xffff7fff, RZ, 0xc0, !PT ;  /* 0xffff7fff02027812 */ /* 0x000fc800078ec0ff */
[----:B------:R-:W-:Y:S02]  /*147010*/  @P2 LOP3.LUT R2, R2, 0x8000, RZ, 0xfc, !PT ;  /* 0x0000800002022812 */ /* 0x000fe400078efcff */
[----:B------:R-:W-:Y:S01]  /*147020*/  ISETP.LT.AND P3, PT, R16, UR9, !P0 ;  /* 0x0000000910007c0c */ /* 0x000fe2000c761270 */
[----:B------:R-:W-:Y:S01]  /*147030*/  VIADD R36, R33, 0x29 ;  /* 0x0000002921247836 */ /* 0x000fe20000000000 */
[----:B------:R-:W-:Y:S01]  /*147040*/  LOP3.LUT R2, R2, 0xffffbfff, RZ, 0xc0, !PT ;  /* 0xffffbfff02027812 */ /* 0x000fe200078ec0ff */
[----:B------:R-:W0:Y:S03]  /*147050*/  LDCU UR9, c[0x0][0x398] ;  /* 0x00007300ff0977ac */ /* 0x000e260008000800 */
[----:B------:R-:W-:Y:S02]  /*147060*/  @P1 LOP3.LUT R2, R2, 0x4000, RZ, 0xfc, !PT ;  /* 0x0000400002021812 */ /* 0x000fe400078efcff */
[----:B------:R-:W-:Y:S01]  /*147070*/  ISETP.LT.AND P2, PT, R15, UR8, !P0 ;  /* 0x000000080f007c0c */ /* 0x000fe2000c741270 */
[----:B------:R-:W0:Y:S01]  /*147080*/  LDCU UR8, c[0x0][0x398] ;  /* 0x00007300ff0877ac */ /* 0x000e220008000800 */
[----:B------:R-:W-:-:S04]  /*147090*/  LOP3.LUT R2, R2, 0xffffdfff, RZ, 0xc0, !PT ;  /* 0xffffdfff02027812 */ /* 0x000fc800078ec0ff */
        /* <DEDUP_REMOVED lines=8> */
[----:B------:R-:W-:-:S04]  /*147120*/  @P1 LOP3.LUT R2, R2, 0x800, RZ, 0xfc, !PT ;  /* 0x0000080002021812 */ /* 0x000fc800078efcff */
[----:B------:R-:W-:-:S04]  /*147130*/  LOP3.LUT R2, R2, 0xfffffbff, RZ, 0xc0, !PT ;  /* 0xfffffbff02027812 */ /* 0x000fc800078ec0ff */
[----:B------:R-:W-:Y:S02]  /*147140*/  @P0 LOP3.LUT R2, R2, 0x400, RZ, 0xfc, !PT ;  /* 0x0000040002020812 */ /* 0x000fe400078efcff */
[----:B------:R-:W-:Y:S02]  /*147150*/  ISETP.GE.AND P0, PT, R36, UR7, PT ;  /* 0x0000000724007c0c */ /* 0x000fe4000bf06270 */
[----:B------:R-:W-:Y:S02]  /*147160*/  LOP3.LUT R2, R2, 0xffffffbf, RZ, 0xc0, !PT ;  /* 0xffffffbf02027812 */ /* 0x000fe400078ec0ff */
[----:B------:R-:W-:Y:S01]  /*147170*/  LOP3.LUT R59, R59, 0x7fffffff, RZ, 0xc0, !PT ;  /* 0x7fffffff3b3b7812 */ /* 0x000fe200078ec0ff */
[----:B------:R-:W-:Y:S01]  /*147180*/  VIADD R36, R33, 0x28 ;  /* 0x0000002821247836 */ /* 0x000fe20000000000 */
[----:B---3--:R-:W-:Y:S01]  /*147190*/  ISETP.LT.AND P3, PT, R21, UR20, !P0 ;  /* 0x0000001415007c0c */ /* 0x008fe2000c761270 */
[----:B------:R-:W3:Y:S01]  /*1471a0*/  LDCU UR20, c[0x0][0x398] ;  /* 0x00007300ff1477ac */ /* 0x000ee20008000800 */
[----:B------:R-:W-:-:S02]  /*1471b0*/  ISETP.LT.AND P2, PT, R18, UR14, !P0 ;  /* 0x0000000e12007c0c */ /* 0x000fc4000c741270 */
[----:B------:R-:W-:Y:S01]  /*1471c0*/  ISETP.LT.AND P1, PT, R20, UR13, !P0 ;  /* 0x0000000d14007c0c */ /* 0x000fe2000c721270 */
[----:B------:R-:W0:Y:S01]  /*1471d0*/  LDCU UR7, c[0x0][0x398] ;  /* 0x00007300ff0777ac */ /* 0x000e220008000800 */
[----:B------:R-:W-:Y:S02]  /*1471e0*/  LOP3.LUT R58, R58, 0x7fffffff, RZ, 0xc0, !PT ;  /* 0x7fffffff3a3a7812 */ /* 0x000fe400078ec0ff */
[----:B------:R-:W-:Y:S01]  /*1471f0*/  LOP3.LUT R57, R57, 0x7fffffff, RZ, 0xc0, !PT ;  /* 0x7fffffff39397812 */ /* 0x000fe200078ec0ff */
[----:B------:R-:W0:Y:S04]  /*147200*/  LDCU UR13, c[0x0][0x398] ;  /* 0x00007300ff0d77ac */ /* 0x000e280008000800 */
[----:B------:R-:W-:Y:S01]  /*147210*/  @P3 LOP3.LUT R2, R2, 0x40, RZ, 0xfc, !PT ;  /* 0x0000004002023812 */ /* 0x000fe200078efcff */
[----:B------:R-:W0:Y:S03]  /*147220*/  LDCU UR14, c[0x0][0x398] ;  /* 0x00007300ff0e77ac */ /* 0x000e260008000800 */
[----:B------:R-:W-:-:S04]  /*147230*/  LOP3.LUT R2, R2, 0xfffffdff, RZ, 0xc0, !PT ;  /* 0xfffffdff02027812 */ /* 0x000fc800078ec0ff */
[----:B------:R-:W-:Y:S02]  /*147240*/  @P2 LOP3.LUT R2, R2, 0x200, RZ, 0xfc, !PT ;  /* 0x0000020002022812 */ /* 0x000fe400078efcff */
[----:B------:R-:W-:Y:S01]  /*147250*/  ISETP.LT.AND P3, PT, R19, UR12, !P0 ;  /* 0x0000000c13007c0c */ /* 0x000fe2000c761270 */
[----:B------:R-:W0:Y:S01]  /*147260*/  LDCU UR12, c[0x0][0x398] ;  /* 0x00007300ff0c77ac */ /* 0x000e220008000800 */
[----:B------:R-:W-:-:S04]  /*147270*/  LOP3.LUT R2, R2, 0xfffffeff, RZ, 0xc0, !PT ;  /* 0xfffffeff02027812 */ /* 0x000fc800078ec0ff */
[----:B------:R-:W-:Y:S02]  /*147280*/  @P1 LOP3.LUT R2, R2, 0x100, RZ, 0xfc, !PT ;  /* 0x0000010002021812 */ /* 0x000fe400078efcff */
[----:B------:R-:W-:Y:S02]  /*147290*/  ISETP.LT.AND P2, PT, R22, UR11, !P0 ;  /* 0x0000000b16007c0c */ /* 0x000fe4000c741270 */
[----:B------:R-:W-:-:S04]  /*1472a0*/  LOP3.LUT R2, R2, 0xffffff7f, RZ, 0xc0, !PT ;  /* 0xffffff7f02027812 */ /* 0x000fc800078ec0ff */
[----:B------:R-:W-:Y:S02]  /*1472b0*/  @P3 LOP3.LUT R2, R2, 0x80, RZ, 0xfc, !PT ;  /* 0x0000008002023812 */ /* 0x000fe400078efcff */
[----:B------:R-:W-:Y:S01]  /*1472c0*/  ISETP.LT.AND P1, PT, R24, UR10, !P0 ;  /* 0x0000000a18007c0c */ /* 0x000fe2000c721270 */
[----:B------:R-:W0:Y:S01]  /*1472d0*/  LDCU.64 UR10, c[0x0][0x398] ;  /* 0x00007300ff0a77ac */ /* 0x000e220008000a00 */
        /* <DEDUP_REMOVED lines=16> */
[----:B------:R-:W-:Y:S02]  /*1473e0*/  ISETP.LT.AND P3, PT, R4, UR15, !P0 ;  /* 0x0000000f04007c0c */ /* 0x000fe4000c761270 */
[----:B------:R-:W-:Y:S01]  /*1473f0*/  LOP3.LUT R2, R2, 0xfffffffd, RZ, 0xc0, !PT ;  /* 0xfffffffd02027812 */ /* 0x000fe200078ec0ff */
[----:B------:R-:W0:Y:S03]  /*147400*/  LDCU UR15, c[0x0][0x398] ;  /* 0x00007300ff0f77ac */ /* 0x000e260008000800 */
[----:B------:R-:W-:-:S02]  /*147410*/  @P1 LOP3.LUT R2, R2, 0x2, RZ, 0xfc, !PT ;  /* 0x0000000202021812 */ /* 0x000fc400078efcff */
[----:B------:R-:W-:Y:S01]  /*147420*/  ISETP.LT.AND P1, PT, R5, UR25, !P0 ;  /* 0x0000001905007c0c */ /* 0x000fe2000c721270 */
[----:B------:R-:W0:Y:S01]  /*147430*/  LDCU UR25, c[0x0][0x398] ;  /* 0x00007300ff1977ac */ /* 0x000e220008000800 */
[----:B------:R-:W-:Y:S02]  /*147440*/  LOP3.LUT R2, R2, 0xfffffffe, RZ, 0xc0, !PT ;  /* 0xfffffffe02027812 */ /* 0x000fe400078ec0ff */
[----:B------:R-:W-:Y:S02]  /*147450*/  @P2 LOP3.LUT R59, R59, 0x80000000, RZ, 0xfc, !PT ;  /* 0x800000003b3b2812 */ /* 0x000fe400078efcff */
        /* <DEDUP_REMOVED lines=19> */
[----:B------:R-:W-:Y:S01]  /*147590*/  LOP3.LUT R59, R59, 0xffbfffff, RZ, 0xc0, !PT ;  /* 0xffbfffff3b3b7812 */ /* 0x000fe200078ec0ff */
[----:B------:R-:W-:Y:S01]  /*1475a0*/  VIADD R36, R33, 0x27 ;  /* 0x0000002721247836 */ /* 0x000fe20000000000 */
[----:B0-----:R-:W-:Y:S01]  /*1475b0*/  ISETP.LT.AND P1, PT, R21, UR10, !P0 ;  /* 0x0000000a15007c0c */ /* 0x001fe2000c721270 */
[----:B------:R-:W0:Y:S01]  /*1475c0*/  LDCU UR10, c[0x0][0x398] ;  /* 0x00007300ff0a77ac */ /* 0x000e220008000800 */
[----:B------:R-:W-:Y:S02]  /*1475d0*/  ISETP.LT.AND P3, PT, R20, UR43, !P0 ;  /* 0x0000002b14007c0c */ /* 0x000fe4000c761270 */
[----:B------:R-:W-:Y:S01]  /*1475e0*/  ISETP.LT.AND P2, PT, R19, UR41, !P0 ;  /* 0x0000002913007c0c */ /* 0x000fe2000c741270 */
[----:B------:R-:W0:Y:S01]  /*1475f0*/  LDCU UR43, c[0x0][0x398] ;  /* 0x00007300ff2b77ac */ /* 0x000e220008000800 */
[----:B------:R-:W0:Y:S07]  /*147600*/  LDCU UR41, c[0x0][0x398] ;  /* 0x00007300ff2977ac */ /* 0x000e2e0008000800 */
[----:B------:R-:W-:Y:S01]  /*147610*/  @P1 LOP3.LUT R59, R59, 0x400000, RZ, 0xfc, !PT ;  /* 0x004000003b3b1812 */ /* 0x000fe200078efcff */
[----:B------:R-:W0:Y:S01]  /*147620*/  LDCU UR21, c[0x0][0x398] ;  /* 0x00007300ff1577ac */ /* 0x000e220008000800 */
[----:B------:R-:W-:-:S02]  /*147630*/  ISETP.LT.AND P1, PT, R18, UR42, !P0 ;  /* 0x0000002a12007c0c */ /* 0x000fc4000c721270 */
[----:B------:R-:W-:Y:S01]  /*147640*/  LOP3.LUT R59, R59, 0xfdffffff, RZ, 0xc0, !PT ;  /* 0xfdffffff3b3b7812 */ /* 0x000fe200078ec0ff */
[----:B------:R-:W0:Y:S10]  /*147650*/  LDCU UR42, c[0x0][0x398] ;  /* 0x00007300ff2a77ac */ /* 0x000e340008000800 */
[----:B------:R-:W-:-:S04]  /*147660*/  @P1 LOP3.LUT R59, R59, 0x2000000, RZ, 0xfc, !PT ;  /* 0x020000003b3b1812 */ /* 0x000fc800078efcff */
[----:B------:R-:W-:-:S04]  /*147670*/  LOP3.LUT R59, R59, 0xfeffffff, RZ, 0xc0, !PT ;  /* 0xfeffffff3b3b7812 */ /* 0x000fc800078ec0ff */
[----:B------:R-:W-:Y:S02]  /*147680*/  @P3 LOP3.LUT R59, R59, 0x1000000, RZ, 0xfc, !PT ;  /* 0x010000003b3b3812 */ /* 0x000fe400078efcff */
[----:B------:R-:W-:Y:S01]  /*147690*/  ISETP.LT.AND P1, PT, R22, UR44, !P0 ;  /* 0x0000002c16007c0c */ /* 0x000fe2000c721270 */
[----:B------:R-:W1:Y:S01]  /*1476a0*/  LDCU UR44, c[0x0][0x398] ;  /* 0x00007300ff2c77ac */ /* 0x000e620008000800 */
[----:B------:R-:W-:-:S04]  /*1476b0*/  LOP3.LUT R59, R59, 0xff7fffff, RZ, 0xc0, !PT ;  /* 0xff7fffff3b3b7812 */ /* 0x000fc800078ec0ff */
[----:B------:R-:W-:-:S04]  /*1476c0*/  @P2 LOP3.LUT R59, R59, 0x800000, RZ, 0xfc, !PT ;  /* 0x008000003b3b2812 */ /* 0x000fc800078efcff */
[----:B------:R-:W-:-:S04]  /*1476d0*/  LOP3.LUT R59, R59, 0xffdfffff, RZ, 0xc0, !PT ;  /* 0xffdfffff3b3b7812 */ /* 0x000fc800078ec0ff */
[----:B------:R-:W-:Y:S02]  /*1476e0*/  @P1 LOP3.LUT R59, R59, 0x200000, RZ, 0xfc, !PT ;  /* 0x002000003b3b1812 */ /* 0x000fe400078efcff */
[----:B0-----:R-:W-:Y:S01]  /*1476f0*/  ISETP.LT.AND P1, PT, R24, UR42, !P0 ;  /* 0x0000002a18007c0c */ /* 0x001fe2000c721270 */
[----:B------:R-:W0:Y:S01]  /*147700*/  LDCU UR42, c[0x0][0x398] ;  /* 0x00007300ff2a77ac */ /* 0x000e220008000800 */
[----:B------:R-:W-:Y:S02]  /*147710*/  ISETP.LT.AND P3, PT, R23, UR43, !P0 ;  /* 0x0000002b17007c0c */ /* 0x000fe4000c761270 */
[----:B------:R-:W-:Y:S01]  /*147720*/  LOP3.LUT R59, R59, 0xffefffff, RZ, 0xc0, !PT ;  /* 0xffefffff3b3b7812 */ /* 0x000fe200078ec0ff */
[----:B------:R-:W0:Y:S01]  /*147730*/  LDCU UR43, c[0x0][0x398] ;  /* 0x00007300ff2b77ac */ /* 0x000e220008000800 */
[----:B------:R-:W-:Y:S01]  /*147740*/  ISETP.LT.AND P2, PT, R25, UR41, !P0 ;  /* 0x0000002919007c0c */ /* 0x000fe2000c741270 */
[----:B------:R-:W0:Y:S06]  /*147750*/  LDCU UR41, c[0x0][0x398] ;  /* 0x00007300ff2977ac */ /* 0x000e2c0008000800 */
[----:B------:R-:W-:-:S04]  /*147760*/  @P1 LOP3.LUT R59, R59, 0x100000, RZ, 0xfc, !PT ;  /* 0x001000003b3b1812 */ /* 0x000fc800078efcff */
[----:B------:R-:W-:-:S04]  /*147770*/  LOP3.LUT R59, R59, 0xfff7ffff, RZ, 0xc0, !PT ;  /* 0xfff7ffff3b3b7812 */ /* 0x000fc800078ec0ff */
[----:B------:R-:W-:Y:S02]  /*147780*/  @P3 LOP3.LUT R59, R59, 0x80000, RZ, 0xfc, !PT ;  /* 0x000800003b3b3812 */ /* 0x000fe400078efcff */
[----:B-1----:R-:W-:Y:S01]  /*147790*/  ISETP.LT.AND P1, PT, R35, UR44, !P0 ;  /* 0x0000002c23007c0c */ /* 0x002fe2000c721270 */
[----:B------:R-:W1:Y:S01]  /*1477a0*/  LDCU UR44, c[0x0][0x398] ;  /* 0x00007300ff2c77ac */ /* 0x000e620008000800 */
        /* <DEDUP_REMOVED lines=35> */
[----:B------:R-:W-:Y:S01]  /*1479e0*/  ISETP.LT.AND P1, PT, R21, UR28, !P0 ;  /* 0x0000001c15007c0c */ /* 0x000fe2000c721270 */
[----:B------:R-:W0:Y:S01]  /*1479f0*/  LDCU UR28, c[0x0][0x398] ;  /* 0x00007300ff1c77ac */ /* 0x000e220008000800 */
[----:B------:R-:W-:Y:S02]  /*147a00*/  ISETP.LT.AND P3, PT, R18, UR10, !P0 ;  /* 0x0000000a12007c0c */ /* 0x000fe4000c761270 */
[----:B------:R-:W-:Y:S01]  /*147a10*/  ISETP.LT.AND P2, PT, R20, UR21, !P0 ;  /* 0x0000001514007c0c */ /* 0x000fe2000c741270 */
[----:B------:R-:W0:Y:S01]  /*147a20*/  LDCU UR10, c[0x0][0x398] ;  /* 0x00007300ff0a77ac */ /* 0x000e220008000800 */
[----:B------:R-:W0:Y:S07]  /*147a30*/  LDCU UR21, c[0x0][0x398] ;  /* 0x00007300ff1577ac */ /* 0x000e2e0008000800 */
[----:B------:R-:W-:Y:S01]  /*147a40*/  @P1 LOP3.LUT R59, R59, 0x40, RZ, 0xfc, !PT ;  /* 0x000000403b3b1812 */ /* 0x000fe200078efcff */
[----:B------:R-:W0:Y:S03]  /*147a50*/  LDCU UR11, c[0x0][0x398] ;  /* 0x00007300ff0b77ac */ /* 0x000e260008000800 */
[----:B------:R-:W-:-:S04]  /*147a60*/  LOP3.LUT R59, R59, 0xfffffdff, RZ, 0xc0, !PT ;  /* 0xfffffdff3b3b7812 */ /* 0x000fc800078ec0ff */
[----:B------:R-:W-:Y:S02]  /*147a70*/  @P3 LOP3.LUT R59, R59, 0x200, RZ, 0xfc, !PT ;  /* 0x000002003b3b3812 */ /* 0x000fe400078efcff */
[----:B---3--:R-:W-:Y:S01]  /*147a80*/  ISETP.LT.AND P1, PT, R19, UR20, !P0 ;  /* 0x0000001413007c0c */ /* 0x008fe2000c721270 */
[----:B------:R-:W3:Y:S01]  /*147a90*/  LDCU UR20, c[0x0][0x398] ;  /* 0x00007300ff1477ac */ /* 0x000ee20008000800 */
        /* <DEDUP_REMOVED lines=23> */
[----:B------:R-:W-:Y:S01]  /*147c10*/  ISETP.LT.AND P3, PT, R4, UR10, !P0 ;  /* 0x0000000a04007c0c */ /* 0x000fe2000c761270 */
[----:B------:R-:W0:Y:S01]  /*147c20*/  LDCU UR10, c[0x0][0x398] ;  /* 0x00007300ff0a77ac */ /* 0x000e220008000800 */
[----:B------:R-:W-:Y:S01]  /*147c30*/  LOP3.LUT R59, R59, 0xfffffffd, RZ, 0xc0, !PT ;  /* 0xfffffffd3b3b7812 */ /* 0x000fe200078ec0ff */
[----:B------:R-:W1:Y:S06]  /*147c40*/  LDCU UR21, c[0x0][0x398] ;  /* 0x00007300ff1577ac */ /* 0x000e6c0008000800 */
[----:B------:R-:W-:-:S02]  /*147c50*/  @P1 LOP3.LUT R59, R59, 0x2, RZ, 0xfc, !PT ;  /* 0x000000023b3b1812 */ /* 0x000fc400078efcff */
[----:B---3--:R-:W-:Y:S01]  /*147c60*/  ISETP.LT.AND P1, PT, R5, UR20, !P0 ;  /* 0x0000001405007c0c */ /* 0x008fe2000c721270 */
[----:B------:R-:W3:Y:S01]  /*147c70*/  LDCU UR20, c[0x0][0x398] ;  /* 0x00007300ff1477ac */ /* 0x000ee20008000800 */
[----:B------:R-:W-:Y:S02]  /*147c80*/  LOP3.LUT R59, R59, 0xfffffffe, RZ, 0xc0, !PT ;  /* 0xfffffffe3b3b7812 */ /* 0x000fe400078ec0ff */
[----:B------:R-:W-:Y:S02]  /*147c90*/  @P2 LOP3.LUT R58, R58, 0x80000000, RZ, 0xfc, !PT ;  /* 0x800000003a3a2812 */ /* 0x000fe400078efcff */
[----:B------:R-:W-:Y:S02]  /*147ca0*/  @P3 LOP3.LUT R59, R59, 0x1, RZ, 0xfc, !PT ;  /* 0x000000013b3b3812 */ /* 0x000fe400078efcff */
[----:B0-----:R-:W-:Y:S01]  /*147cb0*/  ISETP.LT.AND P3, PT, R16, UR75, !P0 ;  /* 0x0000004b10007c0c */ /* 0x001fe2000c761270 */
[----:B------:R-:W0:Y:S01]  /*147cc0*/  LDCU UR75, c[0x0][0x398] ;  /* 0x00007300ff4b77ac */ /* 0x000e220008000800 */
[----:B------:R-:W-:-:S04]  /*147cd0*/  LOP3.LUT R58, R58, 0xbfffffff, RZ, 0xc0, !PT ;  /* 0xbfffffff3a3a7812 */ /* 0x000fc800078ec0ff */
[----:B------:R-:W-:Y:S02]  /*147ce0*/  @P1 LOP3.LUT R58, R58, 0x40000000, RZ, 0xfc, !PT ;  /* 0x400000003a3a1812 */ /* 0x000fe400078efcff */
[----:B------:R-:W-:Y:S01]  /*147cf0*/  ISETP.LT.AND P2, PT, R15, UR10, !P0 ;  /* 0x0000000a0f007c0c */ /* 0x000fe2000c741270 */
[----:B------:R-:W0:Y:S01]  /*147d00*/  LDCU UR10, c[0x0][0x398] ;  /* 0x00007300ff0a77ac */ /* 0x000e220008000800 */
[----:B------:R-:W-:-:S04]  /*147d10*/  LOP3.LUT R58, R58, 0xdfffffff, RZ, 0xc0, !PT ;  /* 0xdfffffff3a3a7812 */ /* 0x000fc800078ec0ff */
[----:B------:R-:W-:Y:S02]  /*147d20*/  @P3 LOP3.LUT R58, R58, 0x20000000, RZ, 0xfc, !PT ;  /* 0x200000003a3a3812 */ /* 0x000fe400078efcff */
[----:B-1----:R-:W-:Y:S02]  /*147d30*/  ISETP.LT.AND P1, PT, R14, UR21, !P0 ;  /* 0x000000150e007c0c */ /* 0x002fe4000c721270 */
[----:B------:R-:W-:Y:S02]  /*147d40*/  LOP3.LUT R58, R58, 0xefffffff, RZ, 0xc0, !PT ;  /* 0xefffffff3a3a7812 */ /* 0x000fe400078ec0ff */
[----:B---3--:R-:W-:Y:S01]  /*147d50*/  ISETP.LT.AND P0, PT, R17, UR20, !P0 ;  /* 0x0000001411007c0c */ /* 0x008fe2000c701270 */
[----:B------:R-:W1:Y:S01]  /*147d60*/  LDCU.64 UR20, c[0x0][0x398] ;  /* 0x00007300ff1477ac */ /* 0x000e620008000a00 */
[----:B------:R-:W-:-:S04]  /*147d70*/  @P2 LOP3.LUT R58, R58, 0x10000000, RZ, 0xfc, !PT ;  /* 0x100000003a3a2812 */ /* 0x000fc800078efcff */
[----:B------:R-:W-:-:S04]  /*147d80*/  LOP3.LUT R58, R58, 0xf7ffffff, RZ, 0xc0, !PT ;  /* 0xf7ffffff3a3a7812 */ /* 0x000fc800078ec0ff */
[----:B------:R-:W-:-:S04]  /*147d90*/  @P1 LOP3.LUT R58, R58, 0x8000000, RZ, 0xfc, !PT ;  /* 0x080000003a3a1812 */ /* 0x000fc800078efcff */
[----:B------:R-:W-:-:S04]  /*147da0*/  LOP3.LUT R58, R58, 0xfbffffff, RZ, 0xc0, !PT ;  /* 0xfbffffff3a3a7812 */ /* 0x000fc800078ec0ff */
[----:B------:R-:W-:Y:S02]  /*147db0*/  @P0 LOP3.LUT R58, R58, 0x4000000, RZ, 0xfc, !PT ;  /* 0x040000003a3a0812 */ /* 0x000fe400078efcff */
[----:B------:R-:W-:Y:S01]  /*147dc0*/  ISETP.GE.AND P0, PT, R36, UR29, PT ;  /* 0x0000001d24007c0c */ /* 0x000fe2000bf06270 */
[----:B------:R-:W3:Y:S03]  /*147dd0*/  LDCU UR29, c[0x0][0x398] ;  /* 0x00007300ff1d77ac */ /* 0x000ee60008000800 */
[----:B-1----:R-:W-:Y:S01]  /*147de0*/  ISETP.LT.AND P1, PT, R21, UR20, !P0 ;  /* 0x0000001415007c0c */ /* 0x002fe2000c721270 */
[----:B------:R-:W1:Y:S01]  /*147df0*/  LDCU UR20, c[0x0][0x398] ;  /* 0x00007300ff1477ac */ /* 0x000e620008000800 */
[----:B------:R-:W-:-:S11]  /*147e00*/  LOP3.LUT R58, R58, 0xffbfffff, RZ, 0xc0, !PT ;  /* 0xffbfffff3a3a7812 */ /* 0x000fd600078ec0ff */
[----:B------:R-:W-:Y:S02]  /*147e10*/  @P1 LOP3.LUT R58, R58, 0x400000, RZ, 0xfc, !PT ;  /* 0x004000003a3a1812 */ /* 0x000fe400078efcff */
[----:B-1----:R-:W-:Y:S02]  /*147e20*/  ISETP.LT.AND P2, PT, R18, UR20, !P0 ;  /* 0x0000001412007c0c */ /* 0x002fe4000c741270 */
[----:B---3--:R-:W-:Y:S02]  /*147e30*/  ISETP.LT.AND P1, PT, R20, UR29, !P0 ;  /* 0x0000001d14007c0c */ /* 0x008fe4000c721270 */
[----:B------:R-:W-:Y:S02]  /*147e40*/  LOP3.LUT R58, R58, 0xfdffffff, RZ, 0xc0, !PT ;  /* 0xfdffffff3a3a7812 */ /* 0x000fe400078ec0ff */
[----:B------:R-:W-:Y:S01]  /*147e50*/  ISETP.LT.AND P3, PT, R19, UR28, !P0 ;  /* 0x0000001c13007c0c */ /* 0x000fe2000c761270 */
[----:B------:R-:W1:Y:S06]  /*147e60*/  LDCU.64 UR28, c[0x0][0x398] ;  /* 0x00007300ff1c77ac */ /* 0x000e6c0008000a00 */
[----:B------:R-:W-:-:S04]  /*147e70*/  @P2 LOP3.LUT R58, R58, 0x2000000, RZ, 0xfc, !PT ;  /* 0x020000003a3a2812 */ /* 0x000fc800078efcff */
[----:B------:R-:W-:-:S04]  /*147e80*/  LOP3.LUT R58, R58, 0xfeffffff, RZ, 0xc0, !PT ;  /* 0xfeffffff3a3a7812 */ /* 0x000fc800078ec0ff */
[----:B------:R-:W-:Y:S02]  /*147e90*/  @P1 LOP3.LUT R58, R58, 0x1000000, RZ, 0xfc, !PT ;  /* 0x010000003a3a1812 */ /* 0x000fe400078efcff */
[----:B------:R-:W-:Y:S01]  /*147ea0*/  ISETP.LT.AND P2, PT, R22, UR61, !P0 ;  /* 0x0000003d16007c0c */ /* 0x000fe2000c741270 */
[----:B------:R-:W-:Y:S01]  /*147eb0*/  VIADD R36, R33, 0x25 ;  /* 0x0000002521247836 */ /* 0x000fe20000000000 */
[----:B------:R-:W-:Y:S01]  /*147ec0*/  LOP3.LUT R58, R58, 0xff7fffff, RZ, 0xc0, !PT ;  /* 0xff7fffff3a3a7812 */ /* 0x000fe200078ec0ff */
[----:B------:R-:W3:Y:S03]  /*147ed0*/  LDCU UR61, c[0x0][0x398] ;  /* 0x00007300ff3d77ac */ /* 0x000ee60008000800 */
        /* <DEDUP_REMOVED lines=47> */
[----:B------:R-:W-:Y:S01]  /*1481d0*/  ISETP.GE.AND P0, PT, R36, UR21, PT ;  /* 0x0000001524007c0c */ /* 0x000fe2000bf06270 */
[----:B------:R-:W0:Y:S03]  /*1481e0*/  LDCU.64 UR20, c[0x0][0x398] ;  /* 0x00007300ff1477ac */ /* 0x000e260008000a00 */
[----:B-1----:R-:W-:Y:S02]  /*1481f0*/  ISETP.LT.AND P3, PT, R21, UR28, !P0 ;  /* 0x0000001c15007c0c */ /* 0x002fe4000c761270 */
[----:B------:R-:W-:Y:S01]  /*148200*/  LOP3.LUT R58, R58, 0xffffffbf, RZ, 0xc0, !PT ;  /* 0xffffffbf3a3a7812 */ /* 0x000fe200078ec0ff */
[----:B------:R-:W-:Y:S01]  /*148210*/  VIADD R36, R33, 0x24 ;  /* 0x0000002421247836 */ /* 0x000fe20000000000 */
[----:B------:R-:W-:Y:S01]  /*148220*/  ISETP.LT.AND P2, PT, R18, UR46, !P0 ;  /* 0x0000002e12007c0c */ /* 0x000fe2000c741270 */
[----:B------:R-:W1:Y:S01]  /*148230*/  LDCU UR46, c[0x0][0x398] ;  /* 0x00007300ff2e77ac */ /* 0x000e620008000800 */
[----:B------:R-:W-:-:S02]  /*148240*/  ISETP.LT.AND P1, PT, R20, UR47, !P0 ;  /* 0x0000002f14007c0c */ /* 0x000fc4000c721270 */
        /* <DEDUP_REMOVED lines=66> */
[----:B------:R-:W0:Y:S01]  /*148670*/  LDCU.64 UR8, c[0x0][0x398] ;  /* 0x00007300ff0877ac */ /* 0x000e220008000a00 */
[----:B------:R-:W-:-:S02]  /*148680*/  LOP3.LUT R55, R55, 0x7fffffff, RZ, 0xc0, !PT ;  /* 0x7fffffff37377812 */ /* 0x000fc400078ec0ff */
[----:B------:R-:W-:Y:S01]  /*148690*/  LOP3.LUT R54, R54, 0x7fffffff, RZ, 0xc0, !PT ;  /* 0x7fffffff36367812 */ /* 0x000fe200078ec0ff */
[----:B------:R-:W0:Y:S04]  /*1486a0*/  LDCU UR20, c[0x0][0x398] ;  /* 0x00007300ff1477ac */ /* 0x000e280008000800 */
        /* <DEDUP_REMOVED lines=15> */
[----:B----4-:R-:W-:Y:S01]  /*1487a0*/  ISETP.LT.AND P3, PT, R23, UR19, !P0 ;  /* 0x0000001317007c0c */ /* 0x010fe2000c761270 */
[----:B------:R-:W4:Y:S01]  /*1487b0*/  LDCU UR19, c[0x0][0x398] ;  /* 0x00007300ff1377ac */ /* 0x000f220008000800 */
        /* <DEDUP_REMOVED lines=22> */
[----:B--2---:R-:W-:Y:S01]  /*148920*/  ISETP.LT.AND P3, PT, R16, UR38, !P0 ;  /* 0x0000002610007c0c */ /* 0x004fe2000c761270 */
[----:B------:R-:W2:Y:S01]  /*148930*/  LDCU UR38, c[0x0][0x398] ;  /* 0x00007300ff2677ac */ /* 0x000ea20008000800 */
        /* <DEDUP_REMOVED lines=23> */
[----:B------:R-:W0:Y:S08]  /*148ab0*/  LDCU UR5, c[0x0][0x398] ;  /* 0x00007300ff0577ac */ /* 0x000e300008000800 */
[----:B------:R-:W-:-:S04]  /*148ac0*/  @P3 LOP3.LUT R57, R57, 0x40, RZ, 0xfc, !PT ;  /* 0x0000004039393812 */ /* 0x000fc800078efcff */
        /* <DEDUP_REMOVED lines=56> */
[----:B------:R-:W2:Y:S03]  /*148e50*/  LDCU.64 UR8, c[0x0][0x398] ;  /* 0x00007300ff0877ac */ /* 0x000ea60008000a00 */
[----:B0-----:R-:W-:Y:S02]  /*148e60*/  ISETP.LT.AND P3, PT, R21, UR6, !P0 ;  /* 0x0000000615007c0c */ /* 0x001fe4000c761270 */
[----:B------:R-:W-:Y:S01]  /*148e70*/  ISETP.LT.AND P2, PT, R18, UR47, !P0 ;  /* 0x0000002f12007c0c */ /* 0x000fe2000c741270 */
[----:B------:R-:W0:Y:S01]  /*148e80*/  LDCU UR47, c[0x0][0x398] ;  /* 0x00007300ff2f77ac */ /* 0x000e220008000800 */
[----:B------:R-:W-:-:S02]  /*148e90*/  LOP3.LUT R56, R56, 0xffbfffff, RZ, 0xc0, !PT ;  /* 0xffbfffff38387812 */ /* 0x000fc400078ec0ff */
[----:B-1----:R-:W-:Y:S01]  /*148ea0*/  ISETP.LT.AND P1, PT, R20, UR46, !P0 ;  /* 0x0000002e14007c0c */ /* 0x002fe2000c721270 */
[----:B------:R-:W1:Y:S06]  /*148eb0*/  LDCU UR46, c[0x0][0x398] ;  /* 0x00007300ff2e77ac */ /* 0x000e6c0008000800 */
[----:B------:R-:W-:-:S04]  /*148ec0*/  @P3 LOP3.LUT R56, R56, 0x400000, RZ, 0xfc, !PT ;  /* 0x0040000038383812 */ /* 0x000fc800078efcff */
[----:B------:R-:W-:-:S04]  /*148ed0*/  LOP3.LUT R56, R56, 0xfdffffff, RZ, 0xc0, !PT ;  /* 0xfdffffff38387812 */ /* 0x000fc800078ec0ff */
[----:B------:R-:W-:Y:S02]  /*148ee0*/  @P2 LOP3.LUT R56, R56, 0x2000000, RZ, 0xfc, !PT ;  /* 0x0200000038382812 */ /* 0x000fe400078efcff */
[----:B------:R-:W-:Y:S01]  /*148ef0*/  ISETP.LT.AND P3, PT, R19, UR52, !P0 ;  /* 0x0000003413007c0c */ /* 0x000fe2000c761270 */
[----:B------:R-:W-:Y:S01]  /*148f00*/  VIADD R36, R33, 0x21 ;  /* 0x0000002121247836 */ /* 0x000fe20000000000 */
[----:B------:R-:W-:Y:S01]  /*148f10*/  LOP3.LUT R56, R56, 0xfeffffff, RZ, 0xc0, !PT ;  /* 0xfeffffff38387812 */ /* 0x000fe200078ec0ff */
[----:B------:R-:W1:Y:S03]  /*148f20*/  LDCU UR52, c[0x0][0x398] ;  /* 0x00007300ff3477ac */ /* 0x000e660008000800 */
[----:B------:R-:W-:Y:S02]  /*148f30*/  @P1 LOP3.LUT R56, R56, 0x1000000, RZ, 0xfc, !PT ;  /* 0x0100000038381812 */ /* 0x000fe400078efcff */
[----:B------:R-:W-:Y:S01]  /*148f40*/  ISETP.LT.AND P2, PT, R22, UR51, !P0 ;  /* 0x0000003316007c0c */ /* 0x000fe2000c741270 */
[----:B------:R-:W2:Y:S01]  /*148f50*/  LDCU UR51, c[0x0][0x398] ;  /* 0x00007300ff3377ac */ /* 0x000ea20008000800 */
[----:B------:R-:W-:-:S04]  /*148f60*/  LOP3.LUT R56, R56, 0xff7fffff, RZ, 0xc0, !PT ;  /* 0xff7fffff38387812 */ /* 0x000fc800078ec0ff */
[----:B------:R-:W-:Y:S02]  /*148f70*/  @P3 LOP3.LUT R56, R56, 0x800000, RZ, 0xfc, !PT ;  /* 0x0080000038383812 */ /* 0x000fe400078efcff */
[----:B0-----:R-:W-:Y:S01]  /*148f80*/  ISETP.LT.AND P1, PT, R24, UR47, !P0 ;  /* 0x0000002f18007c0c */ /* 0x001fe2000c721270 */
[----:B------:R-:W0:Y:S01]  /*148f90*/  LDCU UR47, c[0x0][0x398] ;  /* 0x00007300ff2f77ac */ /* 0x000e220008000800 */
        /* <DEDUP_REMOVED lines=46> */
[----:B--2---:R-:W-:Y:S02]  /*149280*/  ISETP.LT.AND P2, PT, R21, UR8, !P0 ;  /* 0x0000000815007c0c */ /* 0x004fe4000c741270 */
[----:B-1----:R-:W-:Y:S01]  /*149290*/  ISETP.LT.AND P1, PT, R18, UR46, !P0 ;  /* 0x0000002e12007c0c */ /* 0x002fe2000c721270 */
[----:B------:R-:W1:Y:S01]  /*1492a0*/  LDCU UR46, c[0x0][0x398] ;  /* 0x00007300ff2e77ac */ /* 0x000e620008000800 */
[----:B------:R-:W-:-:S09]  /*1492b0*/  LOP3.LUT R56, R56, 0xffffffbf, RZ, 0xc0, !PT ;  /* 0xffffffbf38387812 */ /* 0x000fd200078ec0ff */
[----:B------:R-:W-:-:S04]  /*1492c0*/  @P2 LOP3.LUT R56, R56, 0x40, RZ, 0xfc, !PT ;  /* 0x0000004038382812 */ /* 0x000fc800078efcff */
[----:B------:R-:W-:-:S04]  /*1492d0*/  LOP3.LUT R56, R56, 0xfffffdff, RZ, 0xc0, !PT ;  /* 0xfffffdff38387812 */ /* 0x000fc800078ec0ff */
[----:B------:R-:W-:Y:S02]  /*1492e0*/  @P1 LOP3.LUT R56, R56, 0x200, RZ, 0xfc, !PT ;  /* 0x0000020038381812 */ /* 0x000fe400078efcff */
[----:B------:R-:W-:Y:S01]  /*1492f0*/  ISETP.LT.AND P1, PT, R20, UR41, !P0 ;  /* 0x0000002914007c0c */ /* 0x000fe2000c721270 */
[----:B------:R-:W2:Y:S01]  /*149300*/  LDCU UR41, c[0x0][0x398] ;  /* 0x00007300ff2977ac */ /* 0x000ea20008000800 */
        /* <DEDUP_REMOVED lines=11> */
[----:B------:R-:W-:-:S04]  /*1493c0*/  @P2 LOP3.LUT R56, R56, 0x20, RZ, 0xfc, !PT ;  /* 0x0000002038382812 */ /* 0x000fc800078efcff */
[----:B------:R-:W-:-:S04]  /*1493d0*/  LOP3.LUT R56, R56, 0xffffffef, RZ, 0xc0, !PT ;  /* 0xffffffef38387812 */ /* 0x000fc800078ec0ff */
[----:B------:R-:W-:Y:S02]  /*1493e0*/  @P1 LOP3.LUT R56, R56, 0x10, RZ, 0xfc, !PT ;  /* 0x0000001038381812 */ /* 0x000fe400078efcff */
[----:B--2---:R-:W-:Y:S01]  /*1493f0*/  ISETP.LT.AND P1, PT, R23, UR41, !P0 ;  /* 0x0000002917007c0c */ /* 0x004fe2000c721270 */
[----:B------:R-:W2:Y:S01]  /*149400*/  LDCU UR41, c[0x0][0x398] ;  /* 0x00007300ff2977ac */ /* 0x000ea20008000800 */
[----:B0-----:R-:W-:Y:S02]  /*149410*/  ISETP.LT.AND P3, PT, R25, UR37, !P0 ;  /* 0x0000002519007c0c */ /* 0x001fe4000c761270 */
        /* <DEDUP_REMOVED lines=11> */
[----:B--2---:R-:W-:Y:S01]  /*1494d0*/  ISETP.LT.AND P2, PT, R6, UR41, !P0 ;  /* 0x0000002906007c0c */ /* 0x004fe2000c741270 */
[----:B------:R-:W-:Y:S01]  /*1494e0*/  VIADD R36, R33, 0x20 ;  /* 0x0000002021247836 */ /* 0x000fe20000000000 */
[----:B------:R-:W-:Y:S01]  /*1494f0*/  LOP3.LUT R56, R56, 0xfffffffe, RZ, 0xc0, !PT ;  /* 0xfffffffe38387812 */ /* 0x000fe200078ec0ff */
[----:B------:R-:W2:Y:S03]  /*149500*/  LDCU UR41, c[0x0][0x398] ;  /* 0x00007300ff2977ac */ /* 0x000ea60008000800 */
[----:B------:R-:W-:Y:S02]  /*149510*/  @P1 LOP3.LUT R56, R56, 0x1, RZ, 0xfc, !PT ;  /* 0x0000000138381812 */ /* 0x000fe400078efcff */
[----:B0-----:R-:W-:Y:S01]  /*149520*/  ISETP.LT.AND P1, PT, R5, UR37, !P0 ;  /* 0x0000002505007c0c */ /* 0x001fe2000c721270 */
[----:B------:R-:W0:Y:S01]  /*149530*/  LDCU UR37, c[0x0][0x398] ;  /* 0x00007300ff2577ac */ /* 0x000e220008000800 */
[----:B------:R-:W-:-:S03]  /*149540*/  ISETP.LT.AND P3, PT, R16, UR45, !P0 ;  /* 0x0000002d10007c0c */ /* 0x000fc6000c761270 */
[----:B------:R-:W-:Y:S01]  /*149550*/  @P2 LOP3.LUT R55, R55, 0x80000000, RZ, 0xfc, !PT ;  /* 0x8000000037372812 */ /* 0x000fe200078efcff */
[----:B------:R-:W0:Y:S03]  /*149560*/  LDCU UR45, c[0x0][0x398] ;  /* 0x00007300ff2d77ac */ /* 0x000e260008000800 */
        /* <DEDUP_REMOVED lines=18> */
[----:B------:R-:W-:Y:S02]  /*149690*/  ISETP.LT.AND P1, PT, R21, UR6, !P0 ;  /* 0x0000000615007c0c */ /* 0x000fe4000c721270 */
[----:B------:R-:W-:Y:S02]  /*1496a0*/  LOP3.LUT R55, R55, 0xffbfffff, RZ, 0xc0, !PT ;  /* 0xffbfffff37377812 */ /* 0x000fe400078ec0ff */
[----:B------:R-:W-:Y:S01]  /*1496b0*/  ISETP.LT.AND P3, PT, R20, UR75, !P0 ;  /* 0x0000004b14007c0c */ /* 0x000fe2000c761270 */
[----:B------:R-:W0:Y:S08]  /*1496c0*/  LDCU UR75, c[0x0][0x398] ;  /* 0x00007300ff4b77ac */ /* 0x000e300008000800 */
[----:B------:R-:W-:-:S02]  /*1496d0*/  @P1 LOP3.LUT R55, R55, 0x400000, RZ, 0xfc, !PT ;  /* 0x0040000037371812 */ /* 0x000fc400078efcff */
[----:B------:R-:W-:Y:S01]  /*1496e0*/  ISETP.LT.AND P1, PT, R18, UR74, !P0 ;  /* 0x0000004a12007c0c */ /* 0x000fe2000c721270 */
[----:B------:R-:W0:Y:S01]  /*1496f0*/  LDCU UR74, c[0x0][0x398] ;  /* 0x00007300ff4a77ac */ /* 0x000e220008000800 */
[----:B------:R-:W-:Y:S02]  /*149700*/  LOP3.LUT R55, R55, 0xfdffffff, RZ, 0xc0, !PT ;  /* 0xfdffffff37377812 */ /* 0x000fe400078ec0ff */
[----:B------:R-:W-:Y:S01]  /*149710*/  ISETP.LT.AND P2, PT, R19, UR76, !P0 ;  /* 0x0000004c13007c0c */ /* 0x000fe2000c741270 */
[----:B------:R-:W0:Y:S08]  /*149720*/  LDCU UR76, c[0x0][0x398] ;  /* 0x00007300ff4c77ac */ /* 0x000e300008000800 */
        /* <DEDUP_REMOVED lines=10> */
[----:B------:R-:W-:Y:S01]  /*1497d0*/  VIADD R36, R33, 0x1f ;  /* 0x0000001f21247836 */ /* 0x000fe20000000000 */
[----:B------:R-:W-:Y:S01]  /*1497e0*/  ISETP.LT.AND P3, PT, R23, UR75, !P0 ;  /* 0x0000004b17007c0c */ /* 0x000fe2000c761270 */
[----:B------:R-:W0:Y:S01]  /*1497f0*/  LDCU UR74, c[0x0][0x398] ;  /* 0x00007300ff4a77ac */ /* 0x000e220008000800 */
[----:B------:R-:W-:Y:S02]  /*149800*/  LOP3.LUT R55, R55, 0xffefffff, RZ, 0xc0, !PT ;  /* 0xffefffff37377812 */ /* 0x000fe400078ec0ff */
[----:B------:R-:W-:Y:S01]  /*149810*/  ISETP.LT.AND P2, PT, R25, UR76, !P0 ;  /* 0x0000004c19007c0c */ /* 0x000fe2000c741270 */
[----:B------:R-:W0:Y:S01]  /*149820*/  LDCU UR75, c[0x0][0x398] ;  /* 0x00007300ff4b77ac */ /* 0x000e220008000800 */
[----:B------:R-:W0:Y:S05]  /*149830*/  LDCU UR76, c[0x0][0x398] ;  /* 0x00007300ff4c77ac */ /* 0x000e2a0008000800 */
        /* <DEDUP_REMOVED lines=38> */
[----:B------:R-:W1:Y:S03]  /*149aa0*/  LDCU.64 UR6, c[0x0][0x398] ;  /* 0x00007300ff0677ac */ /* 0x000e660008000a00 */
[----:B------:R-:W-:Y:S02]  /*149ab0*/  ISETP.LT.AND P1, PT, R21, UR8, !P0 ;  /* 0x0000000815007c0c */ /* 0x000fe4000c721270 */
[----:B------:R-:W-:Y:S02]  /*149ac0*/  LOP3.LUT R55, R55, 0xffffffbf, RZ, 0xc0, !PT ;  /* 0xffffffbf37377812 */ /* 0x000fe400078ec0ff */
[----:B0-----:R-:W-:Y:S01]  /*149ad0*/  ISETP.LT.AND P3, PT, R20, UR75, !P0 ;  /* 0x0000004b14007c0c */ /* 0x001fe2000c761270 */
        /* <DEDUP_REMOVED lines=23> */
[----:B------:R-:W-:-:S02]  /*149c50*/  LOP3.LUT R53, R53, 0x7fffffff, RZ, 0xc0, !PT ;  /* 0x7fffffff35357812 */ /* 0x000fc400078ec0ff */
[----:B------:R-:W-:Y:S01]  /*149c60*/  LOP3.LUT R52, R52, 0x7fffffff, RZ, 0xc0, !PT ;  /* 0x7fffffff34347812 */ /* 0x000fe200078ec0ff */
[----:B------:R-:W0:Y:S02]  /*149c70*/  LDCU UR74, c[0x0][0x398] ;  /* 0x00007300ff4a77ac */ /* 0x000e240008000800 */
        /* <DEDUP_REMOVED lines=39> */
[----:B------:R-:W-:Y:S02]  /*149ef0*/  ISETP.LT.AND P2, PT, R18, UR16, !P0 ;  /* 0x0000001012007c0c */ /* 0x000fe4000c741270 */
[----:B------:R-:W-:Y:S01]  /*149f00*/  LOP3.LUT R54, R54, 0xffbfffff, RZ, 0xc0, !PT ;  /* 0xffbfffff36367812 */ /* 0x000fe200078ec0ff */
[----:B------:R-:W-:Y:S01]  /*149f10*/  VIADD R36, R33, 0x1d ;  /* 0x0000001d21247836 */ /* 0x000fe20000000000 */
[----:B------:R-:W-:Y:S01]  /*149f20*/  ISETP.LT.AND P1, PT, R20, UR17, !P0 ;  /* 0x0000001114007c0c */ /* 0x000fe2000c721270 */
[----:B------:R-:W0:Y:S01]  /*149f30*/  LDCU UR17, c[0x0][0x398] ;  /* 0x00007300ff1177ac */ /* 0x000e220008000800 */
[----:B------:R-:W0:Y:S05]  /*149f40*/  LDCU UR16, c[0x0][0x398] ;  /* 0x00007300ff1077ac */ /* 0x000e2a0008000800 */
[----:B------:R-:W-:-:S04]  /*149f50*/  @P3 LOP3.LUT R54, R54, 0x400000, RZ, 0xfc, !PT ;  /* 0x0040000036363812 */ /* 0x000fc800078efcff */
        /* <DEDUP_REMOVED lines=30> */
[----:B---3--:R-:W-:Y:S01]  /*14a140*/  ISETP.LT.AND P2, PT, R6, UR61, !P0 ;  /* 0x0000003d06007c0c */ /* 0x008fe2000c741270 */
[----:B------:R-:W3:Y:S01]  /*14a150*/  LDCU UR61, c[0x0][0x398] ;  /* 0x00007300ff3d77ac */ /* 0x000ee20008000800 */
        /* <DEDUP_REMOVED lines=26> */
[----:B0-----:R-:W-:Y:S02]  /*14a300*/  ISETP.LT.AND P3, PT, R21, UR8, !P0 ;  /* 0x0000000815007c0c */ /* 0x001fe4000c761270 */
[----:B------:R-:W-:Y:S02]  /*14a310*/  ISETP.LT.AND P2, PT, R18, UR5, !P0 ;  /* 0x0000000512007c0c */ /* 0x000fe4000c741270 */
[----:B------:R-:W-:Y:S01]  /*14a320*/  LOP3.LUT R54, R54, 0xffffffbf, RZ, 0xc0, !PT ;  /* 0xffffffbf36367812 */ /* 0x000fe200078ec0ff */
[----:B------:R-:W-:Y:S01]  /*14a330*/  VIADD R36, R33, 0x1c ;  /* 0x0000001c21247836 */ /* 0x000fe20000000000 */
[----:B------:R-:W-:Y:S01]  /*14a340*/  ISETP.LT.AND P1, PT, R20, UR12, !P0 ;  /* 0x0000000c14007c0c */ /* 0x000fe2000c721270 */
[----:B------:R-:W0:Y:S01]  /*14a350*/  LDCU UR5, c[0x0][0x398] ;  /* 0x00007300ff0577ac */ /* 0x000e220008000800 */
        /* <DEDUP_REMOVED lines=65> */
[----:B------:R-:W-:Y:S01]  /*14a770*/  ISETP.LT.AND P1, PT, R20, UR51, !P0 ;  /* 0x0000003314007c0c */ /* 0x000fe2000c721270 */
[----:B------:R-:W0:Y:S06]  /*14a780*/  LDCU UR51, c[0x0][0x398] ;  /* 0x00007300ff3377ac */ /* 0x000e2c0008000800 */
        /* <DEDUP_REMOVED lines=58> */
[----:B------:R-:W-:-:S04]  /*14ab30*/  ISETP.GE.AND P0, PT, R36, UR7, PT ;  /* 0x0000000724007c0c */ /* 0x000fc8000bf06270 */
[----:B0-----:R-:W-:Y:S02]  /*14ab40*/  ISETP.LT.AND P1, PT, R21, UR8, !P0 ;  /* 0x0000000815007c0c */ /* 0x001fe4000c721270 */
[----:B------:R-:W-:Y:S01]  /*14ab50*/  LOP3.LUT R53, R53, 0xffffffbf, RZ, 0xc0, !PT ;  /* 0xffffffbf35357812 */ /* 0x000fe200078ec0ff */
[----:B------:R-:W-:Y:S01]  /*14ab60*/  VIADD R36, R33, 0x1a ;  /* 0x0000001a21247836 */ /* 0x000fe20000000000 */
[----:B------:R-:W-:Y:S01]  /*14ab70*/  ISETP.LT.AND P3, PT, R20, UR51, !P0 ;  /* 0x0000003314007c0c */ /* 0x000fe2000c761270 */
[----:B------:R-:W0:Y:S01]  /*14ab80*/  LDCU UR51, c[0x0][0x398] ;  /* 0x00007300ff3377ac */ /* 0x000e220008000800 */
[----:B-1----:R-:W-:Y:S01]  /*14ab90*/  ISETP.LT.AND P2, PT, R19, UR6, !P0 ;  /* 0x0000000613007c0c */ /* 0x002fe2000c741270 */
[----:B------:R-:W1:Y:S06]  /*14aba0*/  LDCU UR6, c[0x0][0x398] ;  /* 0x00007300ff0677ac */ /* 0x000e6c0008000800 */
        /* <DEDUP_REMOVED lines=19> */
[----:B-1----:R-:W-:Y:S01]  /*14ace0*/  ISETP.LT.AND P2, PT, R25, UR6, !P0 ;  /* 0x0000000619007c0c */ /* 0x002fe2000c741270 */
[----:B------:R-:W1:Y:S06]  /*14acf0*/  LDCU.64 UR6, c[0x0][0x398] ;  /* 0x00007300ff0677ac */ /* 0x000e6c0008000a00 */
        /* <DEDUP_REMOVED lines=37> */
[----:B------:R-:W0:Y:S03]  /*14af50*/  LDCU UR9, c[0x0][0x398] ;  /* 0x00007300ff0977ac */ /* 0x000e260008000800 */
[----:B-1----:R-:W-:Y:S01]  /*14af60*/  ISETP.LT.AND P1, PT, R21, UR6, !P0 ;  /* 0x0000000615007c0c */ /* 0x002fe2000c721270 */
[----:B------:R-:W1:Y:S01]  /*14af70*/  LDCU UR6, c[0x0][0x398] ;  /* 0x00007300ff0677ac */ /* 0x000e620008000800 */
[----:B------:R-:W-:-:S11]  /*14af80*/  LOP3.LUT R52, R52, 0xffbfffff, RZ, 0xc0, !PT ;  /* 0xffbfffff34347812 */ /* 0x000fd600078ec0ff */
[----:B------:R-:W-:Y:S02]  /*14af90*/  @P1 LOP3.LUT R52, R52, 0x400000, RZ, 0xfc, !PT ;  /* 0x0040000034341812 */ /* 0x000fe400078efcff */
[----:B-1----:R-:W-:Y:S01]  /*14afa0*/  ISETP.LT.AND P1, PT, R18, UR6, !P0 ;  /* 0x0000000612007c0c */ /* 0x002fe2000c721270 */
[----:B------:R-:W1:Y:S01]  /*14afb0*/  LDCU UR6, c[0x0][0x398] ;  /* 0x00007300ff0677ac */ /* 0x000e620008000800 */
[----:B0-----:R-:W-:Y:S02]  /*14afc0*/  ISETP.LT.AND P3, PT, R20, UR9, !P0 ;  /* 0x0000000914007c0c */ /* 0x001fe4000c761270 */
[----:B------:R-:W-:Y:S01]  /*14afd0*/  LOP3.LUT R52, R52, 0xfdffffff, RZ, 0xc0, !PT ;  /* 0xfdffffff34347812 */ /* 0x000fe200078ec0ff */
[----:B------:R-:W0:Y:S01]  /*14afe0*/  LDCU UR9, c[0x0][0x398] ;  /* 0x00007300ff0977ac */ /* 0x000e220008000800 */
[----:B------:R-:W-:Y:S01]  /*14aff0*/  ISETP.LT.AND P2, PT, R19, UR8, !P0 ;  /* 0x0000000813007c0c */ /* 0x000fe2000c741270 */
[----:B------:R-:W0:Y:S06]  /*14b000*/  LDCU UR8, c[0x0][0x398] ;  /* 0x00007300ff0877ac */ /* 0x000e2c0008000800 */
[----:B------:R-:W-:-:S02]  /*14b010*/  @P1 LOP3.LUT R52, R52, 0x2000000, RZ, 0xfc, !PT ;  /* 0x0200000034341812 */ /* 0x000fc400078efcff */
[----:B------:R-:W-:Y:S01]  /*14b020*/  ISETP.LT.AND P1, PT, R22, UR30, !P0 ;  /* 0x0000001e16007c0c */ /* 0x000fe2000c721270 */
[----:B------:R-:W0:Y:S01]  /*14b030*/  LDCU UR30, c[0x0][0x398] ;  /* 0x00007300ff1e77ac */ /* 0x000e220008000800 */
[----:B------:R-:W-:-:S04]  /*14b040*/  LOP3.LUT R52, R52, 0xfeffffff, RZ, 0xc0, !PT ;  /* 0xfeffffff34347812 */ /* 0x000fc800078ec0ff */
[----:B------:R-:W-:-:S04]  /*14b050*/  @P3 LOP3.LUT R52, R52, 0x1000000, RZ, 0xfc, !PT ;  /* 0x0100000034343812 */ /* 0x000fc800078efcff */
[----:B------:R-:W-:-:S04]  /*14b060*/  LOP3.LUT R52, R52, 0xff7fffff, RZ, 0xc0, !PT ;  /* 0xff7fffff34347812 */ /* 0x000fc800078ec0ff */
[----:B------:R-:W-:-:S04]  /*14b070*/  @P2 LOP3.LUT R52, R52, 0x800000, RZ, 0xfc, !PT ;  /* 0x0080000034342812 */ /* 0x000fc800078efcff */
[----:B------:R-:W-:-:S04]  /*14b080*/  LOP3.LUT R52, R52, 0xffdfffff, RZ, 0xc0, !PT ;  /* 0xffdfffff34347812 */ /* 0x000fc800078ec0ff */
[----:B------:R-:W-:Y:S02]  /*14b090*/  @P1 LOP3.LUT R52, R52, 0x200000, RZ, 0xfc, !PT ;  /* 0x0020000034341812 */ /* 0x000fe400078efcff */
[----:B0-----:R-:W-:Y:S01]  /*14b0a0*/  ISETP.LT.AND P1, PT, R24, UR30, !P0 ;  /* 0x0000001e18007c0c */ /* 0x001fe2000c721270 */
[----:B------:R-:W0:Y:S01]  /*14b0b0*/  LDCU UR30, c[0x0][0x398] ;  /* 0x00007300ff1e77ac */ /* 0x000e220008000800 */
[----:B-1----:R-:W-:Y:S02]  /*14b0c0*/  ISETP.LT.AND P3, PT, R23, UR6, !P0 ;  /* 0x0000000617007c0c */ /* 0x002fe4000c761270 */
[----:B------:R-:W-:Y:S01]  /*14b0d0*/  LOP3.LUT R52, R52, 0xffefffff, RZ, 0xc0, !PT ;  /* 0xffefffff34347812 */ /* 0x000fe200078ec0ff */
[----:B------:R-:W1:Y:S01]  /*14b0e0*/  LDCU UR6, c[0x0][0x398] ;  /* 0x00007300ff0677ac */ /* 0x000e620008000800 */
[----:B------:R-:W-:-:S07]  /*14b0f0*/  ISETP.LT.AND P2, PT, R25, UR9, !P0 ;  /* 0x0000000919007c0c */ /* 0x000fce000c741270 */
[----:B------:R-:W-:-:S04]  /*14b100*/  @P1 LOP3.LUT R52, R52, 0x100000, RZ, 0xfc, !PT ;  /* 0x0010000034341812 */ /* 0x000fc800078efcff */
[----:B------:R-:W-:-:S04]  /*14b110*/  LOP3.LUT R52, R52, 0xfff7ffff, RZ, 0xc0, !PT ;  /* 0xfff7ffff34347812 */ /* 0x000fc800078ec0ff */
[----:B------:R-:W-:Y:S02]  /*14b120*/  @P3 LOP3.LUT R52, R52, 0x80000, RZ, 0xfc, !PT ;  /* 0x0008000034343812 */ /* 0x000fe400078efcff */
[----:B------:R-:W-:Y:S01]  /*14b130*/  ISETP.LT.AND P1, PT, R35, UR8, !P0 ;  /* 0x0000000823007c0c */ /* 0x000fe2000c721270 */
[----:B------:R-:W1:Y:S01]  /*14b140*/  LDCU.64 UR8, c[0x0][0x398] ;  /* 0x00007300ff0877ac */ /* 0x000e620008000a00 */
[----:B------:R-:W-:-:S04]  /*14b150*/  LOP3.LUT R52, R52, 0xfffbffff, RZ, 0xc0, !PT ;  /* 0xfffbffff34347812 */ /* 0x000fc800078ec0ff */
[----:B------:R-:W-:Y:S02]  /*14b160*/  @P2 LOP3.LUT R52, R52, 0x40000, RZ, 0xfc, !PT ;  /* 0x0004000034342812 */ /* 0x000fe400078efcff */
[----:B0-----:R-:W-:Y:S01]  /*14b170*/  ISETP.LT.AND P3, PT, R4, UR30, !P0 ;  /* 0x0000001e04007c0c */ /* 0x001fe2000c761270 */
        /* <DEDUP_REMOVED lines=34> */
[----:B------:R-:W-:Y:S02]  /*14b3a0*/  ISETP.LT.AND P1, PT, R18, UR6, !P0 ;  /* 0x0000000612007c0c */ /* 0x000fe4000c721270 */
[----:B------:R-:W-:Y:S01]  /*14b3b0*/  LOP3.LUT R52, R52, 0xffffffbf, RZ, 0xc0, !PT ;  /* 0xffffffbf34347812 */ /* 0x000fe200078ec0ff */
[----:B------:R-:W0:Y:S08]  /*14b3c0*/  LDCU UR6, c[0x0][0x398] ;  /* 0x00007300ff0677ac */ /* 0x000e300008000800 */
[----:B------:R-:W-:-:S04]  /*14b3d0*/  @P2 LOP3.LUT R52, R52, 0x40, RZ, 0xfc, !PT ;  /* 0x0000004034342812 */ /* 0x000fc800078efcff */
[----:B------:R-:W-:-:S04]  /*14b3e0*/  LOP3.LUT R52, R52, 0xfffffdff, RZ, 0xc0, !PT ;  /* 0xfffffdff34347812 */ /* 0x000fc800078ec0ff */
[----:B------:R-:W-:Y:S02]  /*14b3f0*/  @P1 LOP3.LUT R52, R52, 0x200, RZ, 0xfc, !PT ;  /* 0x0000020034341812 */ /* 0x000fe400078efcff */
[----:B------:R-:W-:Y:S01]  /*14b400*/  ISETP.LT.AND P1, PT, R20, UR77, !P0 ;  /* 0x0000004d14007c0c */ /* 0x000fe2000c721270 */
[----:B------:R-:W2:Y:S01]  /*14b410*/  LDCU UR77, c[0x0][0x398] ;  /* 0x00007300ff4d77ac */ /* 0x000ea20008000800 */
[----:B-1----:R-:W-:Y:S02]  /*14b420*/  ISETP.LT.AND P3, PT, R19, UR8, !P0 ;  /* 0x0000000813007c0c */ /* 0x002fe4000c761270 */
[----:B------:R-:W-:Y:S01]  /*14b430*/  LOP3.LUT R52, R52, 0xfffffeff, RZ, 0xc0, !PT ;  /* 0xfffffeff34347812 */ /* 0x000fe200078ec0ff */
[----:B------:R-:W-:Y:S01]  /*14b440*/  VIADD R36, R33, 0x18 ;  /* 0x0000001821247836 */ /* 0x000fe20000000000 */
[----:B0-----:R-:W-:Y:S01]  /*14b450*/  ISETP.LT.AND P2, PT, R22, UR7, !P0 ;  /* 0x0000000716007c0c */ /* 0x001fe2000c741270 */
[----:B------:R-:W0:Y:S06]  /*14b460*/  LDCU UR8, c[0x0][0x398] ;  /* 0x00007300ff0877ac */ /* 0x000e2c0008000800 */
[----:B------:R-:W-:-:S04]  /*14b470*/  @P1 LOP3.LUT R52, R52, 0x100, RZ, 0xfc, !PT ;  /* 0x0000010034341812 */ /* 0x000fc800078efcff */
[----:B------:R-:W-:-:S04]  /*14b480*/  LOP3.LUT R52, R52, 0xffffff7f, RZ, 0xc0, !PT ;  /* 0xffffff7f34347812 */ /* 0x000fc800078ec0ff */
[----:B------:R-:W-:Y:S02]  /*14b490*/  @P3 LOP3.LUT R52, R52, 0x80, RZ, 0xfc, !PT ;  /* 0x0000008034343812 */ /* 0x000fe400078efcff */
[----:B------:R-:W-:Y:S01]  /*14b4a0*/  ISETP.LT.AND P1, PT, R24, UR6, !P0 ;  /* 0x0000000618007c0c */ /* 0x000fe2000c721270 */
[----:B------:R-:W1:Y:S01]  /*14b4b0*/  LDCU.64 UR6, c[0x0][0x398] ;  /* 0x00007300ff0677ac */ /* 0x000e620008000a00 */
        /* <DEDUP_REMOVED lines=46> */
[----:B-1----:R-:W-:Y:S01]  /*14b7a0*/  ISETP.LT.AND P3, PT, R21, UR6, !P0 ;  /* 0x0000000615007c0c */ /* 0x002fe2000c761270 */
[----:B------:R-:W1:Y:S01]  /*14b7b0*/  LDCU UR9, c[0x0][0x398] ;  /* 0x00007300ff0977ac */ /* 0x000e620008000800 */
[----:B------:R-:W-:Y:S02]  /*14b7c0*/  ISETP.LT.AND P2, PT, R18, UR74, !P0 ;  /* 0x0000004a12007c0c */ /* 0x000fe4000c741270 */
[----:B------:R-:W-:Y:S01]  /*14b7d0*/  ISETP.LT.AND P1, PT, R20, UR73, !P0 ;  /* 0x0000004914007c0c */ /* 0x000fe2000c721270 */
[----:B------:R-:W0:Y:S01]  /*14b7e0*/  LDCU UR74, c[0x0][0x398] ;  /* 0x00007300ff4a77ac */ /* 0x000e220008000800 */
        /* <DEDUP_REMOVED lines=50> */
[----:B------:R-:W-:Y:S02]  /*14bb10*/  ISETP.LT.AND P1, PT, R14, UR42, !P0 ;  /* 0x0000002a0e007c0c */ /* 0x000fe4000c721270 */
[----:B------:R-:W-:Y:S02]  /*14bb20*/  LOP3.LUT R51, R51, 0xffffefff, RZ, 0xc0, !PT ;  /* 0xffffefff33337812 */ /* 0x000fe400078ec0ff */
[----:B------:R-:W-:Y:S01]  /*14bb30*/  ISETP.LT.AND P0, PT, R17, UR43, !P0 ;  /* 0x0000002b11007c0c */ /* 0x000fe2000c701270 */
[----:B------:R-:W0:Y:S01]  /*14bb40*/  LDCU.64 UR42, c[0x0][0x398] ;  /* 0x00007300ff2a77ac */ /* 0x000e220008000a00 */
[----:B------:R-:W-:-:S04]  /*14bb50*/  @P2 LOP3.LUT R51, R51, 0x1000, RZ, 0xfc, !PT ;  /* 0x0000100033332812 */ /* 0x000fc800078efcff */
[----:B------:R-:W-:-:S04]  /*14bb60*/  LOP3.LUT R51, R51, 0xfffff7ff, RZ, 0xc0, !PT ;  /* 0xfffff7ff33337812 */ /* 0x000fc800078ec0ff */
[----:B------:R-:W-:-:S04]  /*14bb70*/  @P1 LOP3.LUT R51, R51, 0x800, RZ, 0xfc, !PT ;  /* 0x0000080033331812 */ /* 0x000fc800078efcff */
[----:B------:R-:W-:-:S04]  /*14bb80*/  LOP3.LUT R51, R51, 0xfffffbff, RZ, 0xc0, !PT ;  /* 0xfffffbff33337812 */ /* 0x000fc800078ec0ff */
[----:B------:R-:W-:Y:S02]  /*14bb90*/  @P0 LOP3.LUT R51, R51, 0x400, RZ, 0xfc, !PT ;  /* 0x0000040033330812 */ /* 0x000fe400078efcff */
[----:B------:R-:W-:Y:S01]  /*14bba0*/  ISETP.GE.AND P0, PT, R36, UR7, PT ;  /* 0x0000000724007c0c */ /* 0x000fe2000bf06270 */
[----:B------:R-:W1:Y:S03]  /*14bbb0*/  LDCU.64 UR6, c[0x0][0x398] ;  /* 0x00007300ff0677ac */ /* 0x000e660008000a00 */
[----:B0-----:R-:W-:Y:S02]  /*14bbc0*/  ISETP.LT.AND P3, PT, R21, UR42, !P0 ;  /* 0x0000002a15007c0c */ /* 0x001fe4000c761270 */
[----:B------:R-:W-:Y:S01]  /*14bbd0*/  LOP3.LUT R51, R51, 0xffffffbf, RZ, 0xc0, !PT ;  /* 0xffffffbf33337812 */ /* 0x000fe200078ec0ff */
[----:B------:R-:W-:Y:S01]  /*14bbe0*/  VIADD R36, R33, 0x16 ;  /* 0x0000001621247836 */ /* 0x000fe20000000000 */
[----:B------:R-:W-:Y:S01]  /*14bbf0*/  ISETP.LT.AND P2, PT, R18, UR55, !P0 ;  /* 0x0000003712007c0c */ /* 0x000fe2000c741270 */
[----:B------:R-:W0:Y:S01]  /*14bc00*/  LDCU UR55, c[0x0][0x398] ;  /* 0x00007300ff3777ac */ /* 0x000e220008000800 */
        /* <DEDUP_REMOVED lines=68> */
[----:B------:R-:W0:Y:S07]  /*14c050*/  LDCU UR47, c[0x0][0x398] ;  /* 0x00007300ff2f77ac */ /* 0x000e2e0008000800 */
        /* <DEDUP_REMOVED lines=63> */
[----:B------:R-:W-:Y:S01]  /*14c450*/  ISETP.LT.AND P3, PT, R19, UR74, !P0 ;  /* 0x0000004a13007c0c */ /* 0x000fe2000c761270 */
[----:B------:R-:W0:Y:S06]  /*14c460*/  LDCU UR74, c[0x0][0x398] ;  /* 0x00007300ff4a77ac */ /* 0x000e2c0008000800 */
[----:B------:R-:W-:Y:S01]  /*14c470*/  @P1 LOP3.LUT R50, R50, 0x20, RZ, 0xfc, !PT ;  /* 0x0000002032321812 */ /* 0x000fe200078efcff */
[----:B------:R-:W0:Y:S01]  /*14c480*/  LDCU UR65, c[0x0][0x398] ;  /* 0x00007300ff4177ac */ /* 0x000e220008000800 */
[----:B------:R-:W-:-:S02]  /*14c490*/  ISETP.LT.AND P1, PT, R20, UR66, !P0 ;  /* 0x0000004214007c0c */ /* 0x000fc4000c721270 */
[----:B------:R-:W-:Y:S01]  /*14c4a0*/  LOP3.LUT R50, R50, 0xfffffdff, RZ, 0xc0, !PT ;  /* 0xfffffdff32327812 */ /* 0x000fe200078ec0ff */
[----:B------:R-:W0:Y:S03]  /*14c4b0*/  LDCU UR66, c[0x0][0x398] ;  /* 0x00007300ff4277ac */ /* 0x000e260008000800 */
[----:B------:R-:W-:-:S04]  /*14c4c0*/  @P2 LOP3.LUT R50, R50, 0x200, RZ, 0xfc, !PT ;  /* 0x0000020032322812 */ /* 0x000fc800078efcff */
        /* <DEDUP_REMOVED lines=25> */
[----:B------:R-:W-:-:S04]  /*14c660*/  LOP3.LUT R50, R50, 0xfffffffd, RZ, 0xc0, !PT ;  /* 0xfffffffd32327812 */ /* 0x000fc800078ec0ff */
[----:B------:R-:W-:Y:S02]  /*14c670*/  @P1 LOP3.LUT R50, R50, 0x2, RZ, 0xfc, !PT ;  /* 0x0000000232321812 */ /* 0x000fe400078efcff */
        /* <DEDUP_REMOVED lines=40> */
[----:B0-----:R-:W-:Y:S01]  /*14c900*/  ISETP.LT.AND P1, PT, R21, UR74, !P0 ;  /* 0x0000004a15007c0c */ /* 0x001fe2000c721270 */
[----:B------:R-:W0:Y:S01]  /*14c910*/  LDCU UR74, c[0x0][0x398] ;  /* 0x00007300ff4a77ac */ /* 0x000e220008000800 */
[----:B------:R-:W-:-:S04]  /*14c920*/  LOP3.LUT R49, R49, 0xff7fffff, RZ, 0xc0, !PT ;  /* 0xff7fffff31317812 */ /* 0x000fc800078ec0ff */
[----:B------:R-:W-:-:S04]  /*14c930*/  @P2 LOP3.LUT R49, R49, 0x800000, RZ, 0xfc, !PT ;  /* 0x0080000031312812 */ /* 0x000fc800078efcff */
[----:B------:R-:W-:-:S04]  /*14c940*/  LOP3.LUT R49, R49, 0xffbfffff, RZ, 0xc0, !PT ;  /* 0xffbfffff31317812 */ /* 0x000fc800078ec0ff */
[----:B------:R-:W-:Y:S02]  /*14c950*/  @P1 LOP3.LUT R49, R49, 0x400000, RZ, 0xfc, !PT ;  /* 0x0040000031311812 */ /* 0x000fe400078efcff */
[----:B------:R-:W-:Y:S01]  /*14c960*/  ISETP.LT.AND P1, PT, R24, UR44, !P0 ;  /* 0x0000002c18007c0c */ /* 0x000fe2000c721270 */
[----:B------:R-:W0:Y:S01]  /*14c970*/  LDCU UR44, c[0x0][0x398] ;  /* 0x00007300ff2c77ac */ /* 0x000e220008000800 */
[----:B------:R-:W-:Y:S02]  /*14c980*/  ISETP.LT.AND P3, PT, R23, UR46, !P0 ;  /* 0x0000002e17007c0c */ /* 0x000fe4000c761270 */
[----:B------:R-:W-:Y:S01]  /*14c990*/  LOP3.LUT R49, R49, 0xffefffff, RZ, 0xc0, !PT ;  /* 0xffefffff31317812 */ /* 0x000fe200078ec0ff */
[----:B------:R-:W0:Y:S01]  /*14c9a0*/  LDCU UR46, c[0x0][0x398] ;  /* 0x00007300ff2e77ac */ /* 0x000e220008000800 */
[----:B------:R-:W-:Y:S02]  /*14c9b0*/  ISETP.LT.AND P2, PT, R25, UR47, !P0 ;  /* 0x0000002f19007c0c */ /* 0x000fe4000c741270 */
[----:B------:R-:W-:Y:S01]  /*14c9c0*/  LOP3.LUT R3, R3, 0x7fffffff, RZ, 0xc0, !PT ;  /* 0x7fffffff03037812 */ /* 0x000fe200078ec0ff */
[----:B------:R-:W1:Y:S04]  /*14c9d0*/  LDCU UR47, c[0x0][0x398] ;  /* 0x00007300ff2f77ac */ /* 0x000e680008000800 */
[----:B------:R-:W-:-:S04]  /*14c9e0*/  @P1 LOP3.LUT R49, R49, 0x100000, RZ, 0xfc, !PT ;  /* 0x0010000031311812 */ /* 0x000fc800078efcff */
[----:B------:R-:W-:-:S04]  /*14c9f0*/  LOP3.LUT R49, R49, 0xfff7ffff, RZ, 0xc0, !PT ;  /* 0xfff7ffff31317812 */ /* 0x000fc800078ec0ff */
        /* <DEDUP_REMOVED lines=17> */
[----:B----4-:R-:W-:Y:S02]  /*14cb10*/  ISETP.LT.AND P3, PT, R16, UR19, !P0 ;  /* 0x0000001310007c0c */ /* 0x010fe4000c761270 */
[----:B------:R-:W-:-:S04]  /*14cb20*/  LOP3.LUT R49, R49, 0xffffbfff, RZ, 0xc0, !PT ;  /* 0xffffbfff31317812 */ /* 0x000fc800078ec0ff */
[----:B------:R-:W-:Y:S02]  /*14cb30*/  @P1 LOP3.LUT R49, R49, 0x4000, RZ, 0xfc, !PT ;  /* 0x0000400031311812 */ /* 0x000fe400078efcff */
[----:B------:R-:W-:Y:S01]  /*14cb40*/  ISETP.LT.AND P2, PT, R15, UR18, !P0 ;  /* 0x000000120f007c0c */ /* 0x000fe2000c741270 */
[----:B------:R-:W4:Y:S01]  /*14cb50*/  LDCU.64 UR18, c[0x0][0x398] ;  /* 0x00007300ff1277ac */ /* 0x000f220008000a00 */
        /* <DEDUP_REMOVED lines=15> */
[----:B----4-:R-:W-:Y:S01]  /*14cc50*/  ISETP.LT.AND P1, PT, R22, UR18, !P0 ;  /* 0x0000001216007c0c */ /* 0x010fe2000c721270 */
[----:B------:R-:W4:Y:S01]  /*14cc60*/  LDCU UR7, c[0x0][0x398] ;  /* 0x00007300ff0777ac */ /* 0x000f220008000800 */
        /* <DEDUP_REMOVED lines=23> */
[----:B------:R-:W-:Y:S01]  /*14cde0*/  ISETP.LT.AND P2, PT, R25, UR41, !P0 ;  /* 0x0000002919007c0c */ /* 0x000fe2000c741270 */
[----:B------:R-:W1:Y:S06]  /*14cdf0*/  LDCU.64 UR40, c[0x0][0x398] ;  /* 0x00007300ff2877ac */ /* 0x000e6c0008000a00 */
        /* <DEDUP_REMOVED lines=62> */
[----:B------:R-:W-:Y:S02]  /*14d1e0*/  LOP3.LUT R48, R48, 0xffefffff, RZ, 0xc0, !PT ;  /* 0xffefffff30307812 */ /* 0x000fe400078ec0ff */
[----:B------:R-:W-:Y:S01]  /*14d1f0*/  ISETP.LT.AND P2, PT, R25, UR39, !P0 ;  /* 0x0000002719007c0c */ /* 0x000fe2000c741270 */
[----:B------:R-:W0:Y:S06]  /*14d200*/  LDCU.64 UR38, c[0x0][0x398] ;  /* 0x00007300ff2677ac */ /* 0x000e2c0008000a00 */
        /* <DEDUP_REMOVED lines=38> */
[----:B------:R-:W2:Y:S03]  /*14d470*/  LDCU UR41, c[0x0][0x3b8] ;  /* 0x00007700ff2977ac */ /* 0x000ea60008000800 */
[----:B0-----:R-:W-:Y:S02]  /*14d480*/  ISETP.LT.AND P3, PT, R22, UR38, !P0 ;  /* 0x0000002616007c0c */ /* 0x001fe4000c761270 */
[----:B------:R-:W-:Y:S02]  /*14d490*/  LOP3.LUT R48, R48, 0xffffffdf, RZ, 0xc0, !PT ;  /* 0xffffffdf30307812 */ /* 0x000fe400078ec0ff */
[----:B------:R-:W-:-:S02]  /*14d4a0*/  F2FP.SATFINITE.E4M3.F32.PACK_AB_MERGE_C R44, R38, R39, RZ ;  /* 0x00000027262c723e */ /* 0x000fc400048070ff */
[----:B------:R-:W-:Y:S01]  /*14d4b0*/  LOP3.LUT R8, R46, 0xffff, RZ, 0xc0, !PT ;  /* 0x0000ffff2e087812 */ /* 0x000fe200078ec0ff */
[----:B------:R-:W3:Y:S01]  /*14d4c0*/  LDL.LU R39, [R1+0xb4] ;  /* 0x0000b40001277983 */ /* 0x000ee20000300800 */
[----:B------:R-:W-:Y:S02]  /*14d4d0*/  ISETP.LT.AND P2, PT, R18, UR40, !P0 ;  /* 0x0000002812007c0c */ /* 0x000fe4000c741270 */
[----:B------:R-:W-:Y:S01]  /*14d4e0*/  LOP3.LUT R10, R43, 0xffff, RZ, 0xc0, !PT ;  /* 0x0000ffff2b0a7812 */ /* 0x000fe200078ec0ff */
[----:B------:R-:W4:Y:S01]  /*14d4f0*/  LDL.LU R38, [R1+0xa4] ;  /* 0x0000a40001267983 */ /* 0x000f220000300800 */
[----:B-1----:R-:W-:Y:S02]  /*14d500*/  ISETP.LT.AND P1, PT, R20, UR54, !P0 ;  /* 0x0000003614007c0c */ /* 0x002fe4000c721270 */
[----:B------:R-:W-:Y:S01]  /*14d510*/  LOP3.LUT R9, R42, 0xffff, RZ, 0xc0, !PT ;  /* 0x0000ffff2a097812 */ /* 0x000fe200078ec0ff */
[----:B------:R-:W-:Y:S01]  /*14d520*/  VIADD R36, R33, 0x10 ;  /* 0x0000001021247836 */ /* 0x000fe20000000000 */
[----:B------:R-:W-:Y:S01]  /*14d530*/  @P3 LOP3.LUT R48, R48, 0x20, RZ, 0xfc, !PT ;  /* 0x0000002030303812 */ /* 0x000fe200078efcff */
[----:B------:R-:W0:Y:S03]  /*14d540*/  LDCU UR40, c[0x0][0x3b8] ;  /* 0x00007700ff2877ac */ /* 0x000e260008000800 */
[----:B------:R-:W-:Y:S01]  /*14d550*/  LOP3.LUT R48, R48, 0xfffffdff, RZ, 0xc0, !PT ;  /* 0xfffffdff30307812 */ /* 0x000fe200078ec0ff */
[----:B------:R-:W1:Y:S03]  /*14d560*/  LDCU UR38, c[0x0][0x3b8] ;  /* 0x00007700ff2677ac */ /* 0x000e660008000800 */
[----:B------:R-:W-:Y:S01]  /*14d570*/  @P2 LOP3.LUT R48, R48, 0x200, RZ, 0xfc, !PT ;  /* 0x0000020030302812 */ /* 0x000fe200078efcff */
[----:B------:R-:W0:Y:S01]  /*14d580*/  LDCU UR54, c[0x0][0x398] ;  /* 0x00007300ff3677ac */ /* 0x000e220008000800 */
[----:B------:R-:W-:-:S02]  /*14d590*/  ISETP.LT.AND P3, PT, R19, UR76, !P0 ;  /* 0x0000004c13007c0c */ /* 0x000fc4000c761270 */
        /* <DEDUP_REMOVED lines=20> */
[----:B------:R-:W1:Y:S01]  /*14d6e0*/  LDCU UR55, c[0x0][0x398] ;  /* 0x00007300ff3777ac */ /* 0x000e620008000800 */
[----:B------:R-:W-:-:S04]  /*14d6f0*/  LOP3.LUT R48, R48, 0xfffffffb, RZ, 0xc0, !PT ;  /* 0xfffffffb30307812 */ /* 0x000fc800078ec0ff */
[----:B------:R-:W-:Y:S02]  /*14d700*/  @P2 LOP3.LUT R48, R48, 0x4, RZ, 0xfc, !PT ;  /* 0x0000000430302812 */ /* 0x000fe400078efcff */
[----:B------:R-:W-:Y:S02]  /*14d710*/  ISETP.LT.AND P2, PT, R6, UR42, !P0 ;  /* 0x0000002a06007c0c */ /* 0x000fe4000c741270 */
[----:B------:R-:W-:Y:S01]  /*14d720*/  ISETP.LT.AND P3, PT, R4, UR37, !P0 ;  /* 0x0000002504007c0c */ /* 0x000fe2000c761270 */
[----:B0-----:R-:W-:Y:S01]  /*14d730*/  VIADD R7, R7, UR71 ;  /* 0x0000004707077c36 */ /* 0x001fe20008000000 */
[----:B------:R-:W-:Y:S01]  /*14d740*/  LOP3.LUT R48, R48, 0xfffffffd, RZ, 0xc0, !PT ;  /* 0xfffffffd30307812 */ /* 0x000fe200078ec0ff */
[----:B------:R-:W0:Y:S03]  /*14d750*/  LDCU UR37, c[0x0][0x398] ;  /* 0x00007300ff2577ac */ /* 0x000e260008000800 */
[----:B------:R-:W-:Y:S01]  /*14d760*/  @P1 LOP3.LUT R48, R48, 0x2, RZ, 0xfc, !PT ;  /* 0x0000000230301812 */ /* 0x000fe200078efcff */
[----:B------:R-:W0:Y:S01]  /*14d770*/  LDCU UR71, c[0x0][0x398] ;  /* 0x00007300ff4777ac */ /* 0x000e220008000800 */
[----:B------:R-:W-:-:S02]  /*14d780*/  ISETP.LT.AND P1, PT, R5, UR43, !P0 ;  /* 0x0000002b05007c0c */ /* 0x000fc4000c721270 */
[----:B------:R-:W-:Y:S02]  /*14d790*/  LOP3.LUT R48, R48, 0xfffffffe, RZ, 0xc0, !PT ;  /* 0xfffffffe30307812 */ /* 0x000fe400078ec0ff */
[----:B------:R-:W-:Y:S01]  /*14d7a0*/  @P2 LOP3.LUT R3, R3, 0x80000000, RZ, 0xfc, !PT ;  /* 0x8000000003032812 */ /* 0x000fe200078efcff */
[----:B------:R0:W-:Y:S01]  /*14d7b0*/  STL [R1+0x14], R7 ;  /* 0x0000140701007387 */ /* 0x0001e20000100800 */
[----:B------:R-:W-:Y:S01]  /*14d7c0*/  @P3 LOP3.LUT R48, R48, 0x1, RZ, 0xfc, !PT ;  /* 0x0000000130303812 */ /* 0x000fe200078efcff */
[----:B------:R-:W1:Y:S01]  /*14d7d0*/  LDCU.64 UR42, c[0x0][0x398] ;  /* 0x00007300ff2a77ac */ /* 0x000e620008000a00 */
[----:B------:R-:W-:Y:S02]  /*14d7e0*/  ISETP.LT.AND P3, PT, R16, UR50, !P0 ;  /* 0x0000003210007c0c */ /* 0x000fe4000c761270 */
[----:B------:R-:W-:Y:S01]  /*14d7f0*/  LOP3.LUT R3, R3, 0xbfffffff, RZ, 0xc0, !PT ;  /* 0xbfffffff03037812 */ /* 0x000fe200078ec0ff */
[----:B------:R-:W1:Y:S03]  /*14d800*/  LDCU UR50, c[0x0][0x398] ;  /* 0x00007300ff3277ac */ /* 0x000e660008000800 */
[----:B------:R-:W-:-:S02]  /*14d810*/  @P1 LOP3.LUT R3, R3, 0x40000000, RZ, 0xfc, !PT ;  /* 0x4000000003031812 */ /* 0x000fc400078efcff */
[----:B------:R-:W-:Y:S01]  /*14d820*/  ISETP.LT.AND P2, PT, R15, UR51, !P0 ;  /* 0x000000330f007c0c */ /* 0x000fe2000c741270 */
[----:B0-----:R-:W-:Y:S01]  /*14d830*/  VIADD R7, R7, UR72 ;  /* 0x0000004807077c36 */ /* 0x001fe20008000000 */
[----:B------:R-:W-:Y:S01]  /*14d840*/  LOP3.LUT R3, R3, 0xdfffffff, RZ, 0xc0, !PT ;  /* 0xdfffffff03037812 */ /* 0x000fe200078ec0ff */
[----:B------:R-:W0:Y:S03]  /*14d850*/  LDCU UR51, c[0x0][0x398] ;  /* 0x00007300ff3377ac */ /* 0x000e260008000800 */
[----:B------:R-:W-:Y:S01]  /*14d860*/  @P3 LOP3.LUT R3, R3, 0x20000000, RZ, 0xfc, !PT ;  /* 0x2000000003033812 */ /* 0x000fe200078efcff */
[----:B------:R-:W0:Y:S01]  /*14d870*/  LDCU UR72, c[0x0][0x398] ;  /* 0x00007300ff4877ac */ /* 0x000e220008000800 */
[----:B------:R-:W-:Y:S02]  /*14d880*/  ISETP.LT.AND P1, PT, R14, UR52, !P0 ;  /* 0x000000340e007c0c */ /* 0x000fe4000c721270 */
[----:B------:R-:W-:Y:S01]  /*14d890*/  LOP3.LUT R3, R3, 0xefffffff, RZ, 0xc0, !PT ;  /* 0xefffffff03037812 */ /* 0x000fe200078ec0ff */
[----:B------:R1:W-:Y:S01]  /*14d8a0*/  STL [R1+0x10], R7 ;  /* 0x0000100701007387 */ /* 0x0003e20000100800 */
[----:B------:R-:W-:Y:S01]  /*14d8b0*/  PRMT R37, R8, 0x3340, R9 ;  /* 0x0000334008257816 */ /* 0x000fe20000000009 */
[----:B------:R-:W0:Y:S01]  /*14d8c0*/  LDCU UR52, c[0x0][0x398] ;  /* 0x00007300ff3477ac */ /* 0x000e220008000800 */
[----:B------:R-:W-:-:S02]  /*14d8d0*/  @P2 LOP3.LUT R3, R3, 0x10000000, RZ, 0xfc, !PT ;  /* 0x1000000003032812 */ /* 0x000fc400078efcff */
[----:B------:R-:W-:Y:S01]  /*14d8e0*/  ISETP.LT.AND P0, PT, R17, UR53, !P0 ;  /* 0x0000003511007c0c */ /* 0x000fe2000c701270 */
[----:B------:R2:W-:Y:S01]  /*14d8f0*/  STL [R1+0x2b08], R8 ;  /* 0x002b080801007387 */ /* 0x0005e20000100800 */
[----:B------:R-:W-:Y:S01]  /*14d900*/  LOP3.LUT R3, R3, 0xf7ffffff, RZ, 0xc0, !PT ;  /* 0xf7ffffff03037812 */ /* 0x000fe200078ec0ff */
[----:B------:R-:W0:Y:S01]  /*14d910*/  LDCU UR53, c[0x0][0x398] ;  /* 0x00007300ff3577ac */ /* 0x000e220008000800 */
[----:B-1----:R-:W-:Y:S02]  /*14d920*/  VIADD R7, R7, UR73 ;  /* 0x0000004907077c36 */ /* 0x002fe40008000000 */
[----:B------:R-:W-:Y:S01]  /*14d930*/  @P1 LOP3.LUT R3, R3, 0x8000000, RZ, 0xfc, !PT ;  /* 0x0800000003031812 */ /* 0x000fe200078efcff */
[----:B------:R-:W-:Y:S01]  /*14d940*/  STL [R1+0x2b2c], R10 ;  /* 0x002b2c0a01007387 */ /* 0x000fe20000100800 */
[----:B------:R-:W-:Y:S01]  /*14d950*/  LOP3.LUT R11, R41, 0xffff, RZ, 0xc0, !PT ;  /* 0x0000ffff290b7812 */ /* 0x000fe200078ec0ff */
[----:B------:R-:W1:Y:S01]  /*14d960*/  LDCU UR73, c[0x0][0x398] ;  /* 0x00007300ff4977ac */ /* 0x000e620008000800 */
[----:B--2---:R-:W-:Y:S01]  /*14d970*/  VIADD R8, R7, UR75 ;  /* 0x0000004b07087c36 */ /* 0x004fe20008000000 */
[----:B------:R2:W-:Y:S01]  /*14d980*/  STL [R1+0x2b04], R9 ;  /* 0x002b040901007387 */ /* 0x0005e20000100800 */
[----:B------:R-:W-:Y:S01]  /*14d990*/  LOP3.LUT R3, R3, 0xfbffffff, RZ, 0xc0, !PT ;  /* 0xfbffffff03037812 */ /* 0x000fe200078ec0ff */
[----:B------:R-:W0:Y:S02]  /*14d9a0*/  LDCU UR75, c[0x0][0x3b8] ;  /* 0x00007700ff4b77ac */ /* 0x000e240008000800 */
[----:B------:R-:W-:Y:S04]  /*14d9b0*/  STL [R1+0xc], R7 ;  /* 0x00000c0701007387 */ /* 0x000fe80000100800 */
[----:B------:R-:W4:Y:S04]  /*14d9c0*/  LDL.LU R43, [R1+0xb8] ;  /* 0x0000b800012b7983 */ /* 0x000f280000300800 */
[----:B------:R-:W4:Y:S01]  /*14d9d0*/  LDL.LU R42, [R1+0x98] ;  /* 0x00009800012a7983 */ /* 0x000f220000300800 */
[----:B------:R-:W-:-:S03]  /*14d9e0*/  @P0 LOP3.LUT R3, R3, 0x4000000, RZ, 0xfc, !PT ;  /* 0x0400000003030812 */ /* 0x000fc600078efcff */
[----:B------:R0:W-:Y:S01]  /*14d9f0*/  STL [R1+0x8], R8 ;  /* 0x0000080801007387 */ /* 0x0001e20000100800 */
[----:B------:R-:W-:Y:S01]  /*14da00*/  ISETP.GE.AND P0, PT, R36, UR39, PT ;  /* 0x0000002724007c0c */ /* 0x000fe2000bf06270 */
[----:B------:R-:W1:Y:S01]  /*14da10*/  LDCU UR39, c[0x0][0x3b8] ;  /* 0x00007700ff2777ac */ /* 0x000e620008000800 */
[----:B--2---:R-:W-:Y:S02]  /*14da20*/  LOP3.LUT R9, R45, 0xffff, RZ, 0xc0, !PT ;  /* 0x0000ffff2d097812 */ /* 0x004fe400078ec0ff */
[----:B------:R-:W-:Y:S01]  /*14da30*/  PRMT R36, R10, 0x3340, R0 ;  /* 0x000033400a247816 */ /* 0x000fe20000000000 */
[----:B0-----:R-:W-:Y:S01]  /*14da40*/  VIADD R8, R8, UR76 ;  /* 0x0000004c08087c36 */ /* 0x001fe20008000000 */
[----:B------:R-:W-:Y:S01]  /*14da50*/  LOP3.LUT R10, R40, 0xffff, RZ, 0xc0, !PT ;  /* 0x0000ffff280a7812 */ /* 0x000fe200078ec0ff */
[----:B------:R-:W0:Y:S03]  /*14da60*/  LDCU UR76, c[0x0][0x3b8] ;  /* 0x00007700ff4c77ac */ /* 0x000e260008000800 */
[----:B------:R2:W-:Y:S01]  /*14da70*/  STL [R1+0x4], R8 ;  /* 0x0000040801007387 */ /* 0x0005e20000100800 */
[----:B------:R-:W-:-:S03]  /*14da80*/  PRMT R60, R9, 0x3340, R10 ;  /* 0x00003340093c7816 */ /* 0x000fc6000000000a */
[----:B------:R-:W-:Y:S01]  /*14da90*/  STL [R1+0x2b10], R9 ;  /* 0x002b100901007387 */ /* 0x000fe20000100800 */
[----:B--2---:R-:W-:-:S03]  /*14daa0*/  VIADD R8, R8, UR41 ;  /* 0x0000002908087c36 */ /* 0x004fc60008000000 */
[----:B------:R-:W-:Y:S04]  /*14dab0*/  STL [R1+0x2b14], R11 ;  /* 0x002b140b01007387 */ /* 0x000fe80000100800 */
[----:B------:R2:W-:Y:S04]  /*14dac0*/  STL [R1+0x2b0c], R10 ;  /* 0x002b0c0a01007387 */ /* 0x0005e80000100800 */
[----:B------:R3:W-:Y:S01]  /*14dad0*/  STL [R1], R8 ;  /* 0x0000000801007387 */ /* 0x0007e20000100800 */
[----:B--2---:R-:W-:-:S03]  /*14dae0*/  LOP3.LUT R10, R61, 0xffff, RZ, 0xc0, !PT ;  /* 0x0000ffff3d0a7812 */ /* 0x004fc600078ec0ff */
[----:B------:R-:W2:Y:S01]  /*14daf0*/  LDL.LU R61, [R1+0x8084] ;  /* 0x00808400013d7983 */ /* 0x000ea20000300800 */
[----:B------:R-:W-:Y:S01]  /*14db00*/  PRMT R7, R37, 0x5410, R36 ;  /* 0x0000541025077816 */ /* 0x000fe20000000024 */
[----:B------:R-:W-:Y:S01]  /*14db10*/  VIADD R36, R8, UR40 ;  /* 0x0000002808247c36 */ /* 0x000fe20008000000 */
[--C-:B------:R-:W-:Y:S01]  /*14db20*/  PRMT R40, R10, 0x3340, R0.reuse ;  /* 0x000033400a287816 */ /* 0x100fe20000000000 */
[----:B------:R-:W0:Y:S01]  /*14db30*/  LDCU.64 UR40, c[0x0][0x398] ;  /* 0x00007300ff2877ac */ /* 0x000e220008000a00 */
[----:B------:R-:W-:Y:S02]  /*14db40*/  PRMT R37, R11, 0x3340, R0 ;  /* 0x000033400b257816 */ /* 0x000fe40000000000 */
[----:B------:R-:W-:Y:S01]  /*14db50*/  ISETP.LT.AND P3, PT, R22, UR42, !P0 ;  /* 0x0000002a16007c0c */ /* 0x000fe2000c761270 */
[----:B------:R-:W0:Y:S01]  /*14db60*/  LDCU UR42, c[0x0][0x3b8] ;  /* 0x00007700ff2a77ac */ /* 0x000e220008000800 */
[----:B------:R-:W-:Y:S02]  /*14db70*/  ISETP.LT.AND P2, PT, R18, UR56, !P0 ;  /* 0x0000003812007c0c */ /* 0x000fe4000c741270 */
[----:B------:R-:W-:Y:S01]  /*14db80*/  LOP3.LUT R3, R3, 0xffdfffff, RZ, 0xc0, !PT ;  /* 0xffdfffff03037812 */ /* 0x000fe200078ec0ff */
[----:B------:R-:W0:Y:S01]  /*14db90*/  LDCU UR56, c[0x0][0x3b8] ;  /* 0x00007700ff3877ac */ /* 0x000e220008000800 */
[----:B------:R-:W-:-:S02]  /*14dba0*/  ISETP.LT.AND P1, PT, R20, UR57, !P0 ;  /* 0x0000003914007c0c */ /* 0x000fc4000c721270 */
[----:B---3--:R-:W-:Y:S01]  /*14dbb0*/  LOP3.LUT R8, R39, 0xffff, RZ, 0xc0, !PT ;  /* 0x0000ffff27087812 */ /* 0x008fe200078ec0ff */
[----:B------:R-:W3:Y:S01]  /*14dbc0*/  LDCU UR57, c[0x0][0x3b8] ;  /* 0x00007700ff3977ac */ /* 0x000ee20008000800 */
[----:B----4-:R-:W-:-:S03]  /*14dbd0*/  LOP3.LUT R9, R38, 0xffff, RZ, 0xc0, !PT ;  /* 0x0000ffff26097812 */ /* 0x010fc600078ec0ff */
[----:B------:R4:W-:Y:S01]  /*14dbe0*/  STL [R1+0x2b1c], R8 ;  /* 0x002b1c0801007387 */ /* 0x0009e20000100800 */
[----:B------:R-:W-:-:S03]  /*14dbf0*/  PRMT R41, R8, 0x3340, R9 ;  /* 0x0000334008297816 */ /* 0x000fc60000000009 */
[----:B------:R0:W-:Y:S04]  /*14dc00*/  STL [R1+0x2b30], R10 ;  /* 0x002b300a01007387 */ /* 0x0001e80000100800 */
[----:B------:R2:W-:Y:S01]  /*14dc10*/  STL [R1+0x2b18], R9 ;  /* 0x002b180901007387 */ /* 0x0005e20000100800 */
        /* <DEDUP_REMOVED lines=13> */
[----:B------:R-:W-:Y:S02]  /*14dcf0*/  LOP3.LUT R3, R3, 0xffbfffff, RZ, 0xc0, !PT ;  /* 0xffbfffff03037812 */ /* 0x000fe400078ec0ff */
[----:B----4-:R-:W-:Y:S02]  /*14dd00*/  LOP3.LUT R8, R43, 0xffff, RZ, 0xc0, !PT ;  /* 0x0000ffff2b087812 */ /* 0x010fe400078ec0ff */
[----:B0-----:R-:W-:Y:S02]  /*14dd10*/  LOP3.LUT R10, R42, 0xffff, RZ, 0xc0, !PT ;  /* 0x0000ffff2a0a7812 */ /* 0x001fe400078ec0ff */
[----:B--2---:R-:W-:-:S02]  /*14dd20*/  LOP3.LUT R9, R61, 0xffff, RZ, 0xc0, !PT ;  /* 0x0000ffff3d097812 */ /* 0x004fc400078ec0ff */
[----:B------:R-:W2:Y:S02]  /*14dd30*/  LDL.LU R61, [R1+0x8080] ;  /* 0x00808000013d7983 */ /* 0x000ea40000300800 */
[----:B------:R-:W-:Y:S02]  /*14dd40*/  PRMT R45, R8, 0x3340, R9 ;  /* 0x00003340082d7816 */ /* 0x000fe40000000009 */
[----:B------:R-:W-:Y:S04]  /*14dd50*/  STL [R1+0x2b24], R8 ;  /* 0x002b240801007387 */ /* 0x000fe80000100800 */
[----:B------:R-:W-:Y:S04]  /*14dd60*/  STL [R1+0x2b28], R10 ;  /* 0x002b280a01007387 */ /* 0x000fe80000100800 */
[----:B------:R0:W-:Y:S04]  /*14dd70*/  STL [R1+0x2b20], R9 ;  /* 0x002b200901007387 */ /* 0x0001e80000100800 */
[----:B0-----:R-:W4:Y:S04]  /*14dd80*/  LDL.LU R9, [R1+0x90] ;  /* 0x0000900001097983 */ /* 0x001f280000300800 */
[----:B------:R-:W3:Y:S01]  /*14dd90*/  LDL.LU R11, [R1+0x8c] ;  /* 0x00008c00010b7983 */ /* 0x000ee20000300800 */
[----:B------:R-:W-:-:S02]  /*14dda0*/  @P2 LOP3.LUT R3, R3, 0x400000, RZ, 0xfc, !PT ;  /* 0x0040000003032812 */ /* 0x000fc400078efcff */
[----:B------:R-:W-:Y:S01]  /*14ddb0*/  ISETP.LT.AND P3, PT, R23, UR61, !P0 ;  /* 0x0000003d17007c0c */ /* 0x000fe2000c761270 */
[----:B------:R-:W4:Y:S01]  /*14ddc0*/  LDL.LU R47, [R1+0x88] ;  /* 0x00008800012f7983 */ /* 0x000f220000300800 */
        /* <DEDUP_REMOVED lines=34> */
[----:B------:R-:W-:Y:S01]  /*14dff0*/  PRMT R60, R60, 0x5410, R37 ;  /* 0x000054103c3c7816 */ /* 0x000fe20000000025 */
[----:B------:R-:W-:Y:S01]  /*14e000*/  VIADD R37, R36, UR38 ;  /* 0x0000002624257c36 */ /* 0x000fe20008000000 */
[----:B------:R-:W-:Y:S02]  /*14e010*/  @P2 LOP3.LUT R3, R3, 0x1000, RZ, 0xfc, !PT ;  /* 0x0000100003032812 */ /* 0x000fe400078efcff */
[----:B------:R-:W-:Y:S01]  /*14e020*/  ISETP.LT.AND P0, PT, R17, UR70, !P0 ;  /* 0x0000004611007c0c */ /* 0x000fe2000c701270 */
[----:B-1----:R-:W-:Y:S01]  /*14e030*/  VIADD R38, R37, UR39 ;  /* 0x0000002725267c36 */ /* 0x002fe20008000000 */
[----:B------:R-:W1:Y:S01]  /*14e040*/  LDCU.64 UR38, c[0x0][0x398] ;  /* 0x00007300ff2677ac */ /* 0x000e620008000a00 */
[----:B------:R-:W-:-:S02]  /*14e050*/  LOP3.LUT R3, R3, 0xfffff7ff, RZ, 0xc0, !PT ;  /* 0xfffff7ff03037812 */ /* 0x000fc400078ec0ff */
[----:B------:R-:W-:Y:S01]  /*14e060*/  PRMT R43, R10, 0x3340, R0 ;  /* 0x000033400a2b7816 */ /* 0x000fe20000000000 */
[----:B------:R-:W0:Y:S01]  /*14e070*/  LDCU UR70, c[0x0][0x398] ;  /* 0x00007300ff4677ac */ /* 0x000e220008000800 */
[----:B------:R-:W-:Y:S02]  /*14e080*/  @P1 LOP3.LUT R3, R3, 0x800, RZ, 0xfc, !PT ;  /* 0x0000080003031812 */ /* 0x000fe400078efcff */
[----:B------:R-:W-:Y:S01]  /*14e090*/  PRMT R13, R45, 0x5410, R43 ;  /* 0x000054102d0d7816 */ /* 0x000fe2000000002b */
[----:B------:R-:W-:Y:S01]  /*14e0a0*/  VIADD R43, R33, 0xf ;  /* 0x0000000f212b7836 */ /* 0x000fe20000000000 */
[----:B------:R-:W-:-:S04]  /*14e0b0*/  LOP3.LUT R3, R3, 0xfffffbff, RZ, 0xc0, !PT ;  /* 0xfffffbff03037812 */ /* 0x000fc800078ec0ff */
[----:B------:R-:W-:Y:S02]  /*14e0c0*/  @P0 LOP3.LUT R3, R3, 0x400, RZ, 0xfc, !PT ;  /* 0x0000040003030812 */ /* 0x000fe400078efcff */
[----:B------:R-:W-:Y:S01]  /*14e0d0*/  ISETP.GE.AND P0, PT, R43, UR43, PT ;  /* 0x0000002b2b007c0c */ /* 0x000fe2000bf06270 */
[----:B------:R-:W0:Y:S03]  /*14e0e0*/  LDCU UR43, c[0x0][0x398] ;  /* 0x00007300ff2b77ac */ /* 0x000e260008000800 */
[----:B-1----:R-:W-:Y:S01]  /*14e0f0*/  ISETP.LT.AND P1, PT, R22, UR38, !P0 ;  /* 0x0000002616007c0c */ /* 0x002fe2000c721270 */
[----:B------:R-:W1:Y:S01]  /*14e100*/  LDCU UR38, c[0x0][0x398] ;  /* 0x00007300ff2677ac */ /* 0x000e620008000800 */
[----:B------:R-:W-:Y:S01]  /*14e110*/  LOP3.LUT R3, R3, 0xffffffdf, RZ, 0xc0, !PT ;  /* 0xffffffdf03037812 */ /* 0x000fe200078ec0ff */
[----:B------:R-:W-:Y:S01]  /*14e120*/  VIADD R39, R38, UR42 ;  /* 0x0000002a26277c36 */ /* 0x000fe20008000000 */
[----:B------:R-:W0:Y:S09]  /*14e130*/  LDCU UR42, c[0x0][0x398] ;  /* 0x00007300ff2a77ac */ /* 0x000e320008000800 */
[----:B------:R-:W-:-:S02]  /*14e140*/  @P1 LOP3.LUT R3, R3, 0x20, RZ, 0xfc, !PT ;  /* 0x0000002003031812 */ /* 0x000fc400078efcff */
[----:B------:R-:W-:Y:S01]  /*14e150*/  ISETP.LT.AND P1, PT, R18, UR45, !P0 ;  /* 0x0000002d12007c0c */ /* 0x000fe2000c721270 */
[----:B------:R-:W0:Y:S01]  /*14e160*/  LDCU UR45, c[0x0][0x398] ;  /* 0x00007300ff2d77ac */ /* 0x000e220008000800 */
[----:B------:R-:W-:Y:S02]  /*14e170*/  LOP3.LUT R3, R3, 0xfffffdff, RZ, 0xc0, !PT ;  /* 0xfffffdff03037812 */ /* 0x000fe400078ec0ff */
[----:B-1----:R-:W-:Y:S01]  /*14e180*/  ISETP.LT.AND P3, PT, R20, UR38, !P0 ;  /* 0x0000002614007c0c */ /* 0x002fe2000c761270 */
[----:B------:R-:W1:Y:S01]  /*14e190*/  LDCU UR38, c[0x0][0x398] ;  /* 0x00007300ff2677ac */ /* 0x000e620008000800 */
[----:B0-----:R-:W-:Y:S01]  /*14e1a0*/  ISETP.LT.AND P2, PT, R19, UR43, !P0 ;  /* 0x0000002b13007c0c */ /* 0x001fe2000c741270 */
[----:B------:R-:W0:Y:S06]  /*14e1b0*/  LDCU UR43, c[0x0][0x398] ;  /* 0x00007300ff2b77ac */ /* 0x000e2c0008000800 */
[----:B------:R-:W-:-:S04]  /*14e1c0*/  @P1 LOP3.LUT R3, R3, 0x200, RZ, 0xfc, !PT ;  /* 0x0000020003031812 */ /* 0x000fc800078efcff */
        /* <DEDUP_REMOVED lines=8> */
[----:B------:R-:W-:Y:S01]  /*14e250*/  ISETP.LT.AND P1, PT, R24, UR77, !P0 ;  /* 0x0000004d18007c0c */ /* 0x000fe2000c721270 */
[----:B------:R-:W0:Y:S01]  /*14e260*/  LDCU UR77, c[0x0][0x398] ;  /* 0x00007300ff4d77ac */ /* 0x000e220008000800 */
[----:B-1----:R-:W-:Y:S02]  /*14e270*/  ISETP.LT.AND P3, PT, R23, UR38, !P0 ;  /* 0x0000002617007c0c */ /* 0x002fe4000c761270 */
[----:B------:R-:W-:Y:S01]  /*14e280*/  LOP3.LUT R3, R3, 0xffffffef, RZ, 0xc0, !PT ;  /* 0xffffffef03037812 */ /* 0x000fe200078ec0ff */
[----:B------:R-:W1:Y:S01]  /*14e290*/  LDCU UR38, c[0x0][0x398] ;  /* 0x00007300ff2677ac */ /* 0x000e620008000800 */
[----:B0-----:R-:W-:-:S07]  /*14e2a0*/  ISETP.LT.AND P2, PT, R25, UR43, !P0 ;  /* 0x0000002b19007c0c */ /* 0x001fce000c741270 */
[----:B------:R-:W-:-:S04]  /*14e2b0*/  @P1 LOP3.LUT R3, R3, 0x10, RZ, 0xfc, !PT ;  /* 0x0000001003031812 */ /* 0x000fc800078efcff */
[----:B------:R-:W-:-:S04]  /*14e2c0*/  LOP3.LUT R3, R3, 0xfffffff7, RZ, 0xc0, !PT ;  /* 0xfffffff703037812 */ /* 0x000fc800078ec0ff */
[----:B------:R-:W-:Y:S02]  /*14e2d0*/  @P3 LOP3.LUT R3, R3, 0x8, RZ, 0xfc, !PT ;  /* 0x0000000803033812 */ /* 0x000fe400078efcff */
[----:B------:R-:W-:Y:S01]  /*14e2e0*/  ISETP.LT.AND P1, PT, R35, UR42, !P0 ;  /* 0x0000002a23007c0c */ /* 0x000fe2000c721270 */
[----:B------:R-:W0:Y:S01]  /*14e2f0*/  LDCU.64 UR42, c[0x0][0x398] ;  /* 0x00007300ff2a77ac */ /* 0x000e220008000a00 */
[----:B------:R-:W-:-:S04]  /*14e300*/  LOP3.LUT R3, R3, 0xfffffffb, RZ, 0xc0, !PT ;  /* 0xfffffffb03037812 */ /* 0x000fc800078ec0ff */
[----:B------:R-:W-:Y:S02]  /*14e310*/  @P2 LOP3.LUT R3, R3, 0x4, RZ, 0xfc, !PT ;  /* 0x0000000403032812 */ /* 0x000fe400078efcff */
[----:B------:R-:W-:Y:S02]  /*14e320*/  ISETP.LT.AND P2, PT, R6, UR45, !P0 ;  /* 0x0000002d06007c0c */ /* 0x000fe4000c741270 */
        /* <DEDUP_REMOVED lines=9> */
[----:B------:R-:W-:Y:S01]  /*14e3c0*/  PRMT R12, R41, 0x5410, R40 ;  /* 0x00005410290c7816 */ /* 0x000fe20000000028 */
[----:B------:R-:W-:Y:S01]  /*14e3d0*/  VIADD R40, R39, UR60 ;  /* 0x0000003c27287c36 */ /* 0x000fe20008000000 */
[----:B--2---:R-:W-:Y:S02]  /*14e3e0*/  LOP3.LUT R61, R61, 0x7fffffff, RZ, 0xc0, !PT ;  /* 0x7fffffff3d3d7812 */ /* 0x004fe400078ec0ff */
[----:B---3--:R-:W-:Y:S01]  /*14e3f0*/  LOP3.LUT R10, R11, 0xffff, RZ, 0xc0, !PT ;  /* 0x0000ffff0b0a7812 */ /* 0x008fe200078ec0ff */
[----:B------:R-:W-:Y:S01]  /*14e400*/  VIADD R45, R33, 0xd ;  /* 0x0000000d212d7836 */ /* 0x000fe20000000000 */
[----:B------:R-:W-:Y:S01]  /*14e410*/  @P2 LOP3.LUT R61, R61, 0x80000000, RZ, 0xfc, !PT ;  /* 0x800000003d3d2812 */ /* 0x000fe200078efcff */
[----:B------:R-:W2:Y:S03]  /*14e420*/  LDCU UR60, c[0x0][0x3b8] ;  /* 0x00007700ff3c77ac */ /* 0x000ea60008000800 */
[----:B------:R-:W-:-:S04]  /*14e430*/  LOP3.LUT R61, R61, 0xbfffffff, RZ, 0xc0, !PT ;  /* 0xbfffffff3d3d7812 */ /* 0x000fc800078ec0ff */
[----:B------:R-:W-:Y:S02]  /*14e440*/  @P1 LOP3.LUT R61, R61, 0x40000000, RZ, 0xfc, !PT ;  /* 0x400000003d3d1812 */ /* 0x000fe400078efcff */
[----:B------:R-:W-:Y:S01]  /*14e450*/  ISETP.LT.AND P2, PT, R15, UR47, !P0 ;  /* 0x0000002f0f007c0c */ /* 0x000fe2000c741270 */
[----:B------:R-:W-:Y:S01]  /*14e460*/  VIADD R41, R40, UR61 ;  /* 0x0000003d28297c36 */ /* 0x000fe20008000000 */
[----:B------:R-:W-:Y:S01]  /*14e470*/  LOP3.LUT R61, R61, 0xdfffffff, RZ, 0xc0, !PT ;  /* 0xdfffffff3d3d7812 */ /* 0x000fe200078ec0ff */
[----:B------:R-:W3:Y:S03]  /*14e480*/  LDCU.64 UR46, c[0x0][0x398] ;  /* 0x00007300ff2e77ac */ /* 0x000ee60008000a00 */
[----:B------:R-:W-:Y:S01]  /*14e490*/  @P3 LOP3.LUT R61, R61, 0x20000000, RZ, 0xfc, !PT ;  /* 0x200000003d3d3812 */ /* 0x000fe200078efcff */
[----:B------:R-:W0:Y:S01]  /*14e4a0*/  LDCU UR61, c[0x0][0x3b8] ;  /* 0x00007700ff3d77ac */ /* 0x000e220008000800 */
[----:B------:R-:W-:-:S02]  /*14e4b0*/  ISETP.LT.AND P1, PT, R14, UR48, !P0 ;  /* 0x000000300e007c0c */ /* 0x000fc4000c721270 */
[----:B------:R-:W-:-:S04]  /*14e4c0*/  LOP3.LUT R61, R61, 0xefffffff, RZ, 0xc0, !PT ;  /* 0xefffffff3d3d7812 */ /* 0x000fc800078ec0ff */
[----:B------:R-:W-:Y:S02]  /*14e4d0*/  @P2 LOP3.LUT R61, R61, 0x10000000, RZ, 0xfc, !PT ;  /* 0x100000003d3d2812 */ /* 0x000fe400078efcff */
[----:B------:R-:W-:Y:S01]  /*14e4e0*/  ISETP.LT.AND P0, PT, R17, UR49, !P0 ;  /* 0x0000003111007c0c */ /* 0x000fe2000c701270 */
[----:B------:R-:W-:Y:S01]  /*14e4f0*/  VIADD R42, R41, UR62 ;  /* 0x0000003e292a7c36 */ /* 0x000fe20008000000 */
[----:B------:R-:W-:Y:S01]  /*14e500*/  LOP3.LUT R61, R61, 0xf7ffffff, RZ, 0xc0, !PT ;  /* 0xf7ffffff3d3d7812 */ /* 0x000fe200078ec0ff */
[----:B------:R-:W1:Y:S03]  /*14e510*/  LDCU UR62, c[0x0][0x3b8] ;  /* 0x00007700ff3e77ac */ /* 0x000e660008000800 */
[----:B------:R-:W-:Y:S01]  /*14e520*/  @P1 LOP3.LUT R61, R61, 0x8000000, RZ, 0xfc, !PT ;  /* 0x080000003d3d1812 */ /* 0x000fe200078efcff */
[----:B------:R-:W-:Y:S01]  /*14e530*/  VIADD R43, R42, UR75 ;  /* 0x0000004b2a2b7c36 */ /* 0x000fe20008000000 */
[----:B------:R-:W-:Y:S01]  /*14e540*/  LOP3.LUT R11, R44, 0xffff, RZ, 0xc0, !PT ;  /* 0x0000ffff2c0b7812 */ /* 0x000fe200078ec0ff */
[----:B------:R-:W-:Y:S01]  /*14e550*/  VIADD R44, R33, 0xe ;  /* 0x0000000e212c7836 */ /* 0x000fe20000000000 */
[----:B------:R-:W-:Y:S01]  /*14e560*/  LOP3.LUT R61, R61, 0xfbffffff, RZ, 0xc0, !PT ;  /* 0xfbffffff3d3d7812 */ /* 0x000fe200078ec0ff */
[----:B------:R-:W-:Y:S01]  /*14e570*/  VIADD R46, R43, UR76 ;  /* 0x0000004c2b2e7c36 */ /* 0x000fe20008000000 */
[----:B------:R-:W1:Y:S02]  /*14e580*/  LDCU UR76, c[0x0][0x398] ;  /* 0x00007300ff4c77ac */ /* 0x000e640008000800 */
[----:B------:R-:W-:-:S02]  /*14e590*/  @P0 LOP3.LUT R61, R61, 0x4000000, RZ, 0xfc, !PT ;  /* 0x040000003d3d0812 */ /* 0x000fc400078efcff */
[----:B------:R-:W-:Y:S01]  /*14e5a0*/  ISETP.GE.AND P0, PT, R44, UR39, PT ;  /* 0x000000272c007c0c */ /* 0x000fe2000bf06270 */
[----:B------:R-:W1:Y:S03]  /*14e5b0*/  LDCU UR75, c[0x0][0x398] ;  /* 0x00007300ff4b77ac */ /* 0x000e660008000800 */
[----:B0-----:R-:W-:Y:S01]  /*14e5c0*/  ISETP.LT.AND P1, PT, R22, UR42, !P0 ;  /* 0x0000002a16007c0c */ /* 0x001fe2000c721270 */
[----:B------:R-:W0:Y:S01]  /*14e5d0*/  LDCU.64 UR48, c[0x0][0x398] ;  /* 0x00007300ff3077ac */ /* 0x000e220008000a00 */
[----:B------:R-:W-:-:S11]  /*14e5e0*/  LOP3.LUT R61, R61, 0xffdfffff, RZ, 0xc0, !PT ;  /* 0xffdfffff3d3d7812 */ /* 0x000fd600078ec0ff */
[----:B------:R-:W-:Y:S02]  /*14e5f0*/  @P1 LOP3.LUT R61, R61, 0x200000, RZ, 0xfc, !PT ;  /* 0x002000003d3d1812 */ /* 0x000fe400078efcff */
[----:B-1----:R-:W-:Y:S01]  /*14e600*/  ISETP.LT.AND P1, PT, R18, UR76, !P0 ;  /* 0x0000004c12007c0c */ /* 0x002fe2000c721270 */
[----:B------:R-:W1:Y:S01]  /*14e610*/  LDCU UR76, c[0x0][0x398] ;  /* 0x00007300ff4c77ac */ /* 0x000e620008000800 */
        /* <DEDUP_REMOVED lines=8> */
[----:B------:R-:W-:Y:S01]  /*14e6a0*/  ISETP.LT.AND P1, PT, R21, UR38, !P0 ;  /* 0x0000002615007c0c */ /* 0x000fe2000c721270 */
[----:B------:R-:W2:Y:S01]  /*14e6b0*/  LDCU UR38, c[0x0][0x398] ;  /* 0x00007300ff2677ac */ /* 0x000ea20008000800 */
[----:B------:R-:W-:-:S04]  /*14e6c0*/  LOP3.LUT R61, R61, 0xff7fffff, RZ, 0xc0, !PT ;  /* 0xff7fffff3d3d7812 */ /* 0x000fc800078ec0ff */
[----:B------:R-:W-:Y:S02]  /*14e6d0*/  @P2 LOP3.LUT R61, R61, 0x800000, RZ, 0xfc, !PT ;  /* 0x008000003d3d2812 */ /* 0x000fe400078efcff */
[----:B-1----:R-:W-:Y:S02]  /*14e6e0*/  ISETP.LT.AND P2, PT, R24, UR76, !P0 ;  /* 0x0000004c18007c0c */ /* 0x002fe4000c741270 */
[----:B------:R-:W-:-:S04]  /*14e6f0*/  LOP3.LUT R61, R61, 0xffbfffff, RZ, 0xc0, !PT ;  /* 0xffbfffff3d3d7812 */ /* 0x000fc800078ec0ff */
[----:B------:R-:W-:Y:S02]  /*14e700*/  @P1 LOP3.LUT R61, R61, 0x400000, RZ, 0xfc, !PT ;  /* 0x004000003d3d1812 */ /* 0x000fe400078efcff */
[----:B0-----:R-:W-:Y:S02]  /*14e710*/  ISETP.LT.AND P1, PT, R23, UR75, !P0 ;  /* 0x0000004b17007c0c */ /* 0x001fe4000c721270 */
[----:B------:R-:W-:-:S04]  /*14e720*/  LOP3.LUT R61, R61, 0xffefffff, RZ, 0xc0, !PT ;  /* 0xffefffff3d3d7812 */ /* 0x000fc800078ec0ff */
[----:B------:R-:W-:Y:S02]  /*14e730*/  @P2 LOP3.LUT R61, R61, 0x100000, RZ, 0xfc, !PT ;  /* 0x001000003d3d2812 */ /* 0x000fe400078efcff */
[----:B------:R-:W-:Y:S02]  /*14e740*/  ISETP.LT.AND P3, PT, R25, UR77, !P0 ;  /* 0x0000004d19007c0c */ /* 0x000fe4000c761270 */
[----:B------:R-:W-:-:S04]  /*14e750*/  LOP3.LUT R61, R61, 0xfff7ffff, RZ, 0xc0, !PT ;  /* 0xfff7ffff3d3d7812 */ /* 0x000fc800078ec0ff */
[----:B------:R-:W-:Y:S02]  /*14e760*/  @P1 LOP3.LUT R61, R61, 0x80000, RZ, 0xfc, !PT ;  /* 0x000800003d3d1812 */ /* 0x000fe400078efcff */
[----:B--2---:R-:W-:Y:S02]  /*14e770*/  ISETP.LT.AND P2, PT, R35, UR38, !P0 ;  /* 0x0000002623007c0c */ /* 0x004fe4000c741270 */
[----:B------:R-:W-:-:S04]  /*14e780*/  LOP3.LUT R61, R61, 0xfffbffff, RZ, 0xc0, !PT ;  /* 0xfffbffff3d3d7812 */ /* 0x000fc800078ec0ff */
[----:B------:R-:W-:Y:S02]  /*14e790*/  @P3 LOP3.LUT R61, R61, 0x40000, RZ, 0xfc, !PT ;  /* 0x000400003d3d3812 */ /* 0x000fe400078efcff */
[----:B------:R-:W-:Y:S02]  /*14e7a0*/  ISETP.LT.AND P1, PT, R4, UR74, !P0 ;  /* 0x0000004a04007c0c */ /* 0x000fe4000c721270 */
        /* <DEDUP_REMOVED lines=18> */
[----:B------:R-:W-:Y:S02]  /*14e8d0*/  LOP3.LUT R61, R61, 0xfffff7ff, RZ, 0xc0, !PT ;  /* 0xfffff7ff3d3d7812 */ /* 0x000fe400078ec0ff */
[----:B------:R-:W-:Y:S02]  /*14e8e0*/  ISETP.GE.AND P0, PT, R45, UR43, PT ;  /* 0x0000002b2d007c0c */ /* 0x000fe4000bf06270 */
[----:B------:R-:W-:Y:S02]  /*14e8f0*/  @P2 LOP3.LUT R61, R61, 0x800, RZ, 0xfc, !PT ;  /* 0x000008003d3d2812 */ /* 0x000fe400078efcff */
[----:B------:R-:W-:-:S02]  /*14e900*/  ISETP.LT.AND P3, PT, R22, UR44, !P0 ;  /* 0x0000002c16007c0c */ /* 0x000fc4000c761270 */
        /* <DEDUP_REMOVED lines=27> */
[----:B------:R-:W-:Y:S02]  /*14eac0*/  ISETP.LT.AND P3, PT, R4, UR19, !P0 ;  /* 0x0000001304007c0c */ /* 0x000fe4000c761270 */
[----:B------:R-:W-:Y:S02]  /*14ead0*/  LOP3.LUT R61, R61, 0xfffffffd, RZ, 0xc0, !PT ;  /* 0xfffffffd3d3d7812 */ /* 0x000fe400078ec0ff */
[----:B------:R-:W-:Y:S02]  /*14eae0*/  LOP3.LUT R0, R0, 0x7fffffff, RZ, 0xc0, !PT ;  /* 0x7fffffff00007812 */ /* 0x000fe400078ec0ff */
[----:B------:R-:W-:-:S02]  /*14eaf0*/  @P1 LOP3.LUT R61, R61, 0x2, RZ, 0xfc, !PT ;  /* 0x000000023d3d1812 */ /* 0x000fc400078efcff */
[----:B------:R-:W-:Y:S02]  /*14eb00*/  ISETP.LT.AND P1, PT, R5, UR21, !P0 ;  /* 0x0000001505007c0c */ /* 0x000fe4000c721270 */
[----:B------:R-:W-:Y:S02]  /*14eb10*/  LOP3.LUT R61, R61, 0xfffffffe, RZ, 0xc0, !PT ;  /* 0xfffffffe3d3d7812 */ /* 0x000fe400078ec0ff */
[----:B------:R-:W-:Y:S02]  /*14eb20*/  @P2 LOP3.LUT R0, R0, 0x80000000, RZ, 0xfc, !PT ;  /* 0x8000000000002812 */ /* 0x000fe400078efcff */
        /* <DEDUP_REMOVED lines=9> */
[----:B----4-:R-:W-:Y:S02]  /*14ebc0*/  LOP3.LUT R8, R9, 0xffff, RZ, 0xc0, !PT ;  /* 0x0000ffff09087812 */ /* 0x010fe400078ec0ff */
[----:B------:R-:W-:Y:S02]  /*14ebd0*/  @P2 LOP3.LUT R0, R0, 0x10000000, RZ, 0xfc, !PT ;  /* 0x1000000000002812 */ /* 0x000fe400078efcff */
[----:B------:R-:W-:Y:S01]  /*14ebe0*/  LOP3.LUT R9, R47, 0xffff, RZ, 0xc0, !PT ;  /* 0x0000ffff2f097812 */ /* 0x000fe200078ec0ff */
[----:B------:R-:W-:Y:S01]  /*14ebf0*/  VIADD R47, R33, 0xc ;  /* 0x0000000c212f7836 */ /* 0x000fe20000000000 */
[----:B------:R-:W-:-:S02]  /*14ec00*/  LOP3.LUT R0, R0, 0xf7ffffff, RZ, 0xc0, !PT ;  /* 0xf7ffffff00007812 */ /* 0x000fc400078ec0ff */
[----:B------:R-:W-:Y:S02]  /*14ec10*/  ISETP.LT.AND P0, PT, R17, UR25, !P0 ;  /* 0x0000001911007c0c */ /* 0x000fe4000c701270 */
[----:B------:R-:W-:Y:S02]  /*14ec20*/  @P1 LOP3.LUT R0, R0, 0x8000000, RZ, 0xfc, !PT ;  /* 0x0800000000001812 */ /* 0x000fe400078efcff */
[----:B------:R-:W-:Y:S02]  /*14ec30*/  ISETP.GE.AND P1, PT, R47, UR45, PT ;  /* 0x0000002d2f007c0c */ /* 0x000fe4000bf26270 */
[----:B------:R-:W-:Y:S02]  /*14ec40*/  LOP3.LUT R0, R0, 0xfbffffff, RZ, 0xc0, !PT ;  /* 0xfbffffff00007812 */ /* 0x000fe400078ec0ff */
[----:B---3--:R-:W-:Y:S02]  /*14ec50*/  ISETP.LT.AND P4, PT, R22, UR46, !P1 ;  /* 0x0000002e16007c0c */ /* 0x008fe4000cf81270 */
[----:B------:R-:W-:-:S03]  /*14ec60*/  ISETP.LT.AND P3, PT, R18, UR26, !P1 ;  /* 0x0000001a12007c0c */ /* 0x000fc6000cf61270 */
[----:B------:R-:W-:-:S04]  /*14ec70*/  @P0 LOP3.LUT R0, R0, 0x4000000, RZ, 0xfc, !PT ;  /* 0x0400000000000812 */ /* 0x000fc800078efcff */
        /* <DEDUP_REMOVED lines=39> */
[----:B------:R-:W-:Y:S01]  /*14eef0*/  LOP3.LUT R0, R0, 0xfffffbff, RZ, 0xc0, !PT ;  /* 0xfffffbff00007812 */ /* 0x000fe200078ec0ff */
[----:B------:R0:W-:Y:S03]  /*14ef00*/  STL [R1+0x20], R46 ;  /* 0x0000202e01007387 */ /* 0x0001e60000100800 */
[----:B------:R-:W-:Y:S02]  /*14ef10*/  @P3 LOP3.LUT R0, R0, 0x400, RZ, 0xfc, !PT ;  /* 0x0000040000003812 */ /* 0x000fe400078efcff */
[----:B------:R-:W-:Y:S01]  /*14ef20*/  ISETP.LT.AND P1, PT, R17, UR55, !P1 ;  /* 0x0000003711007c0c */ /* 0x000fe2000cf21270 */
[----:B------:R-:W-:Y:S01]  /*14ef30*/  STL [R1+0x2b38], R8 ;  /* 0x002b380801007387 */ /* 0x000fe20000100800 */
[----:B------:R-:W-:Y:S01]  /*14ef40*/  LOP3.LUT R0, R0, 0xfffffdff, RZ, 0xc0, !PT ;  /* 0xfffffdff00007812 */ /* 0x000fe200078ec0ff */
[----:B0-----:R-:W-:-:S02]  /*14ef50*/  VIADD R46, R46, UR56 ;  /* 0x000000382e2e7c36 */ /* 0x001fc40008000000 */
[----:B------:R-:W-:Y:S01]  /*14ef60*/  STL [R1+0x2b34], R10 ;  /* 0x002b340a01007387 */ /* 0x000fe20000100800 */
[----:B------:R-:W-:-:S03]  /*14ef70*/  @P2 LOP3.LUT R0, R0, 0x200, RZ, 0xfc, !PT ;  /* 0x0000020000002812 */ /* 0x000fc600078efcff */
[----:B------:R-:W-:Y:S01]  /*14ef80*/  STL [R1+0x2b40], R9 ;  /* 0x002b400901007387 */ /* 0x000fe20000100800 */
[----:B------:R-:W-:-:S03]  /*14ef90*/  VIADD R44, R46, UR57 ;  /* 0x000000392e2c7c36 */ /* 0x000fc60008000000 */
[----:B------:R-:W-:Y:S01]  /*14efa0*/  STL [R1+0x2b3c], R11 ;  /* 0x002b3c0b01007387 */ /* 0x000fe20000100800 */
[----:B------:R-:W-:-:S03]  /*14efb0*/  ISETP.GE.AND P2, PT, R14, UR40, PT ;  /* 0x000000280e007c0c */ /* 0x000fc6000bf46270 */
[----:B------:R0:W-:Y:S01]  /*14efc0*/  STL [R1+0x24], R46 ;  /* 0x0000242e01007387 */ /* 0x0001e20000100800 */
[----:B------:R-:W-:Y:S01]  /*14efd0*/  LOP3.LUT R0, R0, 0xfffffeff, RZ, 0xc0, !PT ;  /* 0xfffffeff00007812 */ /* 0x000fe200078ec0ff */
[----:B0-----:R-:W-:-:S03]  /*14efe0*/  VIADD R46, R33, 0x2b ;  /* 0x0000002b212e7836 */ /* 0x001fc60000000000 */
[----:B------:R-:W-:Y:S02]  /*14eff0*/  @P1 LOP3.LUT R0, R0, 0x100, RZ, 0xfc, !PT ;  /* 0x0000010000001812 */ /* 0x000fe400078efcff */
[----:B------:R-:W-:Y:S02]  /*14f000*/  ISETP.GE.AND P0, PT, R46, UR41, PT ;  /* 0x000000292e007c0c */ /* 0x000fe4000bf06270 */
[----:B------:R-:W-:Y:S02]  /*14f010*/  LOP3.LUT R0, R0, 0xfffffffd, RZ, 0xc0, !PT ;  /* 0xfffffffd00007812 */ /* 0x000fe400078ec0ff */
[----:B------:R-:W-:Y:S02]  /*14f020*/  ISETP.LT.AND P3, PT, R14, UR36, !P0 ;  /* 0x000000240e007c0c */ /* 0x000fe4000c761270 */
[----:B------:R-:W-:Y:S02]  /*14f030*/  @P2 LOP3.LUT R0, R0, 0x2, RZ, 0xfc, !PT ;  /* 0x0000000200002812 */ /* 0x000fe400078efcff */
[----:B------:R-:W-:-:S02]  /*14f040*/  ISETP.GE.AND P1, PT, R17, UR63, PT ;  /* 0x0000003f11007c0c */ /* 0x000fc4000bf26270 */
[----:B------:R-:W-:Y:S02]  /*14f050*/  LOP3.LUT R0, R0, 0xffff7fff, RZ, 0xc0, !PT ;  /* 0xffff7fff00007812 */ /* 0x000fe400078ec0ff */
[----:B------:R-:W-:-:S05]  /*14f060*/  ISETP.GE.AND P2, PT, R16, UR65, PT ;  /* 0x0000004110007c0c */ /* 0x000fca000bf46270 */
[----:B------:R-:W-:-:S04]  /*14f070*/  @P3 LOP3.LUT R0, R0, 0x8000, RZ, 0xfc, !PT ;  /* 0x0000800000003812 */ /* 0x000fc800078efcff */
[----:B------:R-:W-:Y:S01]  /*14f080*/  LOP3.LUT R0, R0, 0xfffffffe, RZ, 0xc0, !PT ;  /* 0xfffffffe00007812 */ /* 0x000fe200078ec0ff */
[----:B------:R-:W-:Y:S02]  /*14f090*/  VIADD R47, R33, 0xb ;  /* 0x0000000b212f7836 */ /* 0x000fe40000000000 */
[----:B------:R-:W-:Y:S01]  /*14f0a0*/  VIADD R45, R44, UR58 ;  /* 0x0000003a2c2d7c36 */ /* 0x000fe20008000000 */
[----:B------:R-:W-:Y:S01]  /*14f0b0*/  @P1 LOP3.LUT R0, R0, 0x1, RZ, 0xfc, !PT ;  /* 0x0000000100001812 */ /* 0x000fe200078efcff */
[----:B------:R-:W2:Y:S01]  /*14f0c0*/  LDL.LU R33, [R1+0x807c] ;  /* 0x00807c0001217983 */ /* 0x000ea20000300800 */
[----:B------:R-:W-:Y:S02]  /*14f0d0*/  ISETP.LT.AND P1, PT, R17, UR64, !P0 ;  /* 0x0000004011007c0c */ /* 0x000fe4000c721270 */
[----:B------:R-:W-:Y:S01]  /*14f0e0*/  LOP3.LUT R0, R0, 0xfffffffb, RZ, 0xc0, !PT ;  /* 0xfffffffb00007812 */ /* 0x000fe200078ec0ff */
[----:B------:R-:W3:Y:S01]  /*14f0f0*/  LDL.LU R35, [R1+0x8078] ;  /* 0x0080780001237983 */ /* 0x000ee20000300800 */
[----:B------:R-:W-:-:S02]  /*14f100*/  ISETP.GE.AND P4, PT, R47, UR47, PT ;  /* 0x0000002f2f007c0c */ /* 0x000fc4000bf86270 */
[----:B------:R-:W-:Y:S01]  /*14f110*/  @P2 LOP3.LUT R0, R0, 0x4, RZ, 0xfc, !PT ;  /* 0x0000000400002812 */ /* 0x000fe200078efcff */
[----:B------:R-:W4:Y:S01]  /*14f120*/  LDL.LU R4, [R1+0x8074] ;  /* 0x0080740001047983 */ /* 0x000f220000300800 */
[----:B------:R-:W-:Y:S02]  /*14f130*/  ISETP.LT.AND P2, PT, R18, UR67, !P4 ;  /* 0x0000004312007c0c */ /* 0x000fe4000e741270 */
[----:B------:R-:W-:Y:S02]  /*14f140*/  LOP3.LUT R0, R0, 0xffffbfff, RZ, 0xc0, !PT ;  /* 0xffffbfff00007812 */ /* 0x000fe400078ec0ff */
[----:B------:R-:W-:Y:S01]  /*14f150*/  PRMT R7, R7, 0x4210, R8 ;  /* 0x0000421007077816 */ /* 0x000fe20000000008 */
[----:B------:R-:W-:Y:S01]  /*14f160*/  VIADD R46, R45, UR59 ;  /* 0x0000003b2d2e7c36 */ /* 0x000fe20008000000 */
[----:B------:R-:W-:Y:S01]  /*14f170*/  @P1 LOP3.LUT R0, R0, 0x4000, RZ, 0xfc, !PT ;  /* 0x0000400000001812 */ /* 0x000fe200078efcff */
[----:B------:R-:W2:Y:S01]  /*14f180*/  LDL.LU R6, [R1+0x8070] ;  /* 0x0080700001067983 */ /* 0x000ea20000300800 */
[----:B------:R-:W-:-:S02]  /*14f190*/  ISETP.LT.AND P3, PT, R20, UR68, !P4 ;  /* 0x0000004414007c0c */ /* 0x000fc4000e761270 */
[----:B------:R-:W-:Y:S01]  /*14f1a0*/  LOP3.LUT R0, R0, 0xffffff7f, RZ, 0xc0, !PT ;  /* 0xffffff7f00007812 */ /* 0x000fe200078ec0ff */
[----:B------:R-:W2:Y:S03]  /*14f1b0*/  LDL.LU R5, [R1+0x806c] ;  /* 0x00806c0001057983 */ /* 0x000ea60000300800 */
[----:B------:R-:W-:Y:S01]  /*14f1c0*/  @P2 LOP3.LUT R0, R0, 0x80, RZ, 0xfc, !PT ;  /* 0x0000008000002812 */ /* 0x000fe200078efcff */
[----:B------:R-:W2:Y:S01]  /*14f1d0*/  LDL.LU R8, [R1+0x8068] ;  /* 0x0080680001087983 */ /* 0x000ea20000300800 */
[----:B------:R-:W-:Y:S02]  /*14f1e0*/  ISETP.LT.AND P1, PT, R19, UR69, !P4 ;  /* 0x0000004513007c0c */ /* 0x000fe4000e721270 */
[----:B------:R-:W-:Y:S02]  /*14f1f0*/  LOP3.LUT R0, R0, 0xffffffbf, RZ, 0xc0, !PT ;  /* 0xffffffbf00007812 */ /* 0x000fe400078ec0ff */
[----:B------:R-:W-:Y:S01]  /*14f200*/  PRMT R60, R60, 0x4210, R10 ;  /* 0x000042103c3c7816 */ /* 0x000fe2000000000a */
[----:B------:R0:W-:Y:S01]  /*14f210*/  STL [R1+0x30], R7 ;  /* 0x0000300701007387 */ /* 0x0001e20000100800 */
[----:B------:R-:W-:Y:S01]  /*14f220*/  PRMT R12, R12, 0x4210, R9 ;  /* 0x000042100c0c7816 */ /* 0x000fe20000000009 */
[----:B------:R-:W-:Y:S01]  /*14f230*/  VIADD R47, R46, UR60 ;  /* 0x0000003c2e2f7c36 */ /* 0x000fe20008000000 */
[----:B------:R-:W-:-:S02]  /*14f240*/  @P3 LOP3.LUT R0, R0, 0x40, RZ, 0xfc, !PT ;  /* 0x0000004000003812 */ /* 0x000fc400078efcff */
[----:B------:R-:W-:Y:S02]  /*14f250*/  PRMT R13, R13, 0x4210, R11 ;  /* 0x000042100d0d7816 */ /* 0x000fe4000000000b */
[----:B------:R-:W-:Y:S01]  /*14f260*/  ISETP.LT.AND P2, PT, R21, UR70, !P4 ;  /* 0x0000004615007c0c */ /* 0x000fe2000e741270 */
[----:B0-----:R-:W2:Y:S01]  /*14f270*/  LDL.LU R7, [R1+0x8064] ;  /* 0x0080640001077983 */ /* 0x001ea20000300800 */
[----:B------:R-:W-:-:S03]  /*14f280*/  LOP3.LUT R0, R0, 0xffffffdf, RZ, 0xc0, !PT ;  /* 0xffffffdf00007812 */ /* 0x000fc600078ec0ff */
[----:B------:R-:W2:Y:S04]  /*14f290*/  LDL.LU R10, [R1+0x8060] ;  /* 0x00806000010a7983 */ /* 0x000ea80000300800 */
[----:B------:R0:W-:Y:S04]  /*14f2a0*/  STL [R1+0x34], R60 ;  /* 0x0000343c01007387 */ /* 0x0001e80000100800 */
[----:B------:R-:W2:Y:S04]  /*14f2b0*/  LDL.LU R9, [R1+0x805c] ;  /* 0x00805c0001097983 */ /* 0x000ea80000300800 */
[----:B------:R1:W-:Y:S01]  /*14f2c0*/  STL [R1+0x38], R12 ;  /* 0x0000380c01007387 */ /* 0x0003e20000100800 */
[----:B0-----:R-:W-:Y:S01]  /*14f2d0*/  VIADD R60, R47, UR61 ;  /* 0x0000003d2f3c7c36 */ /* 0x001fe20008000000 */
[----:B------:R-:W-:-:S02]  /*14f2e0*/  @P1 LOP3.LUT R0, R0, 0x20, RZ, 0xfc, !PT ;  /* 0x0000002000001812 */ /* 0x000fc400078efcff */
[----:B-1----:R-:W2:Y:S04]  /*14f2f0*/  LDL.LU R12, [R1+0x8058] ;  /* 0x00805800010c7983 */ /* 0x002ea80000300800 */
[----:B------:R-:W2:Y:S04]  /*14f300*/  LDL.LU R11, [R1+0x8054] ;  /* 0x00805400010b7983 */ /* 0x000ea80000300800 */
[----:B------:R0:W-:Y:S01]  /*14f310*/  STL [R1+0x3c], R13 ;  /* 0x00003c0d01007387 */ /* 0x0001e20000100800 */
[----:B------:R-:W-:Y:S02]  /*14f320*/  ISETP.LT.AND P3, PT, R22, UR48, !P4 ;  /* 0x0000003016007c0c */ /* 0x000fe4000e761270 */
[----:B------:R-:W-:Y:S01]  /*14f330*/  LOP3.LUT R0, R0, 0xffffffef, RZ, 0xc0, !PT ;  /* 0xffffffef00007812 */ /* 0x000fe200078ec0ff */
[----:B0-----:R-:W-:Y:S01]  /*14f340*/  VIADD R13, R60, UR62 ;  /* 0x0000003e3c0d7c36 */ /* 0x001fe20008000000 */
[----:B------:R-:W-:-:S04]  /*14f350*/  ISETP.GE.AND P5, PT, R15, UR66, PT ;  /* 0x000000420f007c0c */ /* 0x000fc8000bfa6270 */
[----:B------:R0:W-:Y:S01]  /*14f360*/  STL [R1+0x28], R13 ;  /* 0x0000280d01007387 */ /* 0x0001e20000100800 */
[----:B------:R-:W-:-:S03]  /*14f370*/  @P2 LOP3.LUT R0, R0, 0x10, RZ, 0xfc, !PT ;  /* 0x0000001000002812 */ /* 0x000fc600078efcff */
[----:B0-----:R-:W2:Y:S04]  /*14f380*/  LDL.LU R13, [R1+0x8050] ;  /* 0x00805000010d7983 */ /* 0x001ea80000300800 */
[----:B------:R-:W2:Y:S04]  /*14f390*/  LDL.LU R14, [R1+0x804c] ;  /* 0x00804c00010e7983 */ /* 0x000ea80000300800 */
[----:B------:R-:W2:Y:S01]  /*14f3a0*/  LDL.LU R16, [R1+0x8048] ;  /* 0x0080480001107983 */ /* 0x000ea20000300800 */
[----:B------:R-:W-:-:S03]  /*14f3b0*/  LOP3.LUT R0, R0, 0xfffffff7, RZ, 0xc0, !PT ;  /* 0xfffffff700007812 */ /* 0x000fc600078ec0ff */
[----:B------:R-:W2:Y:S04]  /*14f3c0*/  LDL.LU R15, [R1+0x8044] ;  /* 0x00804400010f7983 */ /* 0x000ea80000300800 */
[----:B------:R-:W2:Y:S04]  /*14f3d0*/  LDL.LU R17, [R1+0x8040] ;  /* 0x0080400001117983 */ /* 0x000ea80000300800 */
[----:B------:R-:W2:Y:S01]  /*14f3e0*/  LDL.LU R18, [R1+0x803c] ;  /* 0x00803c0001127983 */ /* 0x000ea20000300800 */
[----:B------:R-:W-:-:S03]  /*14f3f0*/  ISETP.LT.AND P1, PT, R24, UR71, !P4 ;  /* 0x0000004718007c0c */ /* 0x000fc6000e721270 */
[----:B------:R-:W2:Y:S01]  /*14f400*/  LDL.LU R20, [R1+0x8038] ;  /* 0x0080380001147983 */ /* 0x000ea20000300800 */
[----:B------:R-:W-:-:S03]  /*14f410*/  ISETP.LT.AND P2, PT, R23, UR72, !P4 ;  /* 0x0000004817007c0c */ /* 0x000fc6000e741270 */
[----:B------:R-:W2:Y:S01]  /*14f420*/  LDL.LU R19, [R1+0x8034] ;  /* 0x0080340001137983 */ /* 0x000ea20000300800 */
[----:B------:R-:W-:-:S03]  /*14f430*/  @P3 LOP3.LUT R0, R0, 0x8, RZ, 0xfc, !PT ;  /* 0x0000000800003812 */ /* 0x000fc600078efcff */
[----:B------:R-:W2:Y:S01]  /*14f440*/  LDL.LU R21, [R1+0x8030] ;  /* 0x0080300001157983 */ /* 0x000ea20000300800 */
[----:B------:R-:W-:-:S03]  /*14f450*/  ISETP.LT.AND P3, PT, R25, UR73, !P4 ;  /* 0x0000004919007c0c */ /* 0x000fc6000e761270 */
[----:B------:R-:W2:Y:S04]  /*14f460*/  LDL.LU R22, [R1+0x802c] ;  /* 0x00802c0001167983 */ /* 0x000ea80000300800 */
[----:B------:R-:W2:Y:S04]  /*14f470*/  LDL.LU R24, [R1+0x8028] ;  /* 0x0080280001187983 */ /* 0x000ea80000300800 */
[----:B------:R-:W2:Y:S04]  /*14f480*/  LDL.LU R23, [R1+0x8024] ;  /* 0x0080240001177983 */ /* 0x000ea80000300800 */
[----:B------:R-:W2:Y:S04]  /*14f490*/  LDL.LU R25, [R1+0x8020] ;  /* 0x0080200001197983 */ /* 0x000ea80000300800 */
[----:B------:R-:W-:Y:S01]  /*14f4a0*/  STL.64 [R1+0x85e0], R26 ;  /* 0x0085e01a01007387 */ /* 0x000fe20000100a00 */
[----:B------:R-:W-:Y:S01]  /*14f4b0*/  LOP3.LUT R2, R2, 0xfbffffff, RZ, 0xc0, !PT ;  /* 0xfbffffff02027812 */ /* 0x000fe200078ec0ff */
[----:B------:R-:W0:Y:S02]  /*14f4c0*/  LDCU.64 UR16, c[0x0][0x398] ;  /* 0x00007300ff1077ac */ /* 0x000e240008000a00 */
[----:B------:R1:W-:Y:S01]  /*14f4d0*/  STL.64 [R1+0x85b8], R36 ;  /* 0x0085b82401007387 */ /* 0x0003e20000100a00 */
[----:B------:R-:W0:Y:S01]  /*14f4e0*/  LDCU.64 UR30, c[0x0][0x398] ;  /* 0x00007300ff1e77ac */ /* 0x000e220008000a00 */
[----:B------:R-:W0:Y:S01]  /*14f4f0*/  LDCU.64 UR26, c[0x0][0x398] ;  /* 0x00007300ff1a77ac */ /* 0x000e220008000a00 */
[----:B------:R-:W0:Y:S01]  /*14f500*/  LDCU.64 UR20, c[0x0][0x398] ;  /* 0x00007300ff1477ac */ /* 0x000e220008000a00 */
[----:B-1----:R-:W2:Y:S01]  /*14f510*/  LDL.LU R37, [R1+0x28] ;  /* 0x0000280001257983 */ /* 0x002ea20000300800 */
[----:B------:R-:W1:Y:S03]  /*14f520*/  LDCU.64 UR22, c[0x0][0x398] ;  /* 0x00007300ff1677ac */ /* 0x000e660008000a00 */
[----:B------:R-:W2:Y:S01]  /*14f530*/  LDL.LU R36, [R1+0x3c] ;  /* 0x00003c0001247983 */ /* 0x000ea20000300800 */
[----:B------:R-:W0:Y:S03]  /*14f540*/  LDCU.64 UR12, c[0x0][0x398] ;  /* 0x00007300ff0c77ac */ /* 0x000e260008000a00 */
[----:B------:R-:W3:Y:S01]  /*14f550*/  LDL.LU R26, [R1+0xcb8] ;  /* 0x000cb800011a7983 */ /* 0x000ee20000300800 */
[----:B------:R-:W0:Y:S03]  /*14f560*/  LDCU.64 UR10, c[0x0][0x398] ;  /* 0x00007300ff0a77ac */ /* 0x000e260008000a00 */
[----:B------:R-:W3:Y:S01]  /*14f570*/  LDL.LU R27, [R1+0xcbc] ;  /* 0x000cbc00011b7983 */ /* 0x000ee20000300800 */
[----:B------:R-:W0:Y:S03]  /*14f580*/  LDCU.64 UR8, c[0x0][0x398] ;  /* 0x00007300ff0877ac */ /* 0x000e260008000a00 */
[----:B------:R1:W-:Y:S01]  /*14f590*/  STL.64 [R1+0x8598], R38 ;  /* 0x0085982601007387 */ /* 0x0003e20000100a00 */
[----:B------:R-:W0:Y:S01]  /*14f5a0*/  LDCU.64 UR6, c[0x0][0x398] ;  /* 0x00007300ff0677ac */ /* 0x000e220008000a00 */
[----:B------:R-:W0:Y:S01]  /*14f5b0*/  LDCU.64 UR14, c[0x0][0x398] ;  /* 0x00007300ff0e77ac */ /* 0x000e220008000a00 */
[----:B------:R-:W0:Y:S01]  /*14f5c0*/  LDCU.64 UR18, c[0x0][0x398] ;  /* 0x00007300ff1277ac */ /* 0x000e220008000a00 */
[----:B-1----:R-:W3:Y:S01]  /*14f5d0*/  LDL.LU R39, [R1+0x38] ;  /* 0x0000380001277983 */ /* 0x002ee20000300800 */
[----:B------:R-:W1:Y:S03]  /*14f5e0*/  LDCU.64 UR28, c[0x0][0x398] ;  /* 0x00007300ff1c77ac */ /* 0x000e660008000a00 */
[----:B------:R-:W4:Y:S01]  /*14f5f0*/  LDL.LU R38, [R1+0xc9c] ;  /* 0x000c9c0001267983 */ /* 0x000f220000300800 */
[----:B------:R-:W0:Y:S03]  /*14f600*/  LDCU.64 UR24, c[0x0][0x398] ;  /* 0x00007300ff1877ac */ /* 0x000e260008000a00 */
[----:B------:R1:W-:Y:S01]  /*14f610*/  STL.64 [R1+0x8578], R40 ;  /* 0x0085782801007387 */ /* 0x0003e20000100a00 */
[----:B------:R-:W0:Y:S01]  /*14f620*/  LDCU.64 UR32, c[0x0][0x398] ;  /* 0x00007300ff2077ac */ /* 0x000e220008000a00 */
[----:B------:R-:W0:Y:S01]  /*14f630*/  LDCU.64 UR36, c[0x0][0x398] ;  /* 0x00007300ff2477ac */ /* 0x000e220008000a00 */
[----:B------:R-:W0:Y:S01]  /*14f640*/  LDCU.64 UR38, c[0x0][0x398] ;  /* 0x00007300ff2677ac */ /* 0x000e220008000a00 */
[----:B-1----:R-:W4:Y:S01]  /*14f650*/  LDL.LU R40, [R1+0xcb4] ;  /* 0x000cb40001287983 */ /* 0x002f220000300800 */
[----:B------:R-:W1:Y:S03]  /*14f660*/  LDCU.64 UR40, c[0x0][0x398] ;  /* 0x00007300ff2877ac */ /* 0x000e660008000a00 */
[----:B------:R-:W4:Y:S01]  /*14f670*/  LDL.LU R41, [R1+0xc98] ;  /* 0x000c980001297983 */ /* 0x000f220000300800 */
[----:B------:R-:W0:Y:S03]  /*14f680*/  LDCU.64 UR42, c[0x0][0x398] ;  /* 0x00007300ff2a77ac */ /* 0x000e260008000a00 */
[----:B------:R1:W-:Y:S01]  /*14f690*/  STL [R1+0x8510], R43 ;  /* 0x0085102b01007387 */ /* 0x0003e20000100800 */
[----:B------:R-:W0:Y:S01]  /*14f6a0*/  LDCU UR57, c[0x0][0x398] ;  /* 0x00007300ff3977ac */ /* 0x000e220008000800 */
[----:B------:R-:W0:Y:S02]  /*14f6b0*/  LDCU UR58, c[0x0][0x398] ;  /* 0x00007300ff3a77ac */ /* 0x000e240008000800 */
[----:B-1----:R-:W4:Y:S01]  /*14f6c0*/  LDL.LU R43, [R1+0xcb0] ;  /* 0x000cb000012b7983 */ /* 0x002f220000300800 */
[----:B------:R-:W1:Y:S03]  /*14f6d0*/  LDCU UR59, c[0x0][0x398] ;  /* 0x00007300ff3b77ac */ /* 0x000e660008000800 */
[----:B------:R0:W-:Y:S01]  /*14f6e0*/  STL [R1+0x85a8], R42 ;  /* 0x0085a82a01007387 */ /* 0x0001e20000100800 */
[----:B------:R-:W1:Y:S01]  /*14f6f0*/  LDCU UR60, c[0x0][0x398] ;  /* 0x00007300ff3c77ac */ /* 0x000e620008000800 */
[----:B------:R-:W1:Y:S01]  /*14f700*/  LDCU UR61, c[0x0][0x398] ;  /* 0x00007300ff3d77ac */ /* 0x000e620008000800 */
[----:B------:R-:W1:Y:S01]  /*14f710*/  LDCU UR62, c[0x0][0x398] ;  /* 0x00007300ff3e77ac */ /* 0x000e620008000800 */
[----:B0-----:R-:W4:Y:S01]  /*14f720*/  LDL.LU R42, [R1+0xc94] ;  /* 0x000c9400012a7983 */ /* 0x001f220000300800 */
[----:B------:R-:W0:Y:S03]  /*14f730*/  LDCU UR63, c[0x0][0x398] ;  /* 0x00007300ff3f77ac */ /* 0x000e260008000800 */
        /* <DEDUP_REMOVED lines=31> */
[----:B------:R-:W-:Y:S04]  /*14f930*/  STL [R1+0x80d8], R50 ;  /* 0x0080d83201007387 */ /* 0x000fe80000100800 */
[----:B------:R-:W-:Y:S04]  /*14f940*/  STL [R1+0x80c8], R51 ;  /* 0x0080c83301007387 */ /* 0x000fe80000100800 */
[----:B------:R0:W-:Y:S04]  /*14f950*/  STL [R1+0x80b0], R52 ;  /* 0x0080b03401007387 */ /* 0x0001e80000100800 */
[----:B------:R0:W-:Y:S04]  /*14f960*/  STL [R1+0x8098], R53 ;  /* 0x0080983501007387 */ /* 0x0001e80000100800 */
[----:B------:R-:W-:Y:S04]  /*14f970*/  STL [R1+0x8084], R54 ;  /* 0x0080843601007387 */ /* 0x000fe80000100800 */
[----:B------:R2:W-:Y:S04]  /*14f980*/  STL [R1+0x8068], R55 ;  /* 0x0080683701007387 */ /* 0x0005e80000100800 */
[----:B0-----:R-:W4:Y:S04]  /*14f990*/  LDL.LU R52, [R1+0x30] ;  /* 0x0000300001347983 */ /* 0x001f280000300800 */
[----:B------:R-:W4:Y:S01]  /*14f9a0*/  LDL.LU R53, [R1+0x34] ;  /* 0x0000340001357983 */ /* 0x000f220000300800 */
[----:B------:R-:W-:Y:S01]  /*14f9b0*/  @P0 LOP3.LUT R2, R2, 0x4000000, RZ, 0xfc, !PT ;  /* 0x0400000002020812 */ /* 0x000fe200078efcff */
[----:B------:R-:W-:Y:S01]  /*14f9c0*/  BAR.SYNC.DEFER_BLOCKING 0x0 ;  /* 0x0000000000007b1d */ /* 0x000fe20000010000 */
[----:B------:R-:W-:-:S05]  /*14f9d0*/  LOP3.LUT P0, RZ, R0, 0x4, RZ, 0xc0, !PT ;  /* 0x0000000400ff7812 */ /* 0x000fca000780c0ff */
[----:B------:R-:W-:Y:S04]  /*14f9e0*/  STL.64 [R1+0x8040], R56 ;  /* 0x0080403801007387 */ /* 0x000fe80000100a00 */
[----:B------:R-:W-:Y:S04]  /*14f9f0*/  STL.64 [R1+0x8028], R58 ;  /* 0x0080283a01007387 */ /* 0x000fe80000100a00 */
[----:B------:R-:W-:Y:S04]  /*14fa00*/  STL [R1+0x8020], R2 ;  /* 0x0080200201007387 */ /* 0x000fe80000100800 */
[----:B------:R4:W-:Y:S01]  /*14fa10*/  STL [R1+0x8528], R0 ;  /* 0x0085280001007387 */ /* 0x0009e20000100800 */
[----:B--2---:R-:W-:-:S02]  /*14fa20*/  IMAD.MOV.U32 R55, RZ, RZ, R36 ;  /* 0x000000ffff377224 */ /* 0x004fc400078e0024 */
[----:B------:R-:W0:Y:S01]  /*14fa30*/  S2R R36, SR_TID.X ;  /* 0x0000000000247919 */ /* 0x000e220000002100 */
[----:B---3--:R-:W-:Y:S02]  /*14fa40*/  IMAD.MOV.U32 R54, RZ, RZ, R39 ;  /* 0x000000ffff367224 */ /* 0x008fe400078e0027 */
[----:B------:R-:W2:Y:S01]  /*14fa50*/  LDL.LU R39, [R1+0xc70] ;  /* 0x000c700001277983 */ /* 0x000ea20000300800 */
[----:B0-----:R-:W-:-:S04]  /*14fa60*/  LOP3.LUT R36, R36, 0x1f, RZ, 0xc0, !PT ;  /* 0x0000001f24247812 */ /* 0x001fc800078ec0ff */
[----:B------:R-:W-:Y:S01]  /*14fa70*/  LEA R50, R36, UR4, 0x4 ;  /* 0x0000000424327c11 */ /* 0x000fe2000f8e20ff */
[----:B------:R-:W0:Y:S01]  /*14fa80*/  LDCU.64 UR4, c[0x0][0x398] ;  /* 0x00007300ff0477ac */ /* 0x000e220008000a00 */
[----:B------:R-:W2:Y:S04]  /*14fa90*/  LDL.LU R36, [R1+0xc74] ;  /* 0x000c740001247983 */ /* 0x000ea80000300800 */
[----:B------:R-:W-:Y:S01]  /*14faa0*/  STL [R1+0x28a0], R50 ;  /* 0x0028a03201007387 */ /* 0x000fe20000100800 */
[----:B----4-:R-:W-:-:S03]  /*14fab0*/  F2FP.SATFINITE.E4M3.F32.PACK_AB_MERGE_C R0, R40, R43, RZ ;  /* 0x0000002b2800723e */ /* 0x010fc600048070ff */
[----:B------:R-:W3:Y:S01]  /*14fac0*/  LDL.LU R43, [R1+0xc78] ;  /* 0x000c7800012b7983 */ /* 0x000ee20000300800 */
[----:B------:R-:W-:-:S03]  /*14fad0*/  F2FP.SATFINITE.E4M3.F32.PACK_AB_MERGE_C R2, R61, R49, RZ ;  /* 0x000000313d02723e */ /* 0x000fc600048070ff */
[----:B------:R4:W-:Y:S02]  /*14fae0*/  STSM.16.M88.4 [R50], R52 ;  /* 0x0000003432007844 */ /* 0x0009e40000000200 */
[----:B----4-:R-:W-:-:S05]  /*14faf0*/  IADD3 R50, P6, PT, R3, R25, RZ ;  /* 0x0000001903327210 */ /* 0x010fca0007fde0ff */
[----:B------:R-:W-:-:S05]  /*14fb00*/  IMAD.X R51, R48, 0x1, R24, P6 ;  /* 0x0000000130337824 */ /* 0x000fca00030e0618 */
[----:B------:R4:W-:Y:S04]  /*14fb10*/  STL.64 [R1+0x2898], R50 ;  /* 0x0028983201007387 */ /* 0x0009e80000100a00 */
[----:B------:R-:W-:Y:S04]  /*14fb20*/  STL [R1+0xb08], R2 ;  /* 0x000b080201007387 */ /* 0x000fe80000100800 */
[----:B------:R-:W3:Y:S01]  /*14fb30*/  LDL.LU R40, [R1+0xc7c] ;  /* 0x000c7c0001287983 */ /* 0x000ee20000300800 */
[----:B----4-:R-:W-:-:S03]  /*14fb40*/  IADD3 R50, P6, PT, R3, R23, RZ ;  /* 0x0000001703327210 */ /* 0x010fc60007fde0ff */
[----:B------:R4:W-:Y:S02]  /*14fb50*/  STL [R1+0x2ec], R0 ;  /* 0x0002ec0001007387 */ /* 0x0009e40000100800 */
[----:B------:R-:W-:Y:S01]  /*14fb60*/  IMAD.X R51, R48, 0x1, R21, P6 ;  /* 0x0000000130337824 */ /* 0x000fe200030e0615 */
[----:B----4-:R-:W-:Y:S02]  /*14fb70*/  F2FP.SATFINITE.E4M3.F32.PACK_AB_MERGE_C R0, R27, R26, RZ ;  /* 0x0000001a1b00723e */ /* 0x010fe400048070ff */
[----:B------:R-:W4:Y:S04]  /*14fb80*/  LDL.LU R26, [R1+0xc60] ;  /* 0x000c6000011a7983 */ /* 0x000f280000300800 */
[----:B------:R-:W4:Y:S04]  /*14fb90*/  LDL.LU R27, [R1+0xc64] ;  /* 0x000c6400011b7983 */ /* 0x000f280000300800 */
[----:B------:R0:W-:Y:S04]  /*14fba0*/  STL.64 [R1+0x2890], R50 ;  /* 0x0028903201007387 */ /* 0x0001e80000100a00 */
[----:B------:R1:W-:Y:S01]  /*14fbb0*/  STL [R1+0x2f0], R0 ;  /* 0x0002f00001007387 */ /* 0x0003e20000100800 */
[----:B------:R-:W-:-:S02]  /*14fbc0*/  F2FP.SATFINITE.E4M3.F32.PACK_AB_MERGE_C R2, R45, R46, RZ ;  /* 0x0000002e2d02723e */ /* 0x000fc400048070ff */
[----:B0-----:R-:W-:Y:S02]  /*14fbd0*/  IADD3 R50, P6, PT, R3, R22, RZ ;  /* 0x0000001603327210 */ /* 0x001fe40007fde0ff */
[----:B-1----:R-:W-:-:S03]  /*14fbe0*/  F2FP.SATFINITE.E4M3.F32.PACK_AB_MERGE_C R0, R47, R60, RZ ;  /* 0x0000003c2f00723e */ /* 0x002fc600048070ff */
[----:B------:R-:W-:Y:S02]  /*14fbf0*/  IMAD.X R51, R48, 0x1, R20, P6 ;  /* 0x0000000130337824 */ /* 0x000fe400030e0614 */
[----:B------:R0:W-:Y:S04]  /*14fc00*/  STL [R1+0x29c], R0 ;  /* 0x00029c0001007387 */ /* 0x0001e80000100800 */
[----:B------:R-:W4:Y:S04]  /*14fc10*/  LDL.LU R59, [R1+0xc68] ;  /* 0x000c6800013b7983 */ /* 0x000f280000300800 */
[----:B------:R-:W-:Y:S01]  /*14fc20*/  STL.64 [R1+0x2888], R50 ;  /* 0x0028883201007387 */ /* 0x000fe20000100a00 */
[----:B0-----:R-:W-:-:S03]  /*14fc30*/  F2FP.SATFINITE.E4M3.F32.PACK_AB_MERGE_C R0, R42, R44, RZ ;  /* 0x0000002c2a00723e */ /* 0x001fc600048070ff */
[----:B------:R-:W-:Y:S04]  /*14fc40*/  STL [R1+0x294], R2 ;  /* 0x0002940201007387 */ /* 0x000fe80000100800 */
[----:B------:R-:W4:Y:S04]  /*14fc50*/  LDL.LU R56, [R1+0xc6c] ;  /* 0x000c6c0001387983 */ /* 0x000f280000300800 */
[----:B------:R0:W-:Y:S04]  /*14fc60*/  STL [R1+0x284], R0 ;  /* 0x0002840001007387 */ /* 0x0001e80000100800 */
[----:B------:R-:W4:Y:S04]  /*14fc70*/  LDL.LU R44, [R1+0xc50] ;  /* 0x000c5000012c7983 */ /* 0x000f280000300800 */
[----:B------:R-:W4:Y:S01]  /*14fc80*/  LDL.LU R42, [R1+0xc54] ;  /* 0x000c5400012a7983 */ /* 0x000f220000300800 */
[----:B------:R-:W-:-:S02]  /*14fc90*/  IADD3 R46, P6, PT, R3, R19, RZ ;  /* 0x00000013032e7210 */ /* 0x000fc40007fde0ff */
[----:B0-----:R-:W-:Y:S01]  /*14fca0*/  F2FP.SATFINITE.E4M3.F32.PACK_AB_MERGE_C R0, R38, R41, RZ ;  /* 0x000000292600723e */ /* 0x001fe200048070ff */
[----:B------:R-:W4:Y:S02]  /*14fcb0*/  LDL.LU R60, [R1+0x14] ;  /* 0x00001400013c7983 */ /* 0x000f240000300800 */
[----:B------:R-:W-:Y:S02]  /*14fcc0*/  IMAD.X R47, R48, 0x1, R17, P6 ;  /* 0x00000001302f7824 */ /* 0x000fe400030e0611 */
[----:B------:R-:W4:Y:S04]  /*14fcd0*/  LDL.LU R57, [R1+0xc58] ;  /* 0x000c580001397983 */ /* 0x000f280000300800 */
[----:B------:R-:W-:Y:S04]  /*14fce0*/  STL.64 [R1+0x2880], R46 ;  /* 0x0028802e01007387 */ /* 0x000fe80000100a00 */
[----:B------:R-:W4:Y:S04]  /*14fcf0*/  LDL.LU R55, [R1+0xc5c] ;  /* 0x000c5c0001377983 */ /* 0x000f280000300800 */
[----:B------:R2:W-:Y:S04]  /*14fd00*/  STL [R1+0x280], R0 ;  /* 0x0002800001007387 */ /* 0x0005e80000100800 */
        /* <DEDUP_REMOVED lines=8> */
[----:B------:R-:W-:-:S03]  /*14fd90*/  IADD3 R46, P6, PT, R3, R18, RZ ;  /* 0x00000012032e7210 */ /* 0x000fc60007fde0ff */
[----:B------:R-:W2:Y:S02]  /*14fda0*/  LDL.LU R52, [R1+0xc38] ;  /* 0x000c380001347983 */ /* 0x000ea40000300800 */
[----:B------:R-:W-:Y:S02]  /*14fdb0*/  IMAD.X R47, R48, 0x1, R16, P6 ;  /* 0x00000001302f7824 */ /* 0x000fe400030e0610 */
[----:B------:R-:W2:Y:S04]  /*14fdc0*/  LDL.LU R51, [R1+0xc3c] ;  /* 0x000c3c0001337983 */ /* 0x000ea80000300800 */
[----:B------:R-:W-:Y:S01]  /*14fdd0*/  STL.64 [R1+0x2878], R46 ;  /* 0x0028782e01007387 */ /* 0x000fe20000100a00 */
[----:B---3--:R-:W-:-:S05]  /*14fde0*/  F2FP.SATFINITE.E4M3.F32.PACK_AB_MERGE_C R0, R40, R43, RZ ;  /* 0x0000002b2800723e */ /* 0x008fca00048070ff */
[----:B------:R4:W-:Y:S04]  /*14fdf0*/  STL [R1+0xf78], R0 ;  /* 0x000f780001007387 */ /* 0x0009e80000100800 */
[----:B------:R-:W3:Y:S04]  /*14fe00*/  LDL.LU R50, [R1+0xc20] ;  /* 0x000c200001327983 */ /* 0x000ee80000300800 */
[----:B------:R-:W3:Y:S04]  /*14fe10*/  LDL.LU R49, [R1+0xc24] ;  /* 0x000c240001317983 */ /* 0x000ee80000300800 */
[----:B------:R-:W3:Y:S01]  /*14fe20*/  LDL.LU R61, [R1+0xc28] ;  /* 0x000c2800013d7983 */ /* 0x000ee20000300800 */
[----:B----4-:R-:W-:-:S03]  /*14fe30*/  F2FP.SATFINITE.E4M3.F32.PACK_AB_MERGE_C R0, R27, R26, RZ ;  /* 0x0000001a1b00723e */ /* 0x010fc600048070ff */
[----:B------:R-:W4:Y:S01]  /*14fe40*/  LDL.LU R47, [R1+0xc2c] ;  /* 0x000c2c00012f7983 */ /* 0x000f220000300800 */
[----:B------:R-:W-:-:S03]  /*14fe50*/  IADD3 R26, P6, PT, R3, R15, RZ ;  /* 0x0000000f031a7210 */ /* 0x000fc60007fde0ff */
[----:B------:R-:W-:Y:S04]  /*14fe60*/  STL [R1+0x2a8c], R0 ;  /* 0x002a8c0001007387 */ /* 0x000fe80000100800 */
[----:B------:R-:W4:Y:S01]  /*14fe70*/  LDL.LU R43, [R1+0xc10] ;  /* 0x000c1000012b7983 */ /* 0x000f220000300800 */
[----:B------:R-:W-:-:S03]  /*14fe80*/  IMAD.X R27, R48, 0x1, R13, P6 ;  /* 0x00000001301b7824 */ /* 0x000fc600030e060d */
[----:B------:R-:W4:Y:S04]  /*14fe90*/  LDL.LU R40, [R1+0xc14] ;  /* 0x000c140001287983 */ /* 0x000f280000300800 */
[----:B------:R0:W-:Y:S04]  /*14fea0*/  STL.64 [R1+0x2870], R26 ;  /* 0x0028701a01007387 */ /* 0x0001e80000100a00 */
[----:B0-----:R-:W4:Y:S04]  /*14feb0*/  LDL.LU.64 R26, [R1+0x85e0] ;  /* 0x0085e000011a7983 */ /* 0x001f280000300a00 */
[----:B------:R-:W4:Y:S04]  /*14fec0*/  LDL.LU R46, [R1+0xc18] ;  /* 0x000c1800012e7983 */ /* 0x000f280000300800 */
[----:B------:R-:W4:Y:S01]  /*14fed0*/  LDL.LU R45, [R1+0xc1c] ;  /* 0x000c1c00012d7983 */ /* 0x000f220000300800 */
[----:B------:R-:W-:-:S02]  /*14fee0*/  F2FP.SATFINITE.E4M3.F32.PACK_AB_MERGE_C R2, R56, R59, RZ ;  /* 0x0000003b3802723e */ /* 0x000fc400048070ff */
[----:B------:R-:W-:Y:S02]  /*14fef0*/  F2FP.SATFINITE.E4M3.F32.PACK_AB_MERGE_C R0, R42, R44, RZ ;  /* 0x0000002c2a00723e */ /* 0x000fe400048070ff */
[----:B------:R-:W4:Y:S04]  /*14ff00*/  LDL.LU R44, [R1+0xb70] ;  /* 0x000b7000012c7983 */ /* 0x000f280000300800 */
[----:B------:R0:W-:Y:S04]  /*14ff10*/  STL [R1+0x2a88], R2 ;  /* 0x002a880201007387 */ /* 0x0001e80000100800 */
[----:B------:R-:W4:Y:S01]  /*14ff20*/  LDL.LU R42, [R1+0xb74] ;  /* 0x000b7400012a7983 */ /* 0x000f220000300800 */
[----:B------:R-:W-:-:S03]  /*14ff30*/  IADD3 R58, P6, PT, R3, R14, RZ ;  /* 0x0000000e033a7210 */ /* 0x000fc60007fde0ff */
[----:B------:R1:W-:Y:S02]  /*14ff40*/  STL [R1+0x2aac], R0 ;  /* 0x002aac0001007387 */ /* 0x0003e40000100800 */
[----:B------:R-:W-:Y:S01]  /*14ff50*/  IMAD.X R59, R48, 0x1, R12, P6 ;  /* 0x00000001303b7824 */ /* 0x000fe200030e060c */
[----:B0-----:R-:W-:Y:S01]  /*14ff60*/  F2FP.SATFINITE.E4M3.F32.PACK_AB_MERGE_C R2, R55, R57, RZ ;  /* 0x000000393702723e */ /* 0x001fe200048070ff */
[----:B------:R0:W-:Y:S04]  /*14ff70*/  STL.64 [R1+0x85d8], R14 ;  /* 0x0085d80e01007387 */ /* 0x0001e80000100a00 */
[----:B------:R-:W-:Y:S01]  /*14ff80*/  STL.64 [R1+0x2868], R58 ;  /* 0x0028683a01007387 */ /* 0x000fe20000100a00 */
[----:B-1----:R-:W-:-:S03]  /*14ff90*/  F2FP.SATFINITE.E4M3.F32.PACK_AB_MERGE_C R0, R38, R41, RZ ;  /* 0x000000292600723e */ /* 0x002fc600048070ff */
[----:B------:R2:W-:Y:S04]  /*14ffa0*/  STL [R1+0x2aa8], R2 ;  /* 0x002aa80201007387 */ /* 0x0005e80000100800 */
[----:B------:R1:W-:Y:S04]  /*14ffb0*/  STL [R1+0x2acc], R0 ;  /* 0x002acc0001007387 */ /* 0x0003e80000100800 */
[----:B------:R-:W4:Y:S04]  /*14ffc0*/  LDL.LU R41, [R1+0xb78] ;  /* 0x000b780001297983 */ /* 0x000f280000300800 */
[----:B------:R-:W4:Y:S01]  /*14ffd0*/  LDL.LU R38, [R1+0xb7c] ;  /* 0x000b7c0001267983 */ /* 0x000f220000300800 */
[----:B0-----:R-:W-:-:S02]  /*14ffe0*/  IADD3 R14, P6, PT, R3, R11, RZ ;  /* 0x0000000b030e7210 */ /* 0x001fc40007fde0ff */
[----:B--2---:R-:W-:-:S03]  /*14fff0*/  F2FP.SATFINITE.E4M3.F32.PACK_AB_MERGE_C R2, R53, R54, RZ ;  /* 0x000000363502723e */ /* 0x004fc600048070ff */
[----:B------:R-:W-:Y:S01]  /*150000*/  IMAD.X R15, R48, 0x1, R10, P6 ;  /* 0x00000001300f7824 */ /* 0x000fe200030e060a */
[----:B-1----:R-:W-:-:S04]  /*150010*/  F2FP.SATFINITE.E4M3.F32.PACK_AB_MERGE_C R0, R36, R39, RZ ;  /* 0x000000272400723e */ /* 0x002fc800048070ff */
[----:B------:R0:W-:Y:S04]  /*150020*/  STL.64 [R1+0x2860], R14 ;  /* 0x0028600e01007387 */ /* 0x0001e80000100a00 */
[----:B------:R-:W2:Y:S04]  /*150030*/  LDL.LU R39, [R1+0xb60] ;  /* 0x000b600001277983 */ /* 0x000ea80000300800 */
[----:B------:R1:W-:Y:S04]  /*150040*/  STL [R1+0x2ac8], R2 ;  /* 0x002ac80201007387 */ /* 0x0003e80000100800 */
[----:B------:R-:W2:Y:S01]  /*150050*/  LDL.LU R36, [R1+0xb64] ;  /* 0x000b640001247983 */ /* 0x000ea20000300800 */
[----:B0-----:R-:W-:-:S05]  /*150060*/  IADD3 R14, P6, PT, R3, R9, RZ ;  /* 0x00000009030e7210 */ /* 0x001fca0007fde0ff */
[----:B------:R-:W-:Y:S01]  /*150070*/  IMAD.X R15, R48, 0x1, R8, P6 ;  /* 0x00000001300f7824 */ /* 0x000fe200030e0608 */
[----:B------:R-:W-:Y:S01]  /*150080*/  STL [R1+0x2adc], R0 ;  /* 0x002adc0001007387 */ /* 0x000fe20000100800 */
[----:B-1----:R-:W-:-:S03]  /*150090*/  F2FP.SATFINITE.E4M3.F32.PACK_AB_MERGE_C R2, R51, R52, RZ ;  /* 0x000000343302723e */ /* 0x002fc600048070ff */
[----:B------:R0:W-:Y:S04]  /*1500a0*/  STL.64 [R1+0x2858], R14 ;  /* 0x0028580e01007387 */ /* 0x0001e80000100a00 */
[----:B------:R1:W-:Y:S01]  /*1500b0*/  STL [R1+0x2ad8], R2 ;  /* 0x002ad80201007387 */ /* 0x0003e20000100800 */
[----:B0-----:R-:W-:-:S05]  /*1500c0*/  IADD3 R14, P6, PT, R3, R7, RZ ;  /* 0x00000007030e7210 */ /* 0x001fca0007fde0ff */
[----:B------:R-:W-:Y:S01]  /*1500d0*/  IMAD.X R15, R48, 0x1, R6, P6 ;  /* 0x00000001300f7824 */ /* 0x000fe200030e0606 */
[----:B-1----:R-:W-:-:S05]  /*1500e0*/  IADD3 R2, P6, PT, R3, R5, RZ ;  /* 0x0000000503027210 */ /* 0x002fca0007fde0ff */
[----:B------:R-:W-:Y:S01]  /*1500f0*/  IMAD.X R3, R48, 0x1, R4, P6 ;  /* 0x0000000130037824 */ /* 0x000fe200030e0604 */
[----:B---3--:R-:W-:-:S05]  /*150100*/  F2FP.SATFINITE.E4M3.F32.PACK_AB_MERGE_C R0, R49, R50, RZ ;  /* 0x000000323100723e */ /* 0x008fca00048070ff */
[----:B------:R-:W-:Y:S04]  /*150110*/  STL [R1+0x2af0], R0 ;  /* 0x002af00001007387 */ /* 0x000fe80000100800 */
[----:B------:R4:W-:Y:S04]  /*150120*/  STL.64 [R1+0x2848], R2 ;  /* 0x0028480201007387 */ /* 0x0009e80000100a00 */
[----:B------:R-:W-:Y:S01]  /*150130*/  STL.64 [R1+0x2850], R14 ;  /* 0x0028500e01007387 */ /* 0x000fe20000100a00 */
[----:B----4-:R-:W-:Y:S02]  /*150140*/  F2FP.SATFINITE.E4M3.F32.PACK_AB_MERGE_C R2, R47, R61, RZ ;  /* 0x0000003d2f02723e */ /* 0x010fe400048070ff */
[----:B------:R-:W-:-:S02]  /*150150*/  F2FP.SATFINITE.E4M3.F32.PACK_AB_MERGE_C R0, R40, R43, RZ ;  /* 0x0000002b2800723e */ /* 0x000fc400048070ff */
[----:B------:R-:W3:Y:S04]  /*150160*/  LDL.LU R43, [R1+0xb68] ;  /* 0x000b6800012b7983 */ /* 0x000ee80000300800 */
[----:B------:R0:W-:Y:S04]  /*150170*/  STL [R1+0x2aec], R2 ;  /* 0x002aec0201007387 */ /* 0x0001e80000100800 */
[----:B------:R-:W3:Y:S04]  /*150180*/  LDL.LU R40, [R1+0xb6c] ;  /* 0x000b6c0001287983 */ /* 0x000ee80000300800 */
[----:B------:R1:W-:Y:S01]  /*150190*/  STL [R1+0x2b00], R0 ;  /* 0x002b000001007387 */ /* 0x0003e20000100800 */
[----:B0-----:R-:W-:-:S02]  /*1501a0*/  IADD3 R2, P6, PT, R60, R35, RZ ;  /* 0x000000233c027210 */ /* 0x001fc40007fde0ff */
[----:B-1----:R-:W-:Y:S02]  /*1501b0*/  SHF.R.S32.HI R0, RZ, 0x1f, R60 ;  /* 0x0000001fff007819 */ /* 0x002fe4000001143c */
[----:B------:R-:W-:-:S03]  /*1501c0*/  F2FP.SATFINITE.E4M3.F32.PACK_AB_MERGE_C R14, R45, R46, RZ ;  /* 0x0000002e2d0e723e */ /* 0x000fc600048070ff */
[----:B------:R-:W-:Y:S02]  /*1501d0*/  IMAD.X R3, R0, 0x1, R34, P6 ;  /* 0x0000000100037824 */ /* 0x000fe400030e0622 */
[----:B------:R-:W-:Y:S04]  /*1501e0*/  STL [R1+0x2afc], R14 ;  /* 0x002afc0e01007387 */ /* 0x000fe80000100800 */
[----:B------:R0:W-:Y:S04]  /*1501f0*/  STL.64 [R1+0x2840], R2 ;  /* 0x0028400201007387 */ /* 0x0001e80000100a00 */
[----:B------:R-:W4:Y:S01]  /*150200*/  LDL.LU R58, [R1+0xb50] ;  /* 0x000b5000013a7983 */ /* 0x000f220000300800 */
[----:B0-----:R-:W-:-:S05]  /*150210*/  F2FP.SATFINITE.E4M3.F32.PACK_AB_MERGE_C R2, R42, R44, RZ ;  /* 0x0000002c2a02723e */ /* 0x001fca00048070ff */
[----:B------:R0:W-:Y:S04]  /*150220*/  STL [R1+0xc64], R2 ;  /* 0x000c640201007387 */ /* 0x0001e80000100800 */
[----:B------:R-:W4:Y:S04]  /*150230*/  LDL.LU R59, [R1+0xb54] ;  /* 0x000b5400013b7983 */ /* 0x000f280000300800 */
[----:B------:R-:W4:Y:S04]  /*150240*/  LDL.LU R56, [R1+0xb58] ;  /* 0x000b580001387983 */ /* 0x000f280000300800 */
[----:B------:R-:W4:Y:S04]  /*150250*/  LDL.LU R57, [R1+0xb5c] ;  /* 0x000b5c0001397983 */ /* 0x000f280000300800 */
[----:B------:R-:W4:Y:S04]  /*150260*/  LDL.LU R55, [R1+0xb40] ;  /* 0x000b400001377983 */ /* 0x000f280000300800 */
[----:B------:R-:W4:Y:S04]  /*150270*/  LDL.LU R54, [R1+0xb44] ;  /* 0x000b440001367983 */ /* 0x000f280000300800 */
[----:B------:R-:W4:Y:S04]  /*150280*/  LDL.LU R3, [R1+0xb48] ;  /* 0x000b480001037983 */ /* 0x000f280000300800 */
[----:B------:R-:W4:Y:S01]  /*150290*/  LDL.LU R61, [R1+0xb4c] ;  /* 0x000b4c00013d7983 */ /* 0x000f220000300800 */
[----:B0-----:R-:W-:-:S03]  /*1502a0*/  F2FP.SATFINITE.E4M3.F32.PACK_AB_MERGE_C R2, R38, R41, RZ ;  /* 0x000000292602723e */ /* 0x001fc600048070ff */
[----:B------:R-:W4:Y:S04]  /*1502b0*/  LDL.LU R41, [R1+0xb30] ;  /* 0x000b300001297983 */ /* 0x000f280000300800 */
[----:B------:R-:W4:Y:S01]  /*1502c0*/  LDL.LU R38, [R1+0xb34] ;  /* 0x000b340001267983 */ /* 0x000f220000300800 */
[----:B------:R-:W-:-:S03]  /*1502d0*/  IADD3 R14, P6, PT, R60, R33, RZ ;  /* 0x000000213c0e7210 */ /* 0x000fc60007fde0ff */
[----:B------:R2:W-:Y:S02]  /*1502e0*/  STL [R1+0xcb8], R2 ;  /* 0x000cb80201007387 */ /* 0x0005e40000100800 */
[----:B------:R-:W-:Y:S02]  /*1502f0*/  IMAD.X R15, R0, 0x1, R31, P6 ;  /* 0x00000001000f7824 */ /* 0x000fe400030e061f */
[----:B------:R-:W4:Y:S04]  /*150300*/  LDL.LU R53, [R1+0xb38] ;  /* 0x000b380001357983 */ /* 0x000f280000300800 */
[----:B------:R-:W4:Y:S01]  /*150310*/  LDL.LU R52, [R1+0xb3c] ;  /* 0x000b3c0001347983 */ /* 0x000f220000300800 */
[----:B--2---:R-:W-:-:S03]  /*150320*/  F2FP.SATFINITE.E4M3.F32.PACK_AB_MERGE_C R2, R36, R39, RZ ;  /* 0x000000272402723e */ /* 0x004fc600048070ff */
[----:B------:R0:W-:Y:S04]  /*150330*/  STL.64 [R1+0x2838], R14 ;  /* 0x0028380e01007387 */ /* 0x0001e80000100a00 */
        /* <DEDUP_REMOVED lines=9> */
[----:B0-----:R-:W-:-:S03]  /*1503d0*/  IADD3 R14, P6, PT, R60, R32, RZ ;  /* 0x000000203c0e7210 */ /* 0x001fc60007fde0ff */
[----:B------:R-:W2:Y:S02]  /*1503e0*/  LDL.LU R42, [R1+0xaf0] ;  /* 0x000af000012a7983 */ /* 0x000ea40000300800 */
[----:B------:R-:W-:Y:S01]  /*1503f0*/  IMAD.X R15, R0, 0x1, R30, P6 ;  /* 0x00000001000f7824 */ /* 0x000fe200030e061e */
[----:B---3--:R-:W-:Y:S02]  /*150400*/  F2FP.SATFINITE.E4M3.F32.PACK_AB_MERGE_C R49, R40, R43, RZ ;  /* 0x0000002b2831723e */ /* 0x008fe400048070ff */
[----:B------:R-:W3:Y:S04]  /*150410*/  LDL.LU R43, [R1+0xaf4] ;  /* 0x000af400012b7983 */ /* 0x000ee80000300800 */
[----:B------:R-:W-:Y:S04]  /*150420*/  STL [R1+0x81c4], R49 ;  /* 0x0081c43101007387 */ /* 0x000fe80000100800 */
[----:B------:R-:W3:Y:S04]  /*150430*/  LDL.LU R44, [R1+0xaf8] ;  /* 0x000af800012c7983 */ /* 0x000ee80000300800 */
[----:B------:R-:W3:Y:S04]  /*150440*/  LDL.LU R40, [R1+0xafc] ;  /* 0x000afc0001287983 */ /* 0x000ee80000300800 */
[----:B------:R0:W-:Y:S02]  /*150450*/  STL.64 [R1+0x2830], R14 ;  /* 0x0028300e01007387 */ /* 0x0001e40000100a00 */
[----:B0-----:R-:W-:-:S05]  /*150460*/  IADD3 R14, P6, PT, R60, R29, RZ ;  /* 0x0000001d3c0e7210 */ /* 0x001fca0007fde0ff */
[----:B------:R-:W-:Y:S01]  /*150470*/  IMAD.X R15, R0, 0x1, R27, P6 ;  /* 0x00000001000f7824 */ /* 0x000fe200030e061b */
[----:B----4-:R-:W-:Y:S02]  /*150480*/  F2FP.SATFINITE.E4M3.F32.PACK_AB_MERGE_C R49, R59, R58, RZ ;  /* 0x0000003a3b31723e */ /* 0x010fe400048070ff */
[----:B------:R-:W-:-:S03]  /*150490*/  F2FP.SATFINITE.E4M3.F32.PACK_AB_MERGE_C R2, R57, R56, RZ ;  /* 0x000000383902723e */ /* 0x000fc600048070ff */
[----:B------:R-:W-:Y:S04]  /*1504a0*/  STL [R1+0x2a9c], R49 ;  /* 0x002a9c3101007387 */ /* 0x000fe80000100800 */
[----:B------:R0:W-:Y:S04]  /*1504b0*/  STL [R1+0x2a98], R2 ;  /* 0x002a980201007387 */ /* 0x0001e80000100800 */
[----:B------:R1:W-:Y:S01]  /*1504c0*/  STL.64 [R1+0x2828], R14 ;  /* 0x0028280e01007387 */ /* 0x0003e20000100a00 */
[----:B0-----:R-:W-:Y:S02]  /*1504d0*/  IADD3 R2, P6, PT, R60, R28, RZ ;  /* 0x0000001c3c027210 */ /* 0x001fe40007fde0ff */
[----:B-1----:R-:W-:-:S02]  /*1504e0*/  F2FP.SATFINITE.E4M3.F32.PACK_AB_MERGE_C R15, R54, R55, RZ ;  /* 0x00000037360f723e */ /* 0x002fc400048070ff */
[----:B------:R-:W-:Y:S01]  /*1504f0*/  F2FP.SATFINITE.E4M3.F32.PACK_AB_MERGE_C R14, R61, R3, RZ ;  /* 0x000000033d0e723e */ /* 0x000fe200048070ff */
[----:B------:R-:W-:Y:S02]  /*150500*/  IMAD.X R3, R0, 0x1, R26, P6 ;  /* 0x0000000100037824 */ /* 0x000fe400030e061a */
[----:B------:R-:W-:Y:S04]  /*150510*/  STL [R1+0x2abc], R15 ;  /* 0x002abc0f01007387 */ /* 0x000fe80000100800 */
[----:B------:R-:W-:Y:S04]  /*150520*/  STL [R1+0x2ab8], R14 ;  /* 0x002ab80e01007387 */ /* 0x000fe80000100800 */
[----:B------:R0:W-:Y:S02]  /*150530*/  STL.64 [R1+0x2820], R2 ;  /* 0x0028200201007387 */ /* 0x0001e40000100a00 */
[----:B0-----:R-:W-:-:S02]  /*150540*/  F2FP.SATFINITE.E4M3.F32.PACK_AB_MERGE_C R2, R38, R41, RZ ;  /* 0x000000292602723e */ /* 0x001fc400048070ff */
[----:B------:R-:W4:Y:S04]  /*150550*/  LDL.LU R3, [R1+0xae0] ;  /* 0x000ae00001037983 */ /* 0x000f280000300800 */
[----:B------:R-:W4:Y:S04]  /*150560*/  LDL.LU R61, [R1+0xae4] ;  /* 0x000ae400013d7983 */ /* 0x000f280000300800 */
[----:B------:R0:W-:Y:S04]  /*150570*/  STL [R1+0x2ad4], R2 ;  /* 0x002ad40201007387 */ /* 0x0001e80000100800 */
[----:B------:R-:W4:Y:S04]  /*150580*/  LDL.LU R41, [R1+0xae8] ;  /* 0x000ae80001297983 */ /* 0x000f280000300800 */
[----:B------:R-:W4:Y:S01]  /*150590*/  LDL.LU R38, [R1+0xaec] ;  /* 0x000aec0001267983 */ /* 0x000f220000300800 */
[----:B------:R-:W-:-:S02]  /*1505a0*/  IADD3 R14, P6, PT, R60, R25, RZ ;  /* 0x000000193c0e7210 */ /* 0x000fc40007fde0ff */
[----:B0-----:R-:W-:-:S03]  /*1505b0*/  F2FP.SATFINITE.E4M3.F32.PACK_AB_MERGE_C R2, R52, R53, RZ ;  /* 0x000000353402723e */ /* 0x001fc600048070ff */
[----:B------:R-:W-:Y:S02]  /*1505c0*/  IMAD.X R15, R0, 0x1, R24, P6 ;  /* 0x00000001000f7824 */ /* 0x000fe400030e0618 */
[----:B------:R0:W-:Y:S04]  /*1505d0*/  STL [R1+0x2ad0], R2 ;  /* 0x002ad00201007387 */ /* 0x0001e80000100800 */
[----:B------:R1:W-:Y:S01]  /*1505e0*/  STL.64 [R1+0x2818], R14 ;  /* 0x0028180e01007387 */ /* 0x0003e20000100a00 */
[----:B--2---:R-:W-:Y:S02]  /*1505f0*/  F2FP.SATFINITE.E4M3.F32.PACK_AB_MERGE_C R49, R50, R51, RZ ;  /* 0x000000333231723e */ /* 0x004fe400048070ff */
[----:B0-----:R-:W-:Y:S02]  /*150600*/  F2FP.SATFINITE.E4M3.F32.PACK_AB_MERGE_C R2, R47, R48, RZ ;  /* 0x000000302f02723e */ /* 0x001fe400048070ff */
[----:B-1----:R-:W-:Y:S01]  /*150610*/  IADD3 R14, P6, PT, R60, R23, RZ ;  /* 0x000000173c0e7210 */ /* 0x002fe20007fde0ff */
[----:B------:R-:W-:Y:S04]  /*150620*/  STL [R1+0x2ae8], R49 ;  /* 0x002ae83101007387 */ /* 0x000fe80000100800 */
[----:B------:R-:W-:Y:S01]  /*150630*/  IMAD.X R15, R0, 0x1, R21, P6 ;  /* 0x00000001000f7824 */ /* 0x000fe200030e0615 */
[----:B------:R0:W-:Y:S04]  /*150640*/  STL [R1+0x2ae0], R2 ;  /* 0x002ae00201007387 */ /* 0x0001e80000100800 */
[----:B------:R1:W-:Y:S01]  /*150650*/  STL.64 [R1+0x2810], R14 ;  /* 0x0028100e01007387 */ /* 0x0003e20000100a00 */
[----:B0-----:R-:W-:-:S03]  /*150660*/  F2FP.SATFINITE.E4M3.F32.PACK_AB_MERGE_C R2, R36, R39, RZ ;  /* 0x000000272402723e */ /* 0x001fc600048070ff */
[----:B------:R-:W2:Y:S01]  /*150670*/  LDL.LU R39, [R1+0xad0] ;  /* 0x000ad00001277983 */ /* 0x000ea20000300800 */
[----:B-1----:R-:W-:-:S05]  /*150680*/  F2FP.SATFINITE.E4M3.F32.PACK_AB_MERGE_C R14, R45, R46, RZ ;  /* 0x0000002e2d0e723e */ /* 0x002fca00048070ff */
[----:B------:R0:W-:Y:S04]  /*150690*/  STL [R1+0x2af8], R14 ;  /* 0x002af80e01007387 */ /* 0x0001e80000100800 */
[----:B------:R-:W2:Y:S01]  /*1506a0*/  LDL.LU R36, [R1+0xad4] ;  /* 0x000ad40001247983 */ /* 0x000ea20000300800 */
[----:B0-----:R-:W-:-:S03]  /*1506b0*/  IADD3 R14, P6, PT, R60, R22, RZ ;  /* 0x000000163c0e7210 */ /* 0x001fc60007fde0ff */
[----:B------:R3:W-:Y:S02]  /*1506c0*/  STL [R1+0x2af4], R2 ;  /* 0x002af40201007387 */ /* 0x0007e40000100800 */
[----:B------:R-:W-:Y:S01]  /*1506d0*/  IMAD.X R15, R0, 0x1, R20, P6 ;  /* 0x00000001000f7824 */ /* 0x000fe200030e0614 */
[----:B---3--:R-:W-:Y:S02]  /*1506e0*/  F2FP.SATFINITE.E4M3.F32.PACK_AB_MERGE_C R2, R43, R42, RZ ;  /* 0x0000002a2b02723e */ /* 0x008fe400048070ff */
[----:B------:R-:W3:Y:S04]  /*1506f0*/  LDL.LU R42, [R1+0xad8] ;  /* 0x000ad800012a7983 */ /* 0x000ee80000300800 */
[----:B------:R-:W3:Y:S04]  /*150700*/  LDL.LU R43, [R1+0xadc] ;  /* 0x000adc00012b7983 */ /* 0x000ee80000300800 */
[----:B------:R-:W-:Y:S04]  /*150710*/  STL.64 [R1+0x2808], R14 ;  /* 0x0028080e01007387 */ /* 0x000fe80000100a00 */
[----:B------:R0:W-:Y:S04]  /*150720*/  STL [R1+0xb0c], R2 ;  /* 0x000b0c0201007387 */ /* 0x0001e80000100800 */
[----:B------:R-:W3:Y:S01]  /*150730*/  LDL.LU R59, [R1+0xac0] ;  /* 0x000ac000013b7983 */ /* 0x000ee20000300800 */
[----:B0-----:R-:W-:-:S02]  /*150740*/  F2FP.SATFINITE.E4M3.F32.PACK_AB_MERGE_C R2, R40, R44, RZ ;  /* 0x0000002c2802723e */ /* 0x001fc400048070ff */
[----:B------:R-:W-:-:S03]  /*150750*/  IADD3 R14, P6, PT, R60, R19, RZ ;  /* 0x000000133c0e7210 */ /* 0x000fc60007fde0ff */
[----:B------:R-:W-:Y:S04]  /*150760*/  STL [R1+0xaf8], R2 ;  /* 0x000af80201007387 */ /* 0x000fe80000100800 */
[----:B------:R-:W3:Y:S01]  /*150770*/  LDL.LU R56, [R1+0xac4] ;  /* 0x000ac40001387983 */ /* 0x000ee20000300800 */
[----:B------:R-:W-:-:S03]  /*150780*/  IMAD.X R15, R0, 0x1, R17, P6 ;  /* 0x00000001000f7824 */ /* 0x000fc600030e0611 */
        /* <DEDUP_REMOVED lines=8> */
[----:B------:R0:W-:Y:S02]  /*150810*/  STL.64 [R1+0x2800], R14 ;  /* 0x0028000e01007387 */ /* 0x0001e40000100a00 */
[----:B0-----:R-:W-:-:S05]  /*150820*/  IADD3 R14, P6, PT, R60, R18, RZ ;  /* 0x000000123c0e7210 */ /* 0x001fca0007fde0ff */
[----:B------:R-:W-:Y:S01]  /*150830*/  IMAD.X R15, R0, 0x1, R16, P6 ;  /* 0x00000001000f7824 */ /* 0x000fe200030e0610 */
[----:B----4-:R-:W-:-:S05]  /*150840*/  F2FP.SATFINITE.E4M3.F32.PACK_AB_MERGE_C R3, R61, R3, RZ ;  /* 0x000000033d03723e */ /* 0x010fca00048070ff */
[----:B------:R0:W-:Y:S04]  /*150850*/  STL [R1+0xa88], R3 ;  /* 0x000a880301007387 */ /* 0x0001e80000100800 */
[----:B------:R-:W4:Y:S01]  /*150860*/  LDL.LU R53, [R1+0xaa4] ;  /* 0x000aa40001357983 */ /* 0x000f220000300800 */
[----:B------:R-:W-:-:S05]  /*150870*/  F2FP.SATFINITE.E4M3.F32.PACK_AB_MERGE_C R2, R38, R41, RZ ;  /* 0x000000292602723e */ /* 0x000fca00048070ff */
[----:B------:R-:W-:Y:S04]  /*150880*/  STL [R1+0xae0], R2 ;  /* 0x000ae00201007387 */ /* 0x000fe80000100800 */
[----:B------:R-:W4:Y:S04]  /*150890*/  LDL.LU R52, [R1+0xaa8] ;  /* 0x000aa80001347983 */ /* 0x000f280000300800 */
[----:B------:R-:W4:Y:S04]  /*1508a0*/  LDL.LU R51, [R1+0xaac] ;  /* 0x000aac0001337983 */ /* 0x000f280000300800 */
[----:B------:R-:W4:Y:S04]  /*1508b0*/  LDL.LU R50, [R1+0xa90] ;  /* 0x000a900001327983 */ /* 0x000f280000300800 */
[----:B------:R-:W4:Y:S04]  /*1508c0*/  LDL.LU R48, [R1+0xa94] ;  /* 0x000a940001307983 */ /* 0x000f280000300800 */
[----:B0-----:R-:W4:Y:S04]  /*1508d0*/  LDL.LU R3, [R1+0xa98] ;  /* 0x000a980001037983 */ /* 0x001f280000300800 */
[----:B------:R-:W4:Y:S04]  /*1508e0*/  LDL.LU R61, [R1+0xa9c] ;  /* 0x000a9c00013d7983 */ /* 0x000f280000300800 */
[----:B------:R0:W-:Y:S04]  /*1508f0*/  STL.64 [R1+0x27f8], R14 ;  /* 0x0027f80e01007387 */ /* 0x0001e80000100a00 */
[----:B0-----:R-:W4:Y:S04]  /*150900*/  LDL.LU.64 R14, [R1+0x85d8] ;  /* 0x0085d800010e7983 */ /* 0x001f280000300a00 */
[----:B------:R-:W4:Y:S04]  /*150910*/  LDL.LU R41, [R1+0xa00] ;  /* 0x000a000001297983 */ /* 0x000f280000300800 */
[----:B------:R-:W4:Y:S01]  /*150920*/  LDL.LU R38, [R1+0xa04] ;  /* 0x000a040001267983 */ /* 0x000f220000300800 */
[----:B--2---:R-:W-:-:S05]  /*150930*/  F2FP.SATFINITE.E4M3.F32.PACK_AB_MERGE_C R2, R36, R39, RZ ;  /* 0x000000272402723e */ /* 0x004fca00048070ff */
[----:B------:R3:W-:Y:S04]  /*150940*/  STL [R1+0x2990], R2 ;  /* 0x0029900201007387 */ /* 0x0007e80000100800 */
[----:B------:R-:W2:Y:S04]  /*150950*/  LDL.LU R39, [R1+0xa08] ;  /* 0x000a080001277983 */ /* 0x000ea80000300800 */
[----:B------:R-:W2:Y:S01]  /*150960*/  LDL.LU R36, [R1+0xa0c] ;  /* 0x000a0c0001247983 */ /* 0x000ea20000300800 */
[----:B---3--:R-:W-:-:S05]  /*150970*/  F2FP.SATFINITE.E4M3.F32.PACK_AB_MERGE_C R2, R43, R42, RZ ;  /* 0x0000002a2b02723e */ /* 0x008fca00048070ff */
[----:B------:R0:W-:Y:S01]  /*150980*/  STL [R1+0x29a4], R2 ;  /* 0x0029a40201007387 */ /* 0x0001e20000100800 */
[----:B------:R-:W-:Y:S02]  /*150990*/  F2FP.SATFINITE.E4M3.F32.PACK_AB_MERGE_C R49, R56, R59, RZ ;  /* 0x0000003b3831723e */ /* 0x000fe400048070ff */
[----:B0-----:R-:W-:Y:S02]  /*1509a0*/  F2FP.SATFINITE.E4M3.F32.PACK_AB_MERGE_C R2, R55, R57, RZ ;  /* 0x000000393702723e */ /* 0x001fe400048070ff */
[----:B------:R-:W-:Y:S02]  /*1509b0*/  F2FP.SATFINITE.E4M3.F32.PACK_AB_MERGE_C R46, R45, R46, RZ ;  /* 0x0000002e2d2e723e */ /* 0x000fe400048070ff */
[----:B----4-:R-:W-:-:S05]  /*1509c0*/  IADD3 R42, P6, PT, R60, R15, RZ ;  /* 0x0000000f3c2a7210 */ /* 0x010fca0007fde0ff */
[----:B------:R-:W-:Y:S01]  /*1509d0*/  IMAD.X R43, R0, 0x1, R13, P6 ;  /* 0x00000001002b7824 */ /* 0x000fe200030e060d */
[----:B------:R-:W-:-:S04]  /*1509e0*/  IADD3 R56, P6, PT, R60, R14, RZ ;  /* 0x0000000e3c387210 */ /* 0x000fc80007fde0ff */
[----:B------:R0:W-:Y:S01]  /*1509f0*/  STL.64 [R1+0x27f0], R42 ;  /* 0x0027f02a01007387 */ /* 0x0001e20000100a00 */
[----:B------:R-:W-:-:S03]  /*150a00*/  IMAD.X R57, R0, 0x1, R12, P6 ;  /* 0x0000000100397824 */ /* 0x000fc600030e060c */
[----:B0-----:R-:W3:Y:S04]  /*150a10*/  LDL.LU R42, [R1+0xb80] ;  /* 0x000b8000012a7983 */ /* 0x001ee80000300800 */
[----:B------:R-:W3:Y:S04]  /*150a20*/  LDL.LU R43, [R1+0xb84] ;  /* 0x000b8400012b7983 */ /* 0x000ee80000300800 */
[----:B------:R-:W-:Y:S04]  /*150a30*/  STL [R1+0xa80], R49 ;  /* 0x000a803101007387 */ /* 0x000fe80000100800 */
[----:B------:R0:W-:Y:S02]  /*150a40*/  STL [R1+0xa84], R2 ;  /* 0x000a840201007387 */ /* 0x0001e40000100800 */
[----:B0-----:R-:W-:-:S02]  /*150a50*/  F2FP.SATFINITE.E4M3.F32.PACK_AB_MERGE_C R2, R40, R44, RZ ;  /* 0x0000002c2802723e */ /* 0x001fc400048070ff */
[----:B------:R-:W-:Y:S01]  /*150a60*/  IADD3 R44, P6, PT, R60, R11, RZ ;  /* 0x0000000b3c2c7210 */ /* 0x000fe20007fde0ff */
[----:B------:R-:W-:Y:S04]  /*150a70*/  STL.64 [R1+0x27e8], R56 ;  /* 0x0027e83801007387 */ /* 0x000fe80000100a00 */
[----:B------:R-:W-:Y:S01]  /*150a80*/  IMAD.X R45, R0, 0x1, R10, P6 ;  /* 0x00000001002d7824 */ /* 0x000fe200030e060a */
[----:B------:R0:W-:Y:S04]  /*150a90*/  STL [R1+0x300], R46 ;  /* 0x0003002e01007387 */ /* 0x0001e80000100800 */
[----:B------:R1:W-:Y:S04]  /*150aa0*/  STL [R1+0x334], R2 ;  /* 0x0003340201007387 */ /* 0x0003e80000100800 */
[----:B0-----:R-:W4:Y:S04]  /*150ab0*/  LDL.LU R46, [R1+0xb88] ;  /* 0x000b8800012e7983 */ /* 0x001f280000300800 */
[----:B------:R0:W-:Y:S01]  /*150ac0*/  STL.64 [R1+0x27e0], R44 ;  /* 0x0027e02c01007387 */ /* 0x0001e20000100a00 */
[----:B------:R-:W-:-:S02]  /*150ad0*/  F2FP.SATFINITE.E4M3.F32.PACK_AB_MERGE_C R49, R53, R54, RZ ;  /* 0x000000363531723e */ /* 0x000fc400048070ff */
[----:B-1----:R-:W-:Y:S01]  /*150ae0*/  F2FP.SATFINITE.E4M3.F32.PACK_AB_MERGE_C R2, R51, R52, RZ ;  /* 0x000000343302723e */ /* 0x002fe200048070ff */
[----:B0-----:R-:W4:Y:S04]  /*150af0*/  LDL.LU R45, [R1+0xb8c] ;  /* 0x000b8c00012d7983 */ /* 0x001f280000300800 */
[----:B------:R-:W4:Y:S04]  /*150b00*/  LDL.LU R44, [R1+0xa70] ;  /* 0x000a7000012c7983 */ /* 0x000f280000300800 */
[----:B------:R-:W4:Y:S04]  /*150b10*/  LDL.LU R40, [R1+0xa74] ;  /* 0x000a740001287983 */ /* 0x000f280000300800 */
[----:B------:R0:W-:Y:S04]  /*150b20*/  STL.64 [R1+0x85d0], R10 ;  /* 0x0085d00a01007387 */ /* 0x0001e80000100a00 */
[----:B------:R-:W-:Y:S01]  /*150b30*/  STL [R1+0x278], R49 ;  /* 0x0002783101007387 */ /* 0x000fe20000100800 */
[----:B0-----:R-:W-:-:S03]  /*150b40*/  IADD3 R10, P6, PT, R60, R9, RZ ;  /* 0x000000093c0a7210 */ /* 0x001fc60007fde0ff */
[----:B------:R0:W-:Y:S02]  /*150b50*/  STL [R1+0x27c], R2 ;  /* 0x00027c0201007387 */ /* 0x0001e40000100800 */
[----:B------:R-:W-:Y:S01]  /*150b60*/  IMAD.X R11, R0, 0x1, R8, P6 ;  /* 0x00000001000b7824 */ /* 0x000fe200030e0608 */
[----:B0-----:R-:W-:-:S04]  /*150b70*/  IADD3 R2, P6, PT, R60, R7, RZ ;  /* 0x000000073c027210 */ /* 0x001fc80007fde0ff */
[----:B------:R0:W-:Y:S02]  /*150b80*/  STL.64 [R1+0x27d8], R10 ;  /* 0x0027d80a01007387 */ /* 0x0001e40000100a00 */
[----:B0-----:R-:W-:Y:S02]  /*150b90*/  F2FP.SATFINITE.E4M3.F32.PACK_AB_MERGE_C R11, R48, R50, RZ ;  /* 0x00000032300b723e */ /* 0x001fe400048070ff */
[----:B------:R-:W-:Y:S01]  /*150ba0*/  F2FP.SATFINITE.E4M3.F32.PACK_AB_MERGE_C R10, R61, R3, RZ ;  /* 0x000000033d0a723e */ /* 0x000fe200048070ff */
[----:B------:R-:W-:Y:S02]  /*150bb0*/  IMAD.X R3, R0, 0x1, R6, P6 ;  /* 0x0000000100037824 */ /* 0x000fe400030e0606 */
[----:B------:R-:W-:Y:S04]  /*150bc0*/  STL [R1+0x268], R11 ;  /* 0x0002680b01007387 */ /* 0x000fe80000100800 */
[----:B------:R-:W-:Y:S04]  /*150bd0*/  STL [R1+0x264], R10 ;  /* 0x0002640a01007387 */ /* 0x000fe80000100800 */
[----:B------:R0:W-:Y:S02]  /*150be0*/  STL.64 [R1+0x27d0], R2 ;  /* 0x0027d00201007387 */ /* 0x0001e40000100a00 */
[----:B0-----:R-:W-:-:S05]  /*150bf0*/  IADD3 R2, P6, PT, R60, R5, RZ ;  /* 0x000000053c027210 */ /* 0x001fca0007fde0ff */
[----:B------:R-:W-:-:S05]  /*150c00*/  IMAD.X R3, R0, 0x1, R4, P6 ;  /* 0x0000000100037824 */ /* 0x000fca00030e0604 */
[----:B------:R0:W-:Y:S01]  /*150c10*/  STL.64 [R1+0x27c8], R2 ;  /* 0x0027c80201007387 */ /* 0x0001e20000100a00 */
[----:B--2---:R-:W-:Y:S02]  /*150c20*/  F2FP.SATFINITE.E4M3.F32.PACK_AB_MERGE_C R0, R36, R39, RZ ;  /* 0x000000272400723e */ /* 0x004fe400048070ff */
[----:B0-----:R-:W-:Y:S02]  /*150c30*/  F2FP.SATFINITE.E4M3.F32.PACK_AB_MERGE_C R2, R38, R41, RZ ;  /* 0x000000292602723e */ /* 0x001fe400048070ff */
[----:B------:R-:W2:Y:S04]  /*150c40*/  LDL.LU R41, [R1+0xa78] ;  /* 0x000a780001297983 */ /* 0x000ea80000300800 */
[----:B------:R0:W-:Y:S04]  /*150c50*/  STL [R1+0x228], R2 ;  /* 0x0002280201007387 */ /* 0x0001e80000100800 */
[----:B------:R-:W2:Y:S04]  /*150c60*/  LDL.LU R38, [R1+0xa7c] ;  /* 0x000a7c0001267983 */ /* 0x000ea80000300800 */
[----:B------:R1:W-:Y:S04]  /*150c70*/  STL [R1+0x224], R0 ;  /* 0x0002240001007387 */ /* 0x0003e80000100800 */
[----:B------:R-:W2:Y:S04]  /*150c80*/  LDL.LU R39, [R1+0xa60] ;  /* 0x000a600001277983 */ /* 0x000ea80000300800 */
[----:B------:R-:W2:Y:S01]  /*150c90*/  LDL.LU R36, [R1+0xa64] ;  /* 0x000a640001247983 */ /* 0x000ea20000300800 */
[----:B0-----:R-:W-:-:S02]  /*150ca0*/  IADD3 R2, P6, PT, R47, R35, RZ ;  /* 0x000000232f027210 */ /* 0x001fc40007fde0ff */
[----:B-1----:R-:W-:-:S05]  /*150cb0*/  SHF.R.S32.HI R0, RZ, 0x1f, R47 ;  /* 0x0000001fff007819 */ /* 0x002fca000001142f */
[----:B------:R-:W-:Y:S01]  /*150cc0*/  IMAD.X R3, R0, 0x1, R34, P6 ;  /* 0x0000000100037824 */ /* 0x000fe200030e0622 */
[----:B---3--:R-:W-:-:S05]  /*150cd0*/  F2FP.SATFINITE.E4M3.F32.PACK_AB_MERGE_C R10, R43, R42, RZ ;  /* 0x0000002a2b0a723e */ /* 0x008fca00048070ff */
[----:B------:R-:W-:Y:S04]  /*150ce0*/  STL [R1+0xa98], R10 ;  /* 0x000a980a01007387 */ /* 0x000fe80000100800 */
[----:B------:R-:W3:Y:S04]  /*150cf0*/  LDL.LU R58, [R1+0xa68] ;  /* 0x000a6800013a7983 */ /* 0x000ee80000300800 */
[----:B------:R-:W3:Y:S04]  /*150d00*/  LDL.LU R59, [R1+0xa6c] ;  /* 0x000a6c00013b7983 */ /* 0x000ee80000300800 */
[----:B------:R4:W-:Y:S04]  /*150d10*/  STL.64 [R1+0x27c0], R2 ;  /* 0x0027c00201007387 */ /* 0x0009e80000100a00 */
[----:B------:R-:W3:Y:S04]  /*150d20*/  LDL.LU R56, [R1+0xa50] ;  /* 0x000a500001387983 */ /* 0x000ee80000300800 */
[----:B------:R-:W3:Y:S04]  /*150d30*/  LDL.LU R57, [R1+0xa54] ;  /* 0x000a540001397983 */ /* 0x000ee80000300800 */
[----:B------:R-:W3:Y:S04]  /*150d40*/  LDL.LU R55, [R1+0xa58] ;  /* 0x000a580001377983 */ /* 0x000ee80000300800 */
[----:B------:R-:W3:Y:S04]  /*150d50*/  LDL.LU R54, [R1+0xa5c] ;  /* 0x000a5c0001367983 */ /* 0x000ee80000300800 */
[----:B------:R-:W3:Y:S04]  /*150d60*/  LDL.LU R42, [R1+0xa40] ;  /* 0x000a4000012a7983 */ /* 0x000ee80000300800 */
[----:B------:R-:W3:Y:S01]  /*150d70*/  LDL.LU R43, [R1+0xa44] ;  /* 0x000a4400012b7983 */ /* 0x000ee20000300800 */
[----:B----4-:R-:W-:-:S03]  /*150d80*/  F2FP.SATFINITE.E4M3.F32.PACK_AB_MERGE_C R3, R45, R46, RZ ;  /* 0x0000002e2d03723e */ /* 0x010fc600048070ff */
[----:B------:R-:W4:Y:S04]  /*150d90*/  LDL.LU R46, [R1+0xa48] ;  /* 0x000a4800012e7983 */ /* 0x000f280000300800 */
[----:B------:R-:W-:Y:S01]  /*150da0*/  STL [R1+0xab8], R3 ;  /* 0x000ab80301007387 */ /* 0x000fe20000100800 */
[----:B------:R-:W-:-:S03]  /*150db0*/  F2FP.SATFINITE.E4M3.F32.PACK_AB_MERGE_C R2, R40, R44, RZ ;  /* 0x0000002c2802723e */ /* 0x000fc600048070ff */
[----:B------:R-:W4:Y:S04]  /*150dc0*/  LDL.LU R45, [R1+0xa4c] ;  /* 0x000a4c00012d7983 */ /* 0x000f280000300800 */
[----:B------:R0:W-:Y:S04]  /*150dd0*/  STL [R1+0xa08], R2 ;  /* 0x000a080201007387 */ /* 0x0001e80000100800 */
[----:B------:R-:W4:Y:S04]  /*150de0*/  LDL.LU R53, [R1+0xa30] ;  /* 0x000a300001357983 */ /* 0x000f280000300800 */
[----:B------:R-:W4:Y:S01]  /*150df0*/  LDL.LU R52, [R1+0xa34] ;  /* 0x000a340001347983 */ /* 0x000f220000300800 */
[----:B0-----:R-:W-:-:S03]  /*150e00*/  IADD3 R2, P6, PT, R47, R33, RZ ;  /* 0x000000212f027210 */ /* 0x001fc60007fde0ff */
[----:B------:R-:W4:Y:S02]  /*150e10*/  LDL.LU R51, [R1+0xa38] ;  /* 0x000a380001337983 */ /* 0x000f240000300800 */
[----:B------:R-:W-:-:S05]  /*150e20*/  IMAD.X R3, R0, 0x1, R31, P6 ;  /* 0x0000000100037824 */ /* 0x000fca00030e061f */
[----:B------:R0:W-:Y:S04]  /*150e30*/  STL.64 [R1+0x27b8], R2 ;  /* 0x0027b80201007387 */ /* 0x0001e80000100a00 */
[----:B------:R-:W4:Y:S04]  /*150e40*/  LDL.LU R50, [R1+0xa3c] ;  /* 0x000a3c0001327983 */ /* 0x000f280000300800 */
[----:B------:R-:W4:Y:S04]  /*150e50*/  LDL.LU R48, [R1+0xa20] ;  /* 0x000a200001307983 */ /* 0x000f280000300800 */
[----:B0-----:R-:W4:Y:S04]  /*150e60*/  LDL.LU R3, [R1+0xa24] ;  /* 0x000a240001037983 */ /* 0x001f280000300800 */
[----:B------:R-:W4:Y:S04]  /*150e70*/  LDL.LU R61, [R1+0xa28] ;  /* 0x000a2800013d7983 */ /* 0x000f280000300800 */
[----:B------:R-:W4:Y:S04]  /*150e80*/  LDL.LU R60, [R1+0xa2c] ;  /* 0x000a2c00013c7983 */ /* 0x000f280000300800 */
[----:B------:R-:W4:Y:S04]  /*150e90*/  LDL.LU R44, [R1+0xa10] ;  /* 0x000a1000012c7983 */ /* 0x000f280000300800 */
[----:B------:R-:W4:Y:S01]  /*150ea0*/  LDL.LU R40, [R1+0xa14] ;  /* 0x000a140001287983 */ /* 0x000f220000300800 */
[----:B--2---:R-:W-:-:S03]  /*150eb0*/  F2FP.SATFINITE.E4M3.F32.PACK_AB_MERGE_C R10, R38, R41, RZ ;  /* 0x00000029260a723e */ /* 0x004fc600048070ff */
[----:B------:R-:W2:Y:S04]  /*150ec0*/  LDL.LU R41, [R1+0xa18] ;  /* 0x000a180001297983 */ /* 0x000ea80000300800 */
[----:B------:R0:W-:Y:S01]  /*150ed0*/  STL [R1+0xa0c], R10 ;  /* 0x000a0c0a01007387 */ /* 0x0001e20000100800 */
[----:B------:R-:W-:-:S03]  /*150ee0*/  F2FP.SATFINITE.E4M3.F32.PACK_AB_MERGE_C R2, R36, R39, RZ ;  /* 0x000000272402723e */ /* 0x000fc600048070ff */
[----:B------:R-:W2:Y:S04]  /*150ef0*/  LDL.LU R36, [R1+0xa1c] ;  /* 0x000a1c0001247983 */ /* 0x000ea80000300800 */
[----:B------:R-:W-:Y:S04]  /*150f00*/  STL [R1+0x2998], R2 ;  /* 0x0029980201007387 */ /* 0x000fe80000100800 */
[----:B------:R-:W2:Y:S04]  /*150f10*/  LDL.LU R38, [R1+0x9f0] ;  /* 0x0009f00001267983 */ /* 0x000ea80000300800 */
[----:B------:R-:W2:Y:S01]  /*150f20*/  LDL.LU R39, [R1+0x9f4] ;  /* 0x0009f40001277983 */ /* 0x000ea20000300800 */
[----:B0-----:R-:W-:-:S05]  /*150f30*/  IADD3 R10, P6, PT, R47, R32, RZ ;  /* 0x000000202f0a7210 */ /* 0x001fca0007fde0ff */
[----:B------:R-:W-:-:S05]  /*150f40*/  IMAD.X R11, R0, 0x1, R30, P6 ;  /* 0x00000001000b7824 */ /* 0x000fca00030e061e */
[----:B------:R0:W-:Y:S02]  /*150f50*/  STL.64 [R1+0x27b0], R10 ;  /* 0x0027b00a01007387 */ /* 0x0001e40000100a00 */
[----:B0-----:R-:W-:-:S05]  /*150f60*/  IADD3 R10, P6, PT, R47, R29, RZ ;  /* 0x0000001d2f0a7210 */ /* 0x001fca0007fde0ff */
[----:B------:R-:W-:Y:S01]  /*150f70*/  IMAD.X R11, R0, 0x1, R27, P6 ;  /* 0x00000001000b7824 */ /* 0x000fe200030e061b */
[----:B---3--:R-:W-:-:S05]  /*150f80*/  F2FP.SATFINITE.E4M3.F32.PACK_AB_MERGE_C R49, R59, R58, RZ ;  /* 0x0000003a3b31723e */ /* 0x008fca00048070ff */
[----:B------:R0:W-:Y:S01]  /*150f90*/  STL [R1+0x29cc], R49 ;  /* 0x0029cc3101007387 */ /* 0x0001e20000100800 */
[----:B------:R-:W-:-:S05]  /*150fa0*/  F2FP.SATFINITE.E4M3.F32.PACK_AB_MERGE_C R2, R57, R56, RZ ;  /* 0x000000383902723e */ /* 0x000fca00048070ff */
[----:B------:R1:W-:Y:S04]  /*150fb0*/  STL [R1+0xa00], R2 ;  /* 0x000a000201007387 */ /* 0x0003e80000100800 */
[----:B------:R3:W-:Y:S01]  /*150fc0*/  STL.64 [R1+0x27a8], R10 ;  /* 0x0027a80a01007387 */ /* 0x0007e20000100a00 */
[----:B0-----:R-:W-:Y:S02]  /*150fd0*/  F2FP.SATFINITE.E4M3.F32.PACK_AB_MERGE_C R49, R54, R55, RZ ;  /* 0x000000373631723e */ /* 0x001fe400048070ff */
[----:B-1----:R-:W-:Y:S02]  /*150fe0*/  F2FP.SATFINITE.E4M3.F32.PACK_AB_MERGE_C R2, R43, R42, RZ ;  /* 0x0000002a2b02723e */ /* 0x002fe400048070ff */
[----:B---3--:R-:W-:Y:S01]  /*150ff0*/  IADD3 R10, P6, PT, R47, R28, RZ ;  /* 0x0000001c2f0a7210 */ /* 0x008fe20007fde0ff */
[----:B------:R-:W-:Y:S04]  /*151000*/  STL [R1+0xa04], R49 ;  /* 0x000a043101007387 */ /* 0x000fe80000100800 */
[----:B------:R-:W-:Y:S01]  /*151010*/  IMAD.X R11, R0, 0x1, R26, P6 ;  /* 0x00000001000b7824 */ /* 0x000fe200030e061a */
[----:B------:R4:W-:Y:S04]  /*151020*/  STL [R1+0x304], R2 ;  /* 0x0003040201007387 */ /* 0x0009e80000100800 */
[----:B------:R-:W3:Y:S04]  /*151030*/  LDL.LU R42, [R1+0x9f8] ;  /* 0x0009f800012a7983 */ /* 0x000ee80000300800 */
[----:B------:R-:W3:Y:S01]  /*151040*/  LDL.LU R43, [R1+0x9fc] ;  /* 0x0009fc00012b7983 */ /* 0x000ee20000300800 */
[----:B----4-:R-:W-:-:S03]  /*151050*/  F2FP.SATFINITE.E4M3.F32.PACK_AB_MERGE_C R2, R45, R46, RZ ;  /* 0x0000002e2d02723e */ /* 0x010fc600048070ff */
[----:B------:R0:W-:Y:S04]  /*151060*/  STL.64 [R1+0x27a0], R10 ;  /* 0x0027a00a01007387 */ /* 0x0001e80000100a00 */
[----:B------:R-:W4:Y:S04]  /*151070*/  LDL.LU R46, [R1+0x9e0] ;  /* 0x0009e000012e7983 */ /* 0x000f280000300800 */
[----:B------:R-:W4:Y:S01]  /*151080*/  LDL.LU R45, [R1+0x9e4] ;  /* 0x0009e400012d7983 */ /* 0x000f220000300800 */
[----:B0-----:R-:W-:-:S03]  /*151090*/  IADD3 R10, P6, PT, R47, R25, RZ ;  /* 0x000000192f0a7210 */ /* 0x001fc60007fde0ff */
[----:B------:R0:W-:Y:S02]  /*1510a0*/  STL [R1+0x29e4], R2 ;  /* 0x0029e40201007387 */ /* 0x0001e40000100800 */
[----:B------:R-:W-:Y:S01]  /*1510b0*/  IMAD.X R11, R0, 0x1, R24, P6 ;  /* 0x00000001000b7824 */ /* 0x000fe200030e0618 */
[----:B0-----:R-:W-:-:S05]  /*1510c0*/  F2FP.SATFINITE.E4M3.F32.PACK_AB_MERGE_C R2, R52, R53, RZ ;  /* 0x000000353402723e */ /* 0x001fca00048070ff */
[----:B------:R0:W-:Y:S04]  /*1510d0*/  STL [R1+0x270], R2 ;  /* 0x0002700201007387 */ /* 0x0001e80000100800 */
[----:B------:R1:W-:Y:S01]  /*1510e0*/  STL.64 [R1+0x2798], R10 ;  /* 0x0027980a01007387 */ /* 0x0003e20000100a00 */
[----:B0-----:R-:W-:Y:S02]  /*1510f0*/  IADD3 R2, P6, PT, R47, R23, RZ ;  /* 0x000000172f027210 */ /* 0x001fe40007fde0ff */
[----:B-1----:R-:W-:Y:S02]  /*151100*/  F2FP.SATFINITE.E4M3.F32.PACK_AB_MERGE_C R11, R50, R51, RZ ;  /* 0x00000033320b723e */ /* 0x002fe400048070ff */
[----:B------:R-:W-:Y:S01]  /*151110*/  F2FP.SATFINITE.E4M3.F32.PACK_AB_MERGE_C R10, R3, R48, RZ ;  /* 0x00000030030a723e */ /* 0x000fe200048070ff */
[----:B------:R-:W-:-:S02]  /*151120*/  IMAD.X R3, R0, 0x1, R21, P6 ;  /* 0x0000000100037824 */ /* 0x000fc400030e0615 */
[----:B------:R-:W-:Y:S04]  /*151130*/  STL [R1+0x29f4], R11 ;  /* 0x0029f40b01007387 */ /* 0x000fe80000100800 */
[----:B------:R-:W-:Y:S04]  /*151140*/  STL [R1+0x230], R10 ;  /* 0x0002300a01007387 */ /* 0x000fe80000100800 */
[----:B------:R0:W-:Y:S02]  /*151150*/  STL.64 [R1+0x2790], R2 ;  /* 0x0027900201007387 */ /* 0x0001e40000100a00 */
[----:B0-----:R-:W-:-:S02]  /*151160*/  F2FP.SATFINITE.E4M3.F32.PACK_AB_MERGE_C R3, R60, R61, RZ ;  /* 0x0000003d3c03723e */ /* 0x001fc400048070ff */
[----:B------:R-:W-:Y:S02]  /*151170*/  F2FP.SATFINITE.E4M3.F32.PACK_AB_MERGE_C R2, R40, R44, RZ ;  /* 0x0000002c2802723e */ /* 0x000fe400048070ff */
[----:B------:R-:W4:Y:S04]  /*151180*/  LDL.LU R44, [R1+0x9e8] ;  /* 0x0009e800012c7983 */ /* 0x000f280000300800 */
[----:B------:R-:W-:Y:S04]  /*151190*/  STL [R1+0x2a00], R3 ;  /* 0x002a000301007387 */ /* 0x000fe80000100800 */
[----:B------:R-:W4:Y:S04]  /*1511a0*/  LDL.LU R40, [R1+0x9ec] ;  /* 0x0009ec0001287983 */ /* 0x000f280000300800 */
[----:B------:R0:W-:Y:S02]  /*1511b0*/  STL [R1+0x218], R2 ;  /* 0x0002180201007387 */ /* 0x0001e40000100800 */
[----:B0-----:R-:W-:-:S05]  /*1511c0*/  IADD3 R2, P6, PT, R47, R22, RZ ;  /* 0x000000162f027210 */ /* 0x001fca0007fde0ff */
[----:B------:R-:W-:-:S05]  /*1511d0*/  IMAD.X R3, R0, 0x1, R20, P6 ;  /* 0x0000000100037824 */ /* 0x000fca00030e0614 */
[----:B------:R2:W-:Y:S02]  /*1511e0*/  STL.64 [R1+0x2788], R2 ;  /* 0x0027880201007387 */ /* 0x0005e40000100a00 */
[----:B--2---:R-:W-:Y:S02]  /*1511f0*/  F2FP.SATFINITE.E4M3.F32.PACK_AB_MERGE_C R2, R36, R41, RZ ;  /* 0x000000292402723e */ /* 0x004fe400048070ff */
[----:B------:R-:W2:Y:S04]  /*151200*/  LDL.LU R41, [R1+0x9d0] ;  /* 0x0009d00001297983 */ /* 0x000ea80000300800 */
[----:B------:R-:W2:Y:S04]  /*151210*/  LDL.LU R36, [R1+0x9d4] ;  /* 0x0009d40001247983 */ /* 0x000ea80000300800 */
[----:B------:R0:W-:Y:S04]  /*151220*/  STL [R1+0x2a10], R2 ;  /* 0x002a100201007387 */ /* 0x0001e80000100800 */
[----:B------:R-:W2:Y:S01]  /*151230*/  LDL.LU R59, [R1+0x9d8] ;  /* 0x0009d800013b7983 */ /* 0x000ea20000300800 */
[----:B0-----:R-:W-:-:S05]  /*151240*/  F2FP.SATFINITE.E4M3.F32.PACK_AB_MERGE_C R2, R39, R38, RZ ;  /* 0x000000262702723e */ /* 0x001fca00048070ff */
[----:B------:R0:W-:Y:S04]  /*151250*/  STL [R1+0xa28], R2 ;  /* 0x000a280201007387 */ /* 0x0001e80000100800 */
[----:B------:R-:W2:Y:S04]  /*151260*/  LDL.LU R56, [R1+0x9dc] ;  /* 0x0009dc0001387983 */ /* 0x000ea80000300800 */
[----:B------:R-:W2:Y:S04]  /*151270*/  LDL.LU R57, [R1+0x9c0] ;  /* 0x0009c00001397983 */ /* 0x000ea80000300800 */
[----:B------:R-:W2:Y:S04]  /*151280*/  LDL.LU R55, [R1+0x9c4] ;  /* 0x0009c40001377983 */ /* 0x000ea80000300800 */
[----:B------:R-:W2:Y:S04]  /*151290*/  LDL.LU R52, [R1+0xc] ;  /* 0x00000c0001347983 */ /* 0x000ea80000300800 */
[----:B------:R-:W2:Y:S04]  /*1512a0*/  LDL.LU R38, [R1+0x9c8] ;  /* 0x0009c80001267983 */ /* 0x000ea80000300800 */
[----:B------:R-:W2:Y:S01]  /*1512b0*/  LDL.LU R39, [R1+0x9cc] ;  /* 0x0009cc0001277983 */ /* 0x000ea20000300800 */
[----:B0-----:R-:W-:-:S05]  /*1512c0*/  IADD3 R2, P6, PT, R47, R19, RZ ;  /* 0x000000132f027210 */ /* 0x001fca0007fde0ff */
[----:B------:R-:W-:-:S05]  /*1512d0*/  IMAD.X R3, R0, 0x1, R17, P6 ;  /* 0x0000000100037824 */ /* 0x000fca00030e0611 */
[----:B------:R3:W-:Y:S01]  /*1512e0*/  STL.64 [R1+0x2780], R2 ;  /* 0x0027800201007387 */ /* 0x0007e20000100a00 */
[----:B------:R-:W-:-:S05]  /*1512f0*/  IADD3 R10, P6, PT, R47, R18, RZ ;  /* 0x000000122f0a7210 */ /* 0x000fca0007fde0ff */
[----:B------:R-:W-:Y:S01]  /*151300*/  IMAD.X R11, R0, 0x1, R16, P6 ;  /* 0x00000001000b7824 */ /* 0x000fe200030e0610 */
[----:B---3--:R-:W-:Y:S02]  /*151310*/  F2FP.SATFINITE.E4M3.F32.PACK_AB_MERGE_C R2, R43, R42, RZ ;  /* 0x0000002a2b02723e */ /* 0x008fe400048070ff */
[----:B------:R-:W3:Y:S04]  /*151320*/  LDL.LU R42, [R1+0x9b0] ;  /* 0x0009b000012a7983 */ /* 0x000ee80000300800 */
[----:B------:R-:W3:Y:S04]  /*151330*/  LDL.LU R43, [R1+0x9b4] ;  /* 0x0009b400012b7983 */ /* 0x000ee80000300800 */
[----:B------:R4:W-:Y:S04]  /*151340*/  STL [R1+0xa2c], R2 ;  /* 0x000a2c0201007387 */ /* 0x0009e80000100800 */
[----:B------:R-:W3:Y:S04]  /*151350*/  LDL.LU R54, [R1+0x9b8] ;  /* 0x0009b80001367983 */ /* 0x000ee80000300800 */
[----:B------:R-:W3:Y:S01]  /*151360*/  LDL.LU R53, [R1+0x9bc] ;  /* 0x0009bc0001357983 */ /* 0x000ee20000300800 */
[----:B----4-:R-:W-:-:S05]  /*151370*/  F2FP.SATFINITE.E4M3.F32.PACK_AB_MERGE_C R2, R45, R46, RZ ;  /* 0x0000002e2d02723e */ /* 0x010fca00048070ff */
[----:B------:R-:W-:Y:S04]  /*151380*/  STL [R1+0x9e0], R2 ;  /* 0x0009e00201007387 */ /* 0x000fe80000100800 */
        /* <DEDUP_REMOVED lines=8> */
[----:B------:R0:W-:Y:S02]  /*151410*/  STL.64 [R1+0x2778], R10 ;  /* 0x0027780a01007387 */ /* 0x0001e40000100a00 */
[----:B0-----:R-:W-:-:S05]  /*151420*/  IADD3 R10, P6, PT, R47, R15, RZ ;  /* 0x0000000f2f0a7210 */ /* 0x001fca0007fde0ff */
[----:B------:R-:W-:Y:S01]  /*151430*/  IMAD.X R11, R0, 0x1, R13, P6 ;  /* 0x00000001000b7824 */ /* 0x000fe200030e060d */
[----:B------:R-:W-:-:S05]  /*151440*/  F2FP.SATFINITE.E4M3.F32.PACK_AB_MERGE_C R2, R40, R44, RZ ;  /* 0x0000002c2802723e */ /* 0x000fca00048070ff */
[----:B------:R2:W-:Y:S04]  /*151450*/  STL [R1+0x9e4], R2 ;  /* 0x0009e40201007387 */ /* 0x0005e80000100800 */
[----:B------:R-:W4:Y:S04]  /*151460*/  LDL.LU R44, [R1+0x910] ;  /* 0x00091000012c7983 */ /* 0x000f280000300800 */
[----:B------:R-:W4:Y:S01]  /*151470*/  LDL.LU R40, [R1+0x914] ;  /* 0x0009140001287983 */ /* 0x000f220000300800 */
[----:B--2---:R-:W-:-:S05]  /*151480*/  F2FP.SATFINITE.E4M3.F32.PACK_AB_MERGE_C R2, R36, R41, RZ ;  /* 0x000000292402723e */ /* 0x004fca00048070ff */
[----:B------:R-:W-:Y:S04]  /*151490*/  STL [R1+0x2980], R2 ;  /* 0x0029800201007387 */ /* 0x000fe80000100800 */
[----:B------:R0:W-:Y:S04]  /*1514a0*/  STL.64 [R1+0x2770], R10 ;  /* 0x0027700a01007387 */ /* 0x0001e80000100a00 */
[----:B0-----:R-:W2:Y:S04]  /*1514b0*/  LDL.LU.64 R10, [R1+0x85d0] ;  /* 0x0085d000010a7983 */ /* 0x001ea80000300a00 */
[----:B------:R-:W2:Y:S04]  /*1514c0*/  LDL.LU R41, [R1+0x918] ;  /* 0x0009180001297983 */ /* 0x000ea80000300800 */
[----:B------:R-:W2:Y:S01]  /*1514d0*/  LDL.LU R36, [R1+0x91c] ;  /* 0x00091c0001247983 */ /* 0x000ea20000300800 */
[----:B------:R-:W-:-:S02]  /*1514e0*/  F2FP.SATFINITE.E4M3.F32.PACK_AB_MERGE_C R49, R56, R59, RZ ;  /* 0x0000003b3831723e */ /* 0x000fc400048070ff */
[----:B------:R-:W-:-:S03]  /*1514f0*/  F2FP.SATFINITE.E4M3.F32.PACK_AB_MERGE_C R2, R55, R57, RZ ;  /* 0x000000393702723e */ /* 0x000fc600048070ff */
[----:B------:R-:W-:Y:S04]  /*151500*/  STL [R1+0x2988], R49 ;  /* 0x0029883101007387 */ /* 0x000fe80000100800 */
[----:B------:R0:W-:Y:S04]  /*151510*/  STL [R1+0x9c0], R2 ;  /* 0x0009c00201007387 */ /* 0x0001e80000100800 */
[----:B------:R-:W-:Y:S01]  /*151520*/  STL.64 [R1+0x85c8], R14 ;  /* 0x0085c80e01007387 */ /* 0x000fe20000100a00 */
[----:B0-----:R-:W-:-:S03]  /*151530*/  F2FP.SATFINITE.E4M3.F32.PACK_AB_MERGE_C R2, R39, R38, RZ ;  /* 0x000000262702723e */ /* 0x001fc600048070ff */
[----:B------:R-:W2:Y:S04]  /*151540*/  LDL.LU R38, [R1+0xff0] ;  /* 0x000ff00001267983 */ /* 0x000ea80000300800 */
[----:B------:R-:W2:Y:S01]  /*151550*/  LDL.LU R39, [R1+0xff4] ;  /* 0x000ff40001277983 */ /* 0x000ea20000300800 */
[----:B------:R-:W-:-:S05]  /*151560*/  IADD3 R56, P6, PT, R47, R14, RZ ;  /* 0x0000000e2f387210 */ /* 0x000fca0007fde0ff */
[----:B------:R-:W-:-:S05]  /*151570*/  IMAD.X R57, R0, 0x1, R12, P6 ;  /* 0x0000000100397824 */ /* 0x000fca00030e060c */
[----:B------:R-:W-:Y:S04]  /*151580*/  STL.64 [R1+0x2768], R56 ;  /* 0x0027683801007387 */ /* 0x000fe80000100a00 */
[----:B------:R3:W-:Y:S02]  /*151590*/  STL [R1+0x9c4], R2 ;  /* 0x0009c40201007387 */ /* 0x0007e40000100800 */
[----:B---3--:R-:W-:-:S05]  /*1515a0*/  F2FP.SATFINITE.E4M3.F32.PACK_AB_MERGE_C R2, R43, R42, RZ ;  /* 0x0000002a2b02723e */ /* 0x008fca00048070ff */
[----:B------:R4:W-:Y:S04]  /*1515b0*/  STL [R1+0x274], R2 ;  /* 0x0002740201007387 */ /* 0x0009e80000100800 */
[----:B------:R-:W3:Y:S04]  /*1515c0*/  LDL.LU R42, [R1+0xff8] ;  /* 0x000ff800012a7983 */ /* 0x000ee80000300800 */
[----:B------:R-:W3:Y:S01]  /*1515d0*/  LDL.LU R43, [R1+0xffc] ;  /* 0x000ffc00012b7983 */ /* 0x000ee20000300800 */
[----:B------:R-:W-:Y:S02]  /*1515e0*/  F2FP.SATFINITE.E4M3.F32.PACK_AB_MERGE_C R49, R53, R54, RZ ;  /* 0x000000363531723e */ /* 0x000fe400048070ff */
[----:B----4-:R-:W-:-:S02]  /*1515f0*/  F2FP.SATFINITE.E4M3.F32.PACK_AB_MERGE_C R2, R50, R51, RZ ;  /* 0x000000333202723e */ /* 0x010fc400048070ff */
[----:B--2---:R-:W-:-:S05]  /*151600*/  IADD3 R14, P6, PT, R47, R11, RZ ;  /* 0x0000000b2f0e7210 */ /* 0x004fca0007fde0ff */
[----:B------:R-:W-:-:S05]  /*151610*/  IMAD.X R15, R0, 0x1, R10, P6 ;  /* 0x00000001000f7824 */ /* 0x000fca00030e060a */
[----:B------:R0:W-:Y:S04]  /*151620*/  STL.64 [R1+0x2760], R14 ;  /* 0x0027600e01007387 */ /* 0x0001e80000100a00 */
[----:B------:R-:W-:Y:S01]  /*151630*/  STL [R1+0x2f4], R49 ;  /* 0x0002f43101007387 */ /* 0x000fe20000100800 */
[----:B0-----:R-:W-:-:S03]  /*151640*/  IADD3 R14, P6, PT, R47, R9, RZ ;  /* 0x000000092f0e7210 */ /* 0x001fc60007fde0ff */
[----:B------:R0:W-:Y:S02]  /*151650*/  STL [R1+0x25c], R2 ;  /* 0x00025c0201007387 */ /* 0x0001e40000100800 */
[----:B------:R-:W-:Y:S01]  /*151660*/  IMAD.X R15, R0, 0x1, R8, P6 ;  /* 0x00000001000f7824 */ /* 0x000fe200030e0608 */
[----:B0-----:R-:W-:-:S04]  /*151670*/  IADD3 R2, P6, PT, R47, R7, RZ ;  /* 0x000000072f027210 */ /* 0x001fc80007fde0ff */
[----:B------:R0:W-:Y:S02]  /*151680*/  STL.64 [R1+0x2758], R14 ;  /* 0x0027580e01007387 */ /* 0x0001e40000100a00 */
[----:B0-----:R-:W-:Y:S01]  /*151690*/  F2FP.SATFINITE.E4M3.F32.PACK_AB_MERGE_C R15, R3, R48, RZ ;  /* 0x00000030030f723e */ /* 0x001fe200048070ff */
[----:B------:R-:W-:Y:S01]  /*1516a0*/  IMAD.X R3, R0, 0x1, R6, P6 ;  /* 0x0000000100037824 */ /* 0x000fe200030e0606 */
[----:B------:R-:W-:-:S03]  /*1516b0*/  F2FP.SATFINITE.E4M3.F32.PACK_AB_MERGE_C R14, R60, R61, RZ ;  /* 0x0000003d3c0e723e */ /* 0x000fc600048070ff */
[----:B------:R-:W-:Y:S04]  /*1516c0*/  STL [R1+0x260], R15 ;  /* 0x0002600f01007387 */ /* 0x000fe80000100800 */
[----:B------:R-:W-:Y:S04]  /*1516d0*/  STL [R1+0x220], R14 ;  /* 0x0002200e01007387 */ /* 0x000fe80000100800 */
[----:B------:R0:W-:Y:S02]  /*1516e0*/  STL.64 [R1+0x2748], R2 ;  /* 0x0027480201007387 */ /* 0x0001e40000100a00 */
[----:B0-----:R-:W-:-:S05]  /*1516f0*/  IADD3 R2, P6, PT, R47, R5, RZ ;  /* 0x000000052f027210 */ /* 0x001fca0007fde0ff */
[----:B------:R-:W-:-:S05]  /*151700*/  IMAD.X R3, R0, 0x1, R4, P6 ;  /* 0x0000000100037824 */ /* 0x000fca00030e0604 */
[----:B------:R0:W-:Y:S01]  /*151710*/  STL.64 [R1+0x2750], R2 ;  /* 0x0027500201007387 */ /* 0x0001e20000100a00 */
[----:B------:R-:W-:-:S03]  /*151720*/  F2FP.SATFINITE.E4M3.F32.PACK_AB_MERGE_C R0, R40, R44, RZ ;  /* 0x0000002c2800723e */ /* 0x000fc600048070ff */
[----:B------:R-:W2:Y:S01]  /*151730*/  LDL.LU R59, [R1+0xfe0] ;  /* 0x000fe000013b7983 */ /* 0x000ea20000300800 */
[----:B0-----:R-:W-:-:S05]  /*151740*/  F2FP.SATFINITE.E4M3.F32.PACK_AB_MERGE_C R2, R45, R46, RZ ;  /* 0x0000002e2d02723e */ /* 0x001fca00048070ff */
[----:B------:R-:W-:Y:S04]  /*151750*/  STL [R1+0x21c], R2 ;  /* 0x00021c0201007387 */ /* 0x000fe80000100800 */
[----:B------:R-:W2:Y:S04]  /*151760*/  LDL.LU R3, [R1+0xfe4] ;  /* 0x000fe40001037983 */ /* 0x000ea80000300800 */
[----:B------:R0:W-:Y:S04]  /*151770*/  STL [R1+0x208], R0 ;  /* 0x0002080001007387 */ /* 0x0001e80000100800 */
[----:B------:R-:W4:Y:S04]  /*151780*/  LDL.LU R56, [R1+0xfe8] ;  /* 0x000fe80001387983 */ /* 0x000f280000300800 */
[----:B------:R-:W4:Y:S01]  /*151790*/  LDL.LU R46, [R1+0xfec] ;  /* 0x000fec00012e7983 */ /* 0x000f220000300800 */
[----:B0-----:R-:W-:-:S03]  /*1517a0*/  F2FP.SATFINITE.E4M3.F32.PACK_AB_MERGE_C R0, R36, R41, RZ ;  /* 0x000000292400723e */ /* 0x001fc600048070ff */
[----:B------:R-:W4:Y:S04]  /*1517b0*/  LDL.LU R44, [R1+0xfd0] ;  /* 0x000fd000012c7983 */ /* 0x000f280000300800 */
[----:B------:R-:W4:Y:S04]  /*1517c0*/  LDL.LU R40, [R1+0xfd4] ;  /* 0x000fd40001287983 */ /* 0x000f280000300800 */
[----:B------:R0:W-:Y:S04]  /*1517d0*/  STL [R1+0x200], R0 ;  /* 0x0002000001007387 */ /* 0x0001e80000100800 */
[----:B------:R-:W4:Y:S04]  /*1517e0*/  LDL.LU R41, [R1+0xfd8] ;  /* 0x000fd80001297983 */ /* 0x000f280000300800 */
[----:B------:R-:W4:Y:S01]  /*1517f0*/  LDL.LU R36, [R1+0xfdc] ;  /* 0x000fdc0001247983 */ /* 0x000f220000300800 */
[----:B------:R-:W-:-:S02]  /*151800*/  IADD3 R14, P6, PT, R52, R35, RZ ;  /* 0x00000023340e7210 */ /* 0x000fc40007fde0ff */
[----:B0-----:R-:W-:Y:S01]  /*151810*/  SHF.R.S32.HI R0, RZ, 0x1f, R52 ;  /* 0x0000001fff007819 */ /* 0x001fe20000011434 */
[----:B------:R-:W4:Y:S01]  /*151820*/  LDL.LU R57, [R1+0xfc0] ;  /* 0x000fc00001397983 */ /* 0x000f220000300800 */
[----:B------:R-:W-:-:S03]  /*151830*/  F2FP.SATFINITE.E4M3.F32.PACK_AB_MERGE_C R2, R39, R38, RZ ;  /* 0x000000262702723e */ /* 0x000fc600048070ff */
[----:B------:R-:W-:Y:S01]  /*151840*/  IMAD.X R15, R0, 0x1, R34, P6 ;  /* 0x00000001000f7824 */ /* 0x000fe200030e0622 */
[----:B------:R-:W4:Y:S04]  /*151850*/  LDL.LU R45, [R1+0xfc4] ;  /* 0x000fc400012d7983 */ /* 0x000f280000300800 */
[----:B------:R0:W-:Y:S04]  /*151860*/  STL.64 [R1+0x2740], R14 ;  /* 0x0027400e01007387 */ /* 0x0001e80000100a00 */
[----:B------:R1:W-:Y:S04]  /*151870*/  STL [R1+0xa48], R2 ;  /* 0x000a480201007387 */ /* 0x0003e80000100800 */
[----:B------:R-:W4:Y:S04]  /*151880*/  LDL.LU R38, [R1+0xfc8] ;  /* 0x000fc80001267983 */ /* 0x000f280000300800 */
[----:B------:R-:W4:Y:S01]  /*151890*/  LDL.LU R39, [R1+0xfcc] ;  /* 0x000fcc0001277983 */ /* 0x000f220000300800 */
[----:B0-----:R-:W-:-:S03]  /*1518a0*/  IADD3 R14, P6, PT, R52, R33, RZ ;  /* 0x00000021340e7210 */ /* 0x001fc60007fde0ff */
[----:B------:R-:W4:Y:S04]  /*1518b0*/  LDL.LU R55, [R1+0xfb0] ;  /* 0x000fb00001377983 */ /* 0x000f280000300800 */
[----:B------:R-:W4:Y:S04]  /*1518c0*/  LDL.LU R54, [R1+0xfb4] ;  /* 0x000fb40001367983 */ /* 0x000f280000300800 */
[----:B------:R-:W4:Y:S01]  /*1518d0*/  LDL.LU R53, [R1+0xfb8] ;  /* 0x000fb80001357983 */ /* 0x000f220000300800 */
[----:B---3--:R-:W-:-:S03]  /*1518e0*/  F2FP.SATFINITE.E4M3.F32.PACK_AB_MERGE_C R47, R43, R42, RZ ;  /* 0x0000002a2b2f723e */ /* 0x008fc600048070ff */
[----:B------:R-:W3:Y:S01]  /*1518f0*/  LDL.LU R51, [R1+0xfbc] ;  /* 0x000fbc0001337983 */ /* 0x000ee20000300800 */
[----:B------:R-:W-:-:S03]  /*151900*/  IMAD.X R15, R0, 0x1, R31, P6 ;  /* 0x00000001000f7824 */ /* 0x000fc600030e061f */
[----:B------:R-:W3:Y:S01]  /*151910*/  LDL.LU R50, [R1+0xfa0] ;  /* 0x000fa00001327983 */ /* 0x000ee20000300800 */
[----:B-1----:R-:W-:-:S03]  /*151920*/  IADD3 R2, P6, PT, R52, R32, RZ ;  /* 0x0000002034027210 */ /* 0x002fc60007fde0ff */
[----:B------:R-:W3:Y:S04]  /*151930*/  LDL.LU R48, [R1+0xfa4] ;  /* 0x000fa40001307983 */ /* 0x000ee80000300800 */
[----:B------:R-:W3:Y:S04]  /*151940*/  LDL.LU R61, [R1+0xfa8] ;  /* 0x000fa800013d7983 */ /* 0x000ee80000300800 */
[----:B------:R-:W3:Y:S04]  /*151950*/  LDL.LU R60, [R1+0xfac] ;  /* 0x000fac00013c7983 */ /* 0x000ee80000300800 */
[----:B------:R-:W-:Y:S04]  /*151960*/  STL [R1+0x8458], R47 ;  /* 0x0084582f01007387 */ /* 0x000fe80000100800 */
[----:B------:R-:W3:Y:S04]  /*151970*/  LDL.LU R42, [R1+0xf90] ;  /* 0x000f9000012a7983 */ /* 0x000ee80000300800 */
[----:B------:R-:W3:Y:S04]  /*151980*/  LDL.LU R43, [R1+0xf94] ;  /* 0x000f9400012b7983 */ /* 0x000ee80000300800 */
[----:B------:R-:W-:Y:S01]  /*151990*/  STL.64 [R1+0x2738], R14 ;  /* 0x0027380e01007387 */ /* 0x000fe20000100a00 */
[----:B--2---:R-:W-:-:S05]  /*1519a0*/  F2FP.SATFINITE.E4M3.F32.PACK_AB_MERGE_C R3, R3, R59, RZ ;  /* 0x0000003b0303723e */ /* 0x004fca00048070ff */
[----:B------:R0:W-:Y:S01]  /*1519b0*/  STL [R1+0x8484], R3 ;  /* 0x0084840301007387 */ /* 0x0001e20000100800 */
[----:B----4-:R-:W-:Y:S01]  /*1519c0*/  F2FP.SATFINITE.E4M3.F32.PACK_AB_MERGE_C R46, R46, R56, RZ ;  /* 0x000000382e2e723e */ /* 0x010fe200048070ff */
[----:B0-----:R-:W-:-:S04]  /*1519d0*/  IMAD.X R3, R0, 0x1, R30, P6 ;  /* 0x0000000100037824 */ /* 0x001fc800030e061e */
[----:B------:R-:W-:Y:S04]  /*1519e0*/  STL [R1+0x8480], R46 ;  /* 0x0084802e01007387 */ /* 0x000fe80000100800 */
[----:B------:R0:W-:Y:S02]  /*1519f0*/  STL.64 [R1+0x2730], R2 ;  /* 0x0027300201007387 */ /* 0x0001e40000100a00 */
[----:B0-----:R-:W-:Y:S02]  /*151a00*/  F2FP.SATFINITE.E4M3.F32.PACK_AB_MERGE_C R3, R40, R44, RZ ;  /* 0x0000002c2803723e */ /* 0x001fe400048070ff */
[----:B------:R-:W-:-:S03]  /*151a10*/  F2FP.SATFINITE.E4M3.F32.PACK_AB_MERGE_C R2, R36, R41, RZ ;  /* 0x000000292402723e */ /* 0x000fc600048070ff */
[----:B------:R-:W-:Y:S04]  /*151a20*/  STL [R1+0x2984], R3 ;  /* 0x0029840301007387 */ /* 0x000fe80000100800 */
[----:B------:R-:W2:Y:S04]  /*151a30*/  LDL.LU R44, [R1+0xf98] ;  /* 0x000f9800012c7983 */ /* 0x000ea80000300800 */
[----:B------:R0:W-:Y:S01]  /*151a40*/  STL [R1+0x29b0], R2 ;  /* 0x0029b00201007387 */ /* 0x0001e20000100800 */
[----:B------:R-:W-:-:S03]  /*151a50*/  IMAD.MOV.U32 R36, RZ, RZ, R37 ;  /* 0x000000ffff247224 */ /* 0x000fc600078e0025 */
[----:B------:R-:W2:Y:S04]  /*151a60*/  LDL.LU R40, [R1+0xf9c] ;  /* 0x000f9c0001287983 */ /* 0x000ea80000300800 */
[----:B------:R-:W4:Y:S01]  /*151a70*/  LDL.LU R41, [R1+0x8a0] ;  /* 0x0008a00001297983 */ /* 0x000f220000300800 */
[----:B0-----:R-:W-:-:S03]  /*151a80*/  IADD3 R2, P6, PT, R52, R29, RZ ;  /* 0x0000001d34027210 */ /* 0x001fc60007fde0ff */
[----:B------:R-:W4:Y:S02]  /*151a90*/  LDL.LU R37, [R1+0x8a4] ;  /* 0x0008a40001257983 */ /* 0x000f240000300800 */
[----:B------:R-:W-:-:S05]  /*151aa0*/  IMAD.X R3, R0, 0x1, R27, P6 ;  /* 0x0000000100037824 */ /* 0x000fca00030e061b */
[----:B------:R0:W-:Y:S02]  /*151ab0*/  STL.64 [R1+0x2728], R2 ;  /* 0x0027280201007387 */ /* 0x0001e40000100a00 */
[----:B0-----:R-:W-:Y:S02]  /*151ac0*/  F2FP.SATFINITE.E4M3.F32.PACK_AB_MERGE_C R2, R45, R57, RZ ;  /* 0x000000392d02723e */ /* 0x001fe400048070ff */
[----:B------:R-:W-:Y:S02]  /*151ad0*/  F2FP.SATFINITE.E4M3.F32.PACK_AB_MERGE_C R45, R39, R38, RZ ;  /* 0x00000026272d723e */ /* 0x000fe400048070ff */
[----:B------:R-:W4:Y:S04]  /*151ae0*/  LDL.LU R38, [R1+0x8a8] ;  /* 0x0008a80001267983 */ /* 0x000f280000300800 */
[----:B------:R0:W-:Y:S04]  /*151af0*/  STL [R1+0x7c8], R2 ;  /* 0x0007c80201007387 */ /* 0x0001e80000100800 */
[----:B------:R-:W4:Y:S01]  /*151b00*/  LDL.LU R39, [R1+0x8ac] ;  /* 0x0008ac0001277983 */ /* 0x000f220000300800 */
[----:B0-----:R-:W-:-:S03]  /*151b10*/  IADD3 R2, P6, PT, R52, R28, RZ ;  /* 0x0000001c34027210 */ /* 0x001fc60007fde0ff */
[----:B------:R-:W-:Y:S02]  /*151b20*/  STL [R1+0x849c], R45 ;  /* 0x00849c2d01007387 */ /* 0x000fe40000100800 */
[----:B------:R-:W-:Y:S01]  /*151b30*/  IMAD.X R3, R0, 0x1, R26, P6 ;  /* 0x0000000100037824 */ /* 0x000fe200030e061a */
[----:B------:R-:W-:-:S04]  /*151b40*/  F2FP.SATFINITE.E4M3.F32.PACK_AB_MERGE_C R15, R54, R55, RZ ;  /* 0x00000037360f723e */ /* 0x000fc800048070ff */
[----:B------:R0:W-:Y:S01]  /*151b50*/  STL.64 [R1+0x2720], R2 ;  /* 0x0027200201007387 */ /* 0x0001e20000100a00 */
[----:B---3--:R-:W-:-:S03]  /*151b60*/  F2FP.SATFINITE.E4M3.F32.PACK_AB_MERGE_C R14, R51, R53, RZ ;  /* 0x00000035330e723e */ /* 0x008fc600048070ff */
[----:B------:R-:W-:Y:S01]  /*151b70*/  STL [R1+0x26c], R15 ;  /* 0x00026c0f01007387 */ /* 0x000fe20000100800 */
[----:B0-----:R-:W-:-:S03]  /*151b80*/  IADD3 R2, P6, PT, R52, R25, RZ ;  /* 0x0000001934027210 */ /* 0x001fc60007fde0ff */
[----:B------:R0:W-:Y:S02]  /*151b90*/  STL [R1+0x29b8], R14 ;  /* 0x0029b80e01007387 */ /* 0x0001e40000100800 */
[----:B------:R-:W-:-:S05]  /*151ba0*/  IMAD.X R3, R0, 0x1, R24, P6 ;  /* 0x0000000100037824 */ /* 0x000fca00030e0618 */
[----:B------:R1:W-:Y:S01]  /*151bb0*/  STL.64 [R1+0x2718], R2 ;  /* 0x0027180201007387 */ /* 0x0003e20000100a00 */
[----:B0-----:R-:W-:-:S05]  /*151bc0*/  IADD3 R14, P6, PT, R52, R23, RZ ;  /* 0x00000017340e7210 */ /* 0x001fca0007fde0ff */
[----:B------:R-:W-:Y:S01]  /*151bd0*/  IMAD.X R15, R0, 0x1, R21, P6 ;  /* 0x00000001000f7824 */ /* 0x000fe200030e0615 */
[----:B-1----:R-:W-:Y:S02]  /*151be0*/  F2FP.SATFINITE.E4M3.F32.PACK_AB_MERGE_C R2, R60, R61, RZ ;  /* 0x0000003d3c02723e */ /* 0x002fe400048070ff */
[----:B------:R-:W-:-:S03]  /*151bf0*/  F2FP.SATFINITE.E4M3.F32.PACK_AB_MERGE_C R3, R48, R50, RZ ;  /* 0x000000323003723e */ /* 0x000fc600048070ff */
[----:B------:R0:W-:Y:S04]  /*151c00*/  STL [R1+0x8298], R2 ;  /* 0x0082980201007387 */ /* 0x0001e80000100800 */
[----:B------:R1:W-:Y:S04]  /*151c10*/  STL [R1+0x22c], R3 ;  /* 0x00022c0301007387 */ /* 0x0003e80000100800 */
[----:B------:R-:W3:Y:S01]  /*151c20*/  LDL.LU R45, [R1+0xf80] ;  /* 0x000f8000012d7983 */ /* 0x000ee20000300800 */
[----:B0-----:R-:W-:-:S03]  /*151c30*/  F2FP.SATFINITE.E4M3.F32.PACK_AB_MERGE_C R2, R43, R42, RZ ;  /* 0x0000002a2b02723e */ /* 0x001fc600048070ff */
[----:B------:R-:W3:Y:S04]  /*151c40*/  LDL.LU R46, [R1+0xf84] ;  /* 0x000f8400012e7983 */ /* 0x000ee80000300800 */
[----:B------:R0:W-:Y:S04]  /*151c50*/  STL.64 [R1+0x2710], R14 ;  /* 0x0027100e01007387 */ /* 0x0001e80000100a00 */
[----:B------:R2:W-:Y:S04]  /*151c60*/  STL [R1+0x20c], R2 ;  /* 0x00020c0201007387 */ /* 0x0005e80000100800 */
[----:B-1----:R-:W3:Y:S04]  /*151c70*/  LDL.LU R3, [R1+0xf88] ;  /* 0x000f880001037983 */ /* 0x002ee80000300800 */
[----:B------:R-:W3:Y:S01]  /*151c80*/  LDL.LU R47, [R1+0xf8c] ;  /* 0x000f8c00012f7983 */ /* 0x000ee20000300800 */
[----:B0-----:R-:W-:-:S03]  /*151c90*/  IADD3 R14, P6, PT, R52, R22, RZ ;  /* 0x00000016340e7210 */ /* 0x001fc60007fde0ff */
[----:B------:R-:W3:Y:S04]  /*151ca0*/  LDL.LU R51, [R1+0x900] ;  /* 0x0009000001337983 */ /* 0x000ee80000300800 */
[----:B------:R-:W3:Y:S01]  /*151cb0*/  LDL.LU R60, [R1+0x904] ;  /* 0x00090400013c7983 */ /* 0x000ee20000300800 */
[----:B------:R-:W-:-:S03]  /*151cc0*/  IMAD.X R15, R0, 0x1, R20, P6 ;  /* 0x00000001000f7824 */ /* 0x000fc600030e0614 */
[----:B------:R-:W3:Y:S04]  /*151cd0*/  LDL.LU R42, [R1+0x908] ;  /* 0x00090800012a7983 */ /* 0x000ee80000300800 */
[----:B------:R-:W3:Y:S01]  /*151ce0*/  LDL.LU R43, [R1+0x90c] ;  /* 0x00090c00012b7983 */ /* 0x000ee20000300800 */
[----:B--2---:R-:W-:-:S05]  /*151cf0*/  F2FP.SATFINITE.E4M3.F32.PACK_AB_MERGE_C R2, R40, R44, RZ ;  /* 0x0000002c2802723e */ /* 0x004fca00048070ff */
[----:B------:R4:W-:Y:S04]  /*151d00*/  STL [R1+0x29c8], R2 ;  /* 0x0029c80201007387 */ /* 0x0009e80000100800 */
[----:B------:R-:W2:Y:S04]  /*151d10*/  LDL.LU R49, [R1+0x8f0] ;  /* 0x0008f00001317983 */ /* 0x000ea80000300800 */
[----:B------:R-:W2:Y:S01]  /*151d20*/  LDL.LU R58, [R1+0x8f4] ;  /* 0x0008f400013a7983 */ /* 0x000ea20000300800 */
[----:B----4-:R-:W-:-:S03]  /*151d30*/  F2FP.SATFINITE.E4M3.F32.PACK_AB_MERGE_C R2, R37, R41, RZ ;  /* 0x000000292502723e */ /* 0x010fc600048070ff */
[----:B------:R0:W-:Y:S04]  /*151d40*/  STL.64 [R1+0x2708], R14 ;  /* 0x0027080e01007387 */ /* 0x0001e80000100a00 */
[----:B------:R1:W-:Y:S04]  /*151d50*/  STL [R1+0x1f4], R2 ;  /* 0x0001f40201007387 */ /* 0x0003e80000100800 */
[----:B------:R-:W4:Y:S01]  /*151d60*/  LDL.LU R40, [R1+0x8f8] ;  /* 0x0008f80001287983 */ /* 0x000f220000300800 */
[----:B0-----:R-:W-:-:S03]  /*151d70*/  IADD3 R14, P6, PT, R52, R19, RZ ;  /* 0x00000013340e7210 */ /* 0x001fc60007fde0ff */
[----:B------:R-:W4:Y:S04]  /*151d80*/  LDL.LU R37, [R1+0x8fc] ;  /* 0x0008fc0001257983 */ /* 0x000f280000300800 */
[----:B------:R-:W2:Y:S01]  /*151d90*/  LDL.LU R59, [R1+0x8e0] ;  /* 0x0008e000013b7983 */ /* 0x000ea20000300800 */
[----:B-1----:R-:W-:-:S03]  /*151da0*/  F2FP.SATFINITE.E4M3.F32.PACK_AB_MERGE_C R2, R39, R38, RZ ;  /* 0x000000262702723e */ /* 0x002fc600048070ff */
[----:B------:R-:W2:Y:S01]  /*151db0*/  LDL.LU R56, [R1+0x8e4] ;  /* 0x0008e40001387983 */ /* 0x000ea20000300800 */
[----:B------:R-:W-:-:S03]  /*151dc0*/  IMAD.X R15, R0, 0x1, R17, P6 ;  /* 0x00000001000f7824 */ /* 0x000fc600030e0611 */
[----:B------:R-:W-:Y:S04]  /*151dd0*/  STL [R1+0x29d0], R2 ;  /* 0x0029d00201007387 */ /* 0x000fe80000100800 */
[----:B------:R-:W4:Y:S04]  /*151de0*/  LDL.LU R57, [R1+0x8e8] ;  /* 0x0008e80001397983 */ /* 0x000f280000300800 */
[----:B------:R-:W4:Y:S04]  /*151df0*/  LDL.LU R55, [R1+0x8ec] ;  /* 0x0008ec0001377983 */ /* 0x000f280000300800 */
[----:B------:R-:W4:Y:S04]  /*151e00*/  LDL.LU R41, [R1+0x8d0] ;  /* 0x0008d00001297983 */ /* 0x000f280000300800 */
[----:B------:R-:W4:Y:S04]  /*151e10*/  LDL.LU R39, [R1+0x8d4] ;  /* 0x0008d40001277983 */ /* 0x000f280000300800 */
[----:B------:R-:W4:Y:S04]  /*151e20*/  LDL.LU R38, [R1+0x8] ;  /* 0x0000080001267983 */ /* 0x000f280000300800 */
[----:B------:R0:W-:Y:S04]  /*151e30*/  STL.64 [R1+0x2700], R14 ;  /* 0x0027000e01007387 */ /* 0x0001e80000100a00 */
[----:B0-----:R-:W4:Y:S04]  /*151e40*/  LDL.LU.64 R14, [R1+0x85c8] ;  /* 0x0085c800010e7983 */ /* 0x001f280000300a00 */
[----:B------:R-:W4:Y:S04]  /*151e50*/  LDL.LU R54, [R1+0x8d8] ;  /* 0x0008d80001367983 */ /* 0x000f280000300800 */
[----:B------:R-:W4:Y:S04]  /*151e60*/  LDL.LU R53, [R1+0x8dc] ;  /* 0x0008dc0001357983 */ /* 0x000f280000300800 */
[----:B------:R-:W4:Y:S04]  /*151e70*/  LDL.LU R50, [R1+0x8c0] ;  /* 0x0008c00001327983 */ /* 0x000f280000300800 */
[----:B------:R-:W4:Y:S04]  /*151e80*/  LDL.LU R48, [R1+0x8c4] ;  /* 0x0008c40001307983 */ /* 0x000f280000300800 */
[----:B------:R-:W4:Y:S04]  /*151e90*/  LDL.LU R61, [R1+0x8c8] ;  /* 0x0008c800013d7983 */ /* 0x000f280000300800 */
[----:B------:R-:W4:Y:S01]  /*151ea0*/  LDL.LU R44, [R1+0x8cc] ;  /* 0x0008cc00012c7983 */ /* 0x000f220000300800 */
[----:B------:R-:W-:-:S02]  /*151eb0*/  IADD3 R2, P6, PT, R52, R18, RZ ;  /* 0x0000001234027210 */ /* 0x000fc40007fde0ff */
[----:B---3--:R-:W-:-:S05]  /*151ec0*/  F2FP.SATFINITE.E4M3.F32.PACK_AB_MERGE_C R46, R46, R45, RZ ;  /* 0x0000002d2e2e723e */ /* 0x008fca00048070ff */
[----:B------:R-:W-:Y:S01]  /*151ed0*/  STL [R1+0xa14], R46 ;  /* 0x000a142e01007387 */ /* 0x000fe20000100800 */
[----:B------:R-:W-:Y:S01]  /*151ee0*/  F2FP.SATFINITE.E4M3.F32.PACK_AB_MERGE_C R45, R47, R3, RZ ;  /* 0x000000032f2d723e */ /* 0x000fe200048070ff */
[----:B------:R-:W-:-:S04]  /*151ef0*/  IMAD.X R3, R0, 0x1, R16, P6 ;  /* 0x0000000100037824 */ /* 0x000fc800030e0610 */
[----:B------:R-:W-:Y:S04]  /*151f00*/  STL [R1+0xa24], R45 ;  /* 0x000a242d01007387 */ /* 0x000fe80000100800 */
[----:B------:R0:W-:Y:S02]  /*151f10*/  STL.64 [R1+0x26f8], R2 ;  /* 0x0026f80201007387 */ /* 0x0001e40000100a00 */
[----:B0-----:R-:W-:Y:S02]  /*151f20*/  F2FP.SATFINITE.E4M3.F32.PACK_AB_MERGE_C R3, R60, R51, RZ ;  /* 0x000000333c03723e */ /* 0x001fe400048070ff */
[----:B------:R-:W-:-:S03]  /*151f30*/  F2FP.SATFINITE.E4M3.F32.PACK_AB_MERGE_C R2, R43, R42, RZ ;  /* 0x0000002a2b02723e */ /* 0x000fc600048070ff */
[----:B------:R-:W-:Y:S04]  /*151f40*/  STL [R1+0x9a4], R3 ;  /* 0x0009a40301007387 */ /* 0x000fe80000100800 */
[----:B------:R-:W3:Y:S04]  /*151f50*/  LDL.LU R51, [R1+0x8b0] ;  /* 0x0008b00001337983 */ /* 0x000ee80000300800 */
[----:B------:R4:W-:Y:S04]  /*151f60*/  STL [R1+0x9b8], R2 ;  /* 0x0009b80201007387 */ /* 0x0009e80000100800 */
[----:B------:R-:W3:Y:S04]  /*151f70*/  LDL.LU R60, [R1+0x8b4] ;  /* 0x0008b400013c7983 */ /* 0x000ee80000300800 */
[----:B------:R-:W3:Y:S04]  /*151f80*/  LDL.LU R42, [R1+0x8b8] ;  /* 0x0008b800012a7983 */ /* 0x000ee80000300800 */
[----:B------:R-:W3:Y:S01]  /*151f90*/  LDL.LU R43, [R1+0x8bc] ;  /* 0x0008bc00012b7983 */ /* 0x000ee20000300800 */
[----:B--2---:R-:W-:-:S02]  /*151fa0*/  F2FP.SATFINITE.E4M3.F32.PACK_AB_MERGE_C R46, R56, R59, RZ ;  /* 0x0000003b382e723e */ /* 0x004fc400048070ff */
[----:B----4-:R-:W-:-:S05]  /*151fb0*/  IADD3 R2, P6, PT, R52, R15, RZ ;  /* 0x0000000f34027210 */ /* 0x010fca0007fde0ff */
[----:B------:R-:W-:-:S05]  /*151fc0*/  IMAD.X R3, R0, 0x1, R13, P6 ;  /* 0x0000000100037824 */ /* 0x000fca00030e060d */
[----:B------:R0:W-:Y:S02]  /*151fd0*/  STL.64 [R1+0x26e8], R2 ;  /* 0x0026e80201007387 */ /* 0x0001e40000100a00 */
[----:B0-----:R-:W-:Y:S02]  /*151fe0*/  F2FP.SATFINITE.E4M3.F32.PACK_AB_MERGE_C R3, R58, R49, RZ ;  /* 0x000000313a03723e */ /* 0x001fe400048070ff */
[----:B------:R-:W-:Y:S02]  /*151ff0*/  F2FP.SATFINITE.E4M3.F32.PACK_AB_MERGE_C R2, R37, R40, RZ ;  /* 0x000000282502723e */ /* 0x000fe400048070ff */
[----:B------:R-:W2:Y:S04]  /*152000*/  LDL.LU R40, [R1+0x880] ;  /* 0x0008800001287983 */ /* 0x000ea80000300800 */
[----:B------:R-:W-:Y:S04]  /*152010*/  STL [R1+0x296c], R3 ;  /* 0x00296c0301007387 */ /* 0x000fe80000100800 */
[----:B------:R-:W2:Y:S04]  /*152020*/  LDL.LU R37, [R1+0x884] ;  /* 0x0008840001257983 */ /* 0x000ea80000300800 */
[----:B------:R0:W-:Y:S02]  /*152030*/  STL [R1+0x2974], R2 ;  /* 0x0029740201007387 */ /* 0x0001e40000100800 */
[----:B0-----:R-:W-:-:S05]  /*152040*/  IADD3 R2, P6, PT, R52, R14, RZ ;  /* 0x0000000e34027210 */ /* 0x001fca0007fde0ff */
[----:B------:R-:W-:-:S05]  /*152050*/  IMAD.X R3, R0, 0x1, R12, P6 ;  /* 0x0000000100037824 */ /* 0x000fca00030e060c */
[----:B------:R0:W-:Y:S01]  /*152060*/  STL.64 [R1+0x26f0], R2 ;  /* 0x0026f00201007387 */ /* 0x0001e20000100a00 */
[----:B------:R-:W-:-:S03]  /*152070*/  F2FP.SATFINITE.E4M3.F32.PACK_AB_MERGE_C R45, R55, R57, RZ ;  /* 0x00000039372d723e */ /* 0x000fc600048070ff */
[----:B------:R-:W-:Y:S01]  /*152080*/  STL [R1+0x350], R46 ;  /* 0x0003502e01007387 */ /* 0x000fe20000100800 */
[----:B0-----:R-:W-:-:S03]  /*152090*/  IADD3 R2, P6, PT, R52, R11, RZ ;  /* 0x0000000b34027210 */ /* 0x001fc60007fde0ff */
[----:B------:R-:W-:Y:S02]  /*1520a0*/  STL [R1+0x358], R45 ;  /* 0x0003582d01007387 */ /* 0x000fe40000100800 */
[----:B------:R-:W-:-:S05]  /*1520b0*/  IMAD.X R3, R0, 0x1, R10, P6 ;  /* 0x0000000100037824 */ /* 0x000fca00030e060a */
[----:B------:R0:W-:Y:S02]  /*1520c0*/  STL.64 [R1+0x26e0], R2 ;  /* 0x0026e00201007387 */ /* 0x0001e40000100a00 */
[----:B0-----:R-:W-:Y:S02]  /*1520d0*/  F2FP.SATFINITE.E4M3.F32.PACK_AB_MERGE_C R2, R39, R41, RZ ;  /* 0x000000292702723e */ /* 0x001fe400048070ff */
[----:B------:R-:W4:Y:S04]  /*1520e0*/  LDL.LU R41, [R1+0x888] ;  /* 0x0008880001297983 */ /* 0x000f280000300800 */
[----:B------:R-:W4:Y:S04]  /*1520f0*/  LDL.LU R39, [R1+0x88c] ;  /* 0x00088c0001277983 */ /* 0x000f280000300800 */
[----:B------:R0:W-:Y:S01]  /*152100*/  STL [R1+0x254], R2 ;  /* 0x0002540201007387 */ /* 0x0001e20000100800 */
[----:B------:R-:W-:-:S02]  /*152110*/  F2FP.SATFINITE.E4M3.F32.PACK_AB_MERGE_C R45, R53, R54, RZ ;  /* 0x00000036352d723e */ /* 0x000fc400048070ff */
[----:B0-----:R-:W-:-:S03]  /*152120*/  IADD3 R2, P6, PT, R52, R9, RZ ;  /* 0x0000000934027210 */ /* 0x001fc60007fde0ff */
[----:B------:R-:W-:Y:S02]  /*152130*/  STL [R1+0x258], R45 ;  /* 0x0002582d01007387 */ /* 0x000fe40000100800 */
[----:B------:R-:W-:-:S05]  /*152140*/  IMAD.X R3, R0, 0x1, R8, P6 ;  /* 0x0000000100037824 */ /* 0x000fca00030e0608 */
[----:B------:R0:W-:Y:S02]  /*152150*/  STL.64 [R1+0x26d8], R2 ;  /* 0x0026d80201007387 */ /* 0x0001e40000100a00 */
[----:B0-----:R-:W-:Y:S02]  /*152160*/  F2FP.SATFINITE.E4M3.F32.PACK_AB_MERGE_C R3, R48, R50, RZ ;  /* 0x000000323003723e */ /* 0x001fe400048070ff */
[----:B------:R-:W4:Y:S01]  /*152170*/  LDL.LU R50, [R1+0x10f0] ;  /* 0x0010f00001327983 */ /* 0x000f220000300800 */
[----:B------:R-:W-:-:S03]  /*152180*/  F2FP.SATFINITE.E4M3.F32.PACK_AB_MERGE_C R2, R44, R61, RZ ;  /* 0x0000003d2c02723e */ /* 0x000fc600048070ff */
[----:B------:R-:W-:Y:S04]  /*152190*/  STL [R1+0x210], R3 ;  /* 0x0002100301007387 */ /* 0x000fe80000100800 */
[----:B------:R-:W4:Y:S04]  /*1521a0*/  LDL.LU R48, [R1+0x10f4] ;  /* 0x0010f40001307983 */ /* 0x000f280000300800 */
[----:B------:R0:W-:Y:S04]  /*1521b0*/  STL [R1+0x214], R2 ;  /* 0x0002140201007387 */ /* 0x0001e80000100800 */
[----:B------:R-:W4:Y:S04]  /*1521c0*/  LDL.LU R61, [R1+0x10f8] ;  /* 0x0010f800013d7983 */ /* 0x000f280000300800 */
[----:B------:R-:W4:Y:S01]  /*1521d0*/  LDL.LU R44, [R1+0x10fc] ;  /* 0x0010fc00012c7983 */ /* 0x000f220000300800 */
[----:B0-----:R-:W-:-:S05]  /*1521e0*/  IADD3 R2, P6, PT, R52, R7, RZ ;  /* 0x0000000734027210 */ /* 0x001fca0007fde0ff */
[----:B------:R-:W-:-:S05]  /*1521f0*/  IMAD.X R3, R0, 0x1, R6, P6 ;  /* 0x0000000100037824 */ /* 0x000fca00030e0606 */
[----:B------:R0:W-:Y:S04]  /*152200*/  STL.64 [R1+0x26c8], R2 ;  /* 0x0026c80201007387 */ /* 0x0001e80000100a00 */
[----:B------:R-:W4:Y:S04]  /*152210*/  LDL.LU R58, [R1+0x10e0] ;  /* 0x0010e000013a7983 */ /* 0x000f280000300800 */
[----:B------:R-:W4:Y:S01]  /*152220*/  LDL.LU R59, [R1+0x10e4] ;  /* 0x0010e400013b7983 */ /* 0x000f220000300800 */
[----:B0-----:R-:W-:-:S05]  /*152230*/  IADD3 R2, P6, PT, R52, R5, RZ ;  /* 0x0000000534027210 */ /* 0x001fca0007fde0ff */
[----:B------:R-:W-:Y:S01]  /*152240*/  IMAD.X R3, R0, 0x1, R4, P6 ;  /* 0x0000000100037824 */ /* 0x000fe200030e0604 */
[----:B---3--:R-:W-:-:S04]  /*152250*/  F2FP.SATFINITE.E4M3.F32.PACK_AB_MERGE_C R0, R60, R51, RZ ;  /* 0x000000333c00723e */ /* 0x008fc800048070ff */
[----:B------:R-:W-:Y:S04]  /*152260*/  STL.64 [R1+0x26d0], R2 ;  /* 0x0026d00201007387 */ /* 0x000fe80000100a00 */
[----:B------:R0:W-:Y:S04]  /*152270*/  STL [R1+0x1fc], R0 ;  /* 0x0001fc0001007387 */ /* 0x0001e80000100800 */
[----:B------:R-:W3:Y:S04]  /*152280*/  LDL.LU R56, [R1+0x10e8] ;  /* 0x0010e80001387983 */ /* 0x000ee80000300800 */
[----:B------:R-:W3:Y:S01]  /*152290*/  LDL.LU R57, [R1+0x10ec] ;  /* 0x0010ec0001397983 */ /* 0x000ee20000300800 */
[----:B0-----:R-:W-:-:S05]  /*1522a0*/  F2FP.SATFINITE.E4M3.F32.PACK_AB_MERGE_C R0, R43, R42, RZ ;  /* 0x0000002a2b00723e */ /* 0x001fca00048070ff */
[----:B------:R2:W-:Y:S04]  /*1522b0*/  STL [R1+0x1f8], R0 ;  /* 0x0001f80001007387 */ /* 0x0005e80000100800 */
[----:B------:R-:W3:Y:S04]  /*1522c0*/  LDL.LU R53, [R1+0x10d0] ;  /* 0x0010d00001357983 */ /* 0x000ee80000300800 */
[----:B------:R-:W3:Y:S04]  /*1522d0*/  LDL.LU R52, [R1+0x10d4] ;  /* 0x0010d40001347983 */ /* 0x000ee80000300800 */
[----:B------:R-:W3:Y:S04]  /*1522e0*/  LDL.LU R51, [R1+0x10d8] ;  /* 0x0010d80001337983 */ /* 0x000ee80000300800 */
[----:B------:R-:W3:Y:S01]  /*1522f0*/  LDL.LU R60, [R1+0x10dc] ;  /* 0x0010dc00013c7983 */ /* 0x000ee20000300800 */
[----:B------:R-:W-:-:S02]  /*152300*/  IADD3 R2, P6, PT, R38, R35, RZ ;  /* 0x0000002326027210 */ /* 0x000fc40007fde0ff */
[----:B--2---:R-:W-:-:S05]  /*152310*/  F2FP.SATFINITE.E4M3.F32.PACK_AB_MERGE_C R0, R37, R40, RZ ;  /* 0x000000282500723e */ /* 0x004fca00048070ff */
[----:B------:R0:W-:Y:S04]  /*152320*/  STL [R1+0x1e4], R0 ;  /* 0x0001e40001007387 */ /* 0x0001e80000100800 */
[----:B------:R-:W2:Y:S04]  /*152330*/  LDL.LU R42, [R1+0x10c0] ;  /* 0x0010c000012a7983 */ /* 0x000ea80000300800 */
[----:B------:R-:W2:Y:S01]  /*152340*/  LDL.LU R37, [R1+0x10c4] ;  /* 0x0010c40001257983 */ /* 0x000ea20000300800 */
[----:B0-----:R-:W-:-:S05]  /*152350*/  SHF.R.S32.HI R0, RZ, 0x1f, R38 ;  /* 0x0000001fff007819 */ /* 0x001fca0000011426 */
[----:B------:R-:W-:-:S05]  /*152360*/  IMAD.X R3, R0, 0x1, R34, P6 ;  /* 0x0000000100037824 */ /* 0x000fca00030e0622 */
[----:B------:R4:W-:Y:S04]  /*152370*/  STL.64 [R1+0x26c0], R2 ;  /* 0x0026c00201007387 */ /* 0x0009e80000100a00 */
[----:B------:R-:W2:Y:S04]  /*152380*/  LDL.LU R55, [R1+0x10c8] ;  /* 0x0010c80001377983 */ /* 0x000ea80000300800 */
[----:B------:R-:W2:Y:S01]  /*152390*/  LDL.LU R54, [R1+0x10cc] ;  /* 0x0010cc0001367983 */ /* 0x000ea20000300800 */
[----:B----4-:R-:W-:-:S05]  /*1523a0*/  F2FP.SATFINITE.E4M3.F32.PACK_AB_MERGE_C R2, R39, R41, RZ ;  /* 0x000000292702723e */ /* 0x010fca00048070ff */
[----:B------:R0:W-:Y:S04]  /*1523b0*/  STL [R1+0x1e0], R2 ;  /* 0x0001e00201007387 */ /* 0x0001e80000100800 */
[----:B------:R-:W4:Y:S04]  /*1523c0*/  LDL.LU R43, [R1+0x10b0] ;  /* 0x0010b000012b7983 */ /* 0x000f280000300800 */
[----:B------:R-:W4:Y:S04]  /*1523d0*/  LDL.LU R40, [R1+0x10b4] ;  /* 0x0010b40001287983 */ /* 0x000f280000300800 */
[----:B------:R-:W4:Y:S04]  /*1523e0*/  LDL.LU R41, [R1+0x10b8] ;  /* 0x0010b80001297983 */ /* 0x000f280000300800 */
[----:B------:R-:W4:Y:S01]  /*1523f0*/  LDL.LU R39, [R1+0x10bc] ;  /* 0x0010bc0001277983 */ /* 0x000f220000300800 */
[----:B0-----:R-:W-:-:S05]  /*152400*/  IADD3 R2, P6, PT, R38, R33, RZ ;  /* 0x0000002126027210 */ /* 0x001fca0007fde0ff */
[----:B------:R-:W-:Y:S01]  /*152410*/  IMAD.X R3, R0, 0x1, R31, P6 ;  /* 0x0000000100037824 */ /* 0x000fe200030e061f */
[----:B------:R-:W-:-:S05]  /*152420*/  F2FP.SATFINITE.E4M3.F32.PACK_AB_MERGE_C R47, R48, R50, RZ ;  /* 0x00000032302f723e */ /* 0x000fca00048070ff */
[----:B------:R-:W-:Y:S04]  /*152430*/  STL [R1+0x845c], R47 ;  /* 0x00845c2f01007387 */ /* 0x000fe80000100800 */
[----:B------:R0:W-:Y:S04]  /*152440*/  STL.64 [R1+0x26b8], R2 ;  /* 0x0026b80201007387 */ /* 0x0001e80000100a00 */
[----:B------:R-:W4:Y:S01]  /*152450*/  LDL.LU R50, [R1+0x10a0] ;  /* 0x0010a00001327983 */ /* 0x000f220000300800 */
[----:B0-----:R-:W-:-:S05]  /*152460*/  F2FP.SATFINITE.E4M3.F32.PACK_AB_MERGE_C R2, R44, R61, RZ ;  /* 0x0000003d2c02723e */ /* 0x001fca00048070ff */
[----:B------:R0:W-:Y:S04]  /*152470*/  STL [R1+0xa90], R2 ;  /* 0x000a900201007387 */ /* 0x0001e80000100800 */
[----:B------:R-:W4:Y:S04]  /*152480*/  LDL.LU R48, [R1+0x10a4] ;  /* 0x0010a40001307983 */ /* 0x000f280000300800 */
[----:B------:R-:W4:Y:S04]  /*152490*/  LDL.LU R61, [R1+0x10a8] ;  /* 0x0010a800013d7983 */ /* 0x000f280000300800 */
[----:B------:R-:W4:Y:S01]  /*1524a0*/  LDL.LU R44, [R1+0x10ac] ;  /* 0x0010ac00012c7983 */ /* 0x000f220000300800 */
[----:B0-----:R-:W-:-:S02]  /*1524b0*/  IADD3 R2, P6, PT, R38, R32, RZ ;  /* 0x0000002026027210 */ /* 0x001fc40007fde0ff */
[----:B------:R-:W-:-:S03]  /*1524c0*/  F2FP.SATFINITE.E4M3.F32.PACK_AB_MERGE_C R46, R59, R58, RZ ;  /* 0x0000003a3b2e723e */ /* 0x000fc600048070ff */
[----:B------:R-:W-:Y:S02]  /*1524d0*/  IMAD.X R3, R0, 0x1, R30, P6 ;  /* 0x0000000100037824 */ /* 0x000fe400030e061e */
[----:B------:R3:W-:Y:S04]  /*1524e0*/  STL [R1+0x8488], R46 ;  /* 0x0084882e01007387 */ /* 0x0007e80000100800 */
[----:B------:R0:W-:Y:S01]  /*1524f0*/  STL.64 [R1+0x26b0], R2 ;  /* 0x0026b00201007387 */ /* 0x0001e20000100a00 */
[----:B---3--:R-:W-:Y:S02]  /*152500*/  F2FP.SATFINITE.E4M3.F32.PACK_AB_MERGE_C R46, R57, R56, RZ ;  /* 0x00000038392e723e */ /* 0x008fe400048070ff */
[----:B0-----:R-:W-:-:S03]  /*152510*/  IADD3 R2, P6, PT, R38, R29, RZ ;  /* 0x0000001d26027210 */ /* 0x001fc60007fde0ff */
[----:B------:R-:W-:Y:S02]  /*152520*/  STL [R1+0x9e8], R46 ;  /* 0x0009e82e01007387 */ /* 0x000fe40000100800 */
[----:B------:R-:W-:Y:S01]  /*152530*/  IMAD.X R3, R0, 0x1, R27, P6 ;  /* 0x0000000100037824 */ /* 0x000fe200030e061b */
[----:B------:R-:W-:-:S05]  /*152540*/  F2FP.SATFINITE.E4M3.F32.PACK_AB_MERGE_C R45, R52, R53, RZ ;  /* 0x00000035342d723e */ /* 0x000fca00048070ff */
[----:B------:R-:W-:Y:S04]  /*152550*/  STL [R1+0x2970], R45 ;  /* 0x0029702d01007387 */ /* 0x000fe80000100800 */
[----:B------:R0:W-:Y:S04]  /*152560*/  STL.64 [R1+0x26a8], R2 ;  /* 0x0026a80201007387 */ /* 0x0001e80000100a00 */
[----:B------:R-:W3:Y:S04]  /*152570*/  LDL.LU R53, [R1+0x1090] ;  /* 0x0010900001357983 */ /* 0x000ee80000300800 */
[----:B------:R-:W3:Y:S01]  /*152580*/  LDL.LU R52, [R1+0x1094] ;  /* 0x0010940001347983 */ /* 0x000ee20000300800 */
[----:B0-----:R-:W-:-:S05]  /*152590*/  F2FP.SATFINITE.E4M3.F32.PACK_AB_MERGE_C R2, R60, R51, RZ ;  /* 0x000000333c02723e */ /* 0x001fca00048070ff */
[----:B------:R0:W-:Y:S04]  /*1525a0*/  STL [R1+0x298c], R2 ;  /* 0x00298c0201007387 */ /* 0x0001e80000100800 */
[----:B------:R-:W3:Y:S04]  /*1525b0*/  LDL.LU R51, [R1+0x1098] ;  /* 0x0010980001337983 */ /* 0x000ee80000300800 */
[----:B------:R-:W3:Y:S01]  /*1525c0*/  LDL.LU R60, [R1+0x109c] ;  /* 0x00109c00013c7983 */ /* 0x000ee20000300800 */
[----:B0-----:R-:W-:-:S05]  /*1525d0*/  IADD3 R2, P6, PT, R38, R28, RZ ;  /* 0x0000001c26027210 */ /* 0x001fca0007fde0ff */
[----:B------:R-:W-:Y:S01]  /*1525e0*/  IMAD.X R3, R0, 0x1, R26, P6 ;  /* 0x0000000100037824 */ /* 0x000fe200030e061a */
[----:B--2---:R-:W-:-:S05]  /*1525f0*/  F2FP.SATFINITE.E4M3.F32.PACK_AB_MERGE_C R45, R37, R42, RZ ;  /* 0x0000002a252d723e */ /* 0x004fca00048070ff */
[----:B------:R0:W-:Y:S04]  /*152600*/  STL [R1+0x84a0], R45 ;  /* 0x0084a02d01007387 */ /* 0x0001e80000100800 */
[----:B------:R-:W2:Y:S04]  /*152610*/  LDL.LU R42, [R1+0x870] ;  /* 0x00087000012a7983 */ /* 0x000ea80000300800 */
[----:B------:R-:W2:Y:S04]  /*152620*/  LDL.LU R37, [R1+0x874] ;  /* 0x0008740001257983 */ /* 0x000ea80000300800 */
[----:B------:R1:W-:Y:S01]  /*152630*/  STL.64 [R1+0x26a0], R2 ;  /* 0x0026a00201007387 */ /* 0x0003e20000100a00 */
[----:B0-----:R-:W-:-:S02]  /*152640*/  F2FP.SATFINITE.E4M3.F32.PACK_AB_MERGE_C R45, R54, R55, RZ ;  /* 0x00000037362d723e */ /* 0x001fc400048070ff */
[----:B-1----:R-:W-:-:S03]  /*152650*/  IADD3 R2, P6, PT, R38, R25, RZ ;  /* 0x0000001926027210 */ /* 0x002fc60007fde0ff */
[----:B------:R-:W-:Y:S02]  /*152660*/  STL [R1+0x364], R45 ;  /* 0x0003642d01007387 */ /* 0x000fe40000100800 */
[----:B------:R-:W-:Y:S01]  /*152670*/  IMAD.X R3, R0, 0x1, R24, P6 ;  /* 0x0000000100037824 */ /* 0x000fe200030e0618 */
[----:B----4-:R-:W-:-:S05]  /*152680*/  F2FP.SATFINITE.E4M3.F32.PACK_AB_MERGE_C R40, R40, R43, RZ ;  /* 0x0000002b2828723e */ /* 0x010fca00048070ff */
[----:B------:R0:W-:Y:S04]  /*152690*/  STL [R1+0x250], R40 ;  /* 0x0002502801007387 */ /* 0x0001e80000100800 */
[----:B------:R1:W-:Y:S04]  /*1526a0*/  STL.64 [R1+0x2698], R2 ;  /* 0x0026980201007387 */ /* 0x0003e80000100a00 */
[----:B------:R-:W4:Y:S04]  /*1526b0*/  LDL.LU R43, [R1+0x878] ;  /* 0x00087800012b7983 */ /* 0x000f280000300800 */
[----:B0-----:R-:W4:Y:S01]  /*1526c0*/  LDL.LU R40, [R1+0x87c] ;  /* 0x00087c0001287983 */ /* 0x001f220000300800 */
[----:B-1----:R-:W-:-:S05]  /*1526d0*/  F2FP.SATFINITE.E4M3.F32.PACK_AB_MERGE_C R2, R39, R41, RZ ;  /* 0x000000292702723e */ /* 0x002fca00048070ff */
[----:B------:R0:W-:Y:S04]  /*1526e0*/  STL [R1+0x299c], R2 ;  /* 0x00299c0201007387 */ /* 0x0001e80000100800 */
        /* <DEDUP_REMOVED lines=17> */
[----:B0-----:R-:W-:-:S02]  /*152800*/  IADD3 R2, P6, PT, R38, R22, RZ ;  /* 0x0000001626027210 */ /* 0x001fc40007fde0ff */
[----:B---3--:R-:W-:-:S03]  /*152810*/  F2FP.SATFINITE.E4M3.F32.PACK_AB_MERGE_C R45, R52, R53, RZ ;  /* 0x00000035342d723e */ /* 0x008fc600048070ff */
[----:B------:R-:W-:Y:S02]  /*152820*/  IMAD.X R3, R0, 0x1, R20, P6 ;  /* 0x0000000100037824 */ /* 0x000fe400030e0614 */
[----:B------:R-:W-:Y:S04]  /*152830*/  STL [R1+0x1f0], R45 ;  /* 0x0001f02d01007387 */ /* 0x000fe80000100800 */
[----:B------:R0:W-:Y:S04]  /*152840*/  STL.64 [R1+0x2688], R2 ;  /* 0x0026880201007387 */ /* 0x0001e80000100a00 */
        /* <DEDUP_REMOVED lines=8> */
[----:B--2---:R-:W-:-:S05]  /*1528d0*/  F2FP.SATFINITE.E4M3.F32.PACK_AB_MERGE_C R2, R37, R42, RZ ;  /* 0x0000002a2502723e */ /* 0x004fca00048070ff */
[----:B------:R0:W-:Y:S04]  /*1528e0*/  STL [R1+0x1d0], R2 ;  /* 0x0001d00201007387 */ /* 0x0001e80000100800 */
[----:B------:R-:W2:Y:S04]  /*1528f0*/  LDL.LU R37, [R1+0x4] ;  /* 0x0000040001257983 */ /* 0x000ea80000300800 */
[----:B------:R-:W2:Y:S01]  /*152900*/  LDL.LU R60, [R1+0x1040] ;  /* 0x00104000013c7983 */ /* 0x000ea20000300800 */
[----:B0-----:R-:W-:-:S03]  /*152910*/  IADD3 R2, P6, PT, R38, R19, RZ ;  /* 0x0000001326027210 */ /* 0x001fc60007fde0ff */
[----:B------:R-:W2:Y:S02]  /*152920*/  LDL.LU R42, [R1+0x1044] ;  /* 0x00104400012a7983 */ /* 0x000ea40000300800 */
[----:B------:R-:W-:-:S05]  /*152930*/  IMAD.X R3, R0, 0x1, R17, P6 ;  /* 0x0000000100037824 */ /* 0x000fca00030e0611 */
[----:B------:R4:W-:Y:S02]  /*152940*/  STL.64 [R1+0x2680], R2 ;  /* 0x0026800201007387 */ /* 0x0009e40000100a00 */
[----:B----4-:R-:W-:Y:S02]  /*152950*/  F2FP.SATFINITE.E4M3.F32.PACK_AB_MERGE_C R3, R40, R43, RZ ;  /* 0x0000002b2803723e */ /* 0x010fe400048070ff */
[----:B------:R-:W4:Y:S04]  /*152960*/  LDL.LU R43, [R1+0x1048] ;  /* 0x00104800012b7983 */ /* 0x000f280000300800 */
[----:B------:R-:W-:Y:S04]  /*152970*/  STL [R1+0x29b4], R3 ;  /* 0x0029b40301007387 */ /* 0x000fe80000100800 */
[----:B------:R-:W4:Y:S01]  /*152980*/  LDL.LU R40, [R1+0x104c] ;  /* 0x00104c0001287983 */ /* 0x000f220000300800 */
[----:B------:R-:W-:-:S05]  /*152990*/  F2FP.SATFINITE.E4M3.F32.PACK_AB_MERGE_C R2, R39, R41, RZ ;  /* 0x000000292702723e */ /* 0x000fca00048070ff */
[----:B------:R0:W-:Y:S04]  /*1529a0*/  STL [R1+0xcb0], R2 ;  /* 0x000cb00201007387 */ /* 0x0001e80000100800 */
[----:B------:R-:W4:Y:S04]  /*1529b0*/  LDL.LU R41, [R1+0x1030] ;  /* 0x0010300001297983 */ /* 0x000f280000300800 */
[----:B------:R-:W4:Y:S01]  /*1529c0*/  LDL.LU R39, [R1+0x1034] ;  /* 0x0010340001277983 */ /* 0x000f220000300800 */
[----:B0-----:R-:W-:-:S05]  /*1529d0*/  IADD3 R2, P6, PT, R38, R18, RZ ;  /* 0x0000001226027210 */ /* 0x001fca0007fde0ff */
[----:B------:R-:W-:-:S05]  /*1529e0*/  IMAD.X R3, R0, 0x1, R16, P6 ;  /* 0x0000000100037824 */ /* 0x000fca00030e0610 */
[----:B------:R0:W-:Y:S02]  /*1529f0*/  STL.64 [R1+0x2678], R2 ;  /* 0x0026780201007387 */ /* 0x0001e40000100a00 */
[----:B0-----:R-:W-:-:S05]  /*152a00*/  IADD3 R2, P6, PT, R38, R15, RZ ;  /* 0x0000000f26027210 */ /* 0x001fca0007fde0ff */
[----:B------:R-:W-:Y:S01]  /*152a10*/  IMAD.X R3, R0, 0x1, R13, P6 ;  /* 0x0000000100037824 */ /* 0x000fe200030e060d */
[----:B------:R-:W-:Y:S02]  /*152a20*/  F2FP.SATFINITE.E4M3.F32.PACK_AB_MERGE_C R46, R58, R49, RZ ;  /* 0x000000313a2e723e */ /* 0x000fe400048070ff */
[----:B------:R-:W-:-:S03]  /*152a30*/  F2FP.SATFINITE.E4M3.F32.PACK_AB_MERGE_C R45, R56, R59, RZ ;  /* 0x0000003b382d723e */ /* 0x000fc600048070ff */
[----:B------:R-:W-:Y:S04]  /*152a40*/  STL [R1+0xcb4], R46 ;  /* 0x000cb42e01007387 */ /* 0x000fe80000100800 */
[----:B------:R-:W-:Y:S04]  /*152a50*/  STL [R1+0xc60], R45 ;  /* 0x000c602d01007387 */ /* 0x000fe80000100800 */
[----:B------:R0:W-:Y:S02]  /*152a60*/  STL.64 [R1+0x2670], R2 ;  /* 0x0026700201007387 */ /* 0x0001e40000100a00 */
[----:B0-----:R-:W-:-:S02]  /*152a70*/  F2FP.SATFINITE.E4M3.F32.PACK_AB_MERGE_C R3, R48, R50, RZ ;  /* 0x000000323003723e */ /* 0x001fc400048070ff */
[----:B------:R-:W-:Y:S01]  /*152a80*/  F2FP.SATFINITE.E4M3.F32.PACK_AB_MERGE_C R2, R44, R61, RZ ;  /* 0x0000003d2c02723e */ /* 0x000fe200048070ff */
[----:B------:R-:W4:Y:S04]  /*152a90*/  LDL.LU R50, [R1+0x1038] ;  /* 0x0010380001327983 */ /* 0x000f280000300800 */
[----:B------:R-:W-:Y:S04]  /*152aa0*/  STL [R1+0xc5c], R3 ;  /* 0x000c5c0301007387 */ /* 0x000fe80000100800 */
[----:B------:R-:W4:Y:S04]  /*152ab0*/  LDL.LU R48, [R1+0x103c] ;  /* 0x00103c0001307983 */ /* 0x000f280000300800 */
[----:B------:R0:W-:Y:S04]  /*152ac0*/  STL [R1+0x2a08], R2 ;  /* 0x002a080201007387 */ /* 0x0001e80000100800 */
[----:B------:R-:W4:Y:S04]  /*152ad0*/  LDL.LU R61, [R1+0x1020] ;  /* 0x00102000013d7983 */ /* 0x000f280000300800 */
[----:B------:R-:W4:Y:S01]  /*152ae0*/  LDL.LU R44, [R1+0x1024] ;  /* 0x00102400012c7983 */ /* 0x000f220000300800 */
[----:B0-----:R-:W-:-:S05]  /*152af0*/  IADD3 R2, P6, PT, R38, R14, RZ ;  /* 0x0000000e26027210 */ /* 0x001fca0007fde0ff */
[----:B------:R-:W-:-:S05]  /*152b00*/  IMAD.X R3, R0, 0x1, R12, P6 ;  /* 0x0000000100037824 */ /* 0x000fca00030e060c */
[----:B------:R3:W-:Y:S02]  /*152b10*/  STL.64 [R1+0x2668], R2 ;  /* 0x0026680201007387 */ /* 0x0007e40000100a00 */
[----:B---3--:R-:W-:Y:S02]  /*152b20*/  F2FP.SATFINITE.E4M3.F32.PACK_AB_MERGE_C R3, R55, R57, RZ ;  /* 0x000000393703723e */ /* 0x008fe400048070ff */
[----:B------:R-:W-:Y:S01]  /*152b30*/  F2FP.SATFINITE.E4M3.F32.PACK_AB_MERGE_C R2, R53, R54, RZ ;  /* 0x000000363502723e */ /* 0x000fe200048070ff */
[----:B------:R-:W3:Y:S04]  /*152b40*/  LDL.LU R57, [R1+0x1028] ;  /* 0x0010280001397983 */ /* 0x000ee80000300800 */
[----:B------:R-:W-:Y:S04]  /*152b50*/  STL [R1+0x2a04], R3 ;  /* 0x002a040301007387 */ /* 0x000fe80000100800 */
[----:B------:R-:W3:Y:S04]  /*152b60*/  LDL.LU R55, [R1+0x102c] ;  /* 0x00102c0001377983 */ /* 0x000ee80000300800 */
[----:B------:R0:W-:Y:S02]  /*152b70*/  STL [R1+0x2a48], R2 ;  /* 0x002a480201007387 */ /* 0x0001e40000100800 */
[----:B0-----:R-:W-:-:S05]  /*152b80*/  IADD3 R2, P6, PT, R38, R11, RZ ;  /* 0x0000000b26027210 */ /* 0x001fca0007fde0ff */
[----:B------:R-:W-:-:S05]  /*152b90*/  IMAD.X R3, R0, 0x1, R10, P6 ;  /* 0x0000000100037824 */ /* 0x000fca00030e060a */
[----:B------:R0:W-:Y:S04]  /*152ba0*/  STL.64 [R1+0x2660], R2 ;  /* 0x0026600201007387 */ /* 0x0001e80000100a00 */
[----:B------:R-:W3:Y:S04]  /*152bb0*/  LDL.LU R54, [R1+0x1010] ;  /* 0x0010100001367983 */ /* 0x000ee80000300800 */
[----:B------:R-:W3:Y:S01]  /*152bc0*/  LDL.LU R53, [R1+0x1014] ;  /* 0x0010140001357983 */ /* 0x000ee20000300800 */
[----:B0-----:R-:W-:-:S05]  /*152bd0*/  F2FP.SATFINITE.E4M3.F32.PACK_AB_MERGE_C R2, R51, R52, RZ ;  /* 0x000000343302723e */ /* 0x001fca00048070ff */
[----:B------:R0:W-:Y:S02]  /*152be0*/  STL [R1+0x2a44], R2 ;  /* 0x002a440201007387 */ /* 0x0001e40000100800 */
[----:B0-----:R-:W-:-:S05]  /*152bf0*/  IADD3 R2, P6, PT, R38, R9, RZ ;  /* 0x0000000926027210 */ /* 0x001fca0007fde0ff */
[----:B------:R-:W-:Y:S01]  /*152c00*/  IMAD.X R3, R0, 0x1, R8, P6 ;  /* 0x0000000100037824 */ /* 0x000fe200030e0608 */
[----:B--2---:R-:W-:-:S05]  /*152c10*/  F2FP.SATFINITE.E4M3.F32.PACK_AB_MERGE_C R42, R42, R60, RZ ;  /* 0x0000003c2a2a723e */ /* 0x004fca00048070ff */
[----:B------:R0:W-:Y:S04]  /*152c20*/  STL [R1+0x2a6c], R42 ;  /* 0x002a6c2a01007387 */ /* 0x0001e80000100800 */
[----:B------:R-:W2:Y:S04]  /*152c30*/  LDL.LU R52, [R1+0x1018] ;  /* 0x0010180001347983 */ /* 0x000ea80000300800 */
[----:B0-----:R-:W2:Y:S04]  /*152c40*/  LDL.LU R42, [R1+0x101c] ;  /* 0x00101c00012a7983 */ /* 0x001ea80000300800 */
[----:B------:R4:W-:Y:S02]  /*152c50*/  STL.64 [R1+0x2658], R2 ;  /* 0x0026580201007387 */ /* 0x0009e40000100a00 */
[----:B----4-:R-:W-:-:S05]  /*152c60*/  F2FP.SATFINITE.E4M3.F32.PACK_AB_MERGE_C R3, R40, R43, RZ ;  /* 0x0000002b2803723e */ /* 0x010fca00048070ff */
[----:B------:R-:W-:Y:S04]  /*152c70*/  STL [R1+0x2a68], R3 ;  /* 0x002a680301007387 */ /* 0x000fe80000100800 */
[----:B------:R-:W4:Y:S01]  /*152c80*/  LDL.LU R43, [R1+0x11e0] ;  /* 0x0011e000012b7983 */ /* 0x000f220000300800 */
[----:B------:R-:W-:Y:S01]  /*152c90*/  F2FP.SATFINITE.E4M3.F32.PACK_AB_MERGE_C R2, R39, R41, RZ ;  /* 0x000000292702723e */ /* 0x000fe200048070ff */
[----:B------:R-:W-:-:S04]  /*152ca0*/  IMAD.MOV.U32 R39, RZ, RZ, R36 ;  /* 0x000000ffff277224 */ /* 0x000fc800078e0024 */
[----:B------:R0:W-:Y:S04]  /*152cb0*/  STL [R1+0x2a84], R2 ;  /* 0x002a840201007387 */ /* 0x0001e80000100800 */
[----:B------:R-:W4:Y:S04]  /*152cc0*/  LDL.LU R36, [R1+0x11e4] ;  /* 0x0011e40001247983 */ /* 0x000f280000300800 */
[----:B------:R-:W4:Y:S01]  /*152cd0*/  LDL.LU R60, [R1+0x11e8] ;  /* 0x0011e800013c7983 */ /* 0x000f220000300800 */
[----:B0-----:R-:W-:-:S03]  /*152ce0*/  IADD3 R2, P6, PT, R38, R7, RZ ;  /* 0x0000000726027210 */ /* 0x001fc60007fde0ff */
[----:B------:R-:W4:Y:S02]  /*152cf0*/  LDL.LU R40, [R1+0x11ec] ;  /* 0x0011ec0001287983 */ /* 0x000f240000300800 */
[----:B------:R-:W-:-:S05]  /*152d00*/  IMAD.X R3, R0, 0x1, R6, P6 ;  /* 0x0000000100037824 */ /* 0x000fca00030e0606 */
[----:B------:R0:W-:Y:S04]  /*152d10*/  STL.64 [R1+0x2650], R2 ;  /* 0x0026500201007387 */ /* 0x0001e80000100a00 */
[----:B------:R-:W4:Y:S01]  /*152d20*/  LDL.LU R41, [R1+0x11d0] ;  /* 0x0011d00001297983 */ /* 0x000f220000300800 */
[----:B0-----:R-:W-:-:S03]  /*152d30*/  IADD3 R2, P6, PT, R38, R5, RZ ;  /* 0x0000000526027210 */ /* 0x001fc60007fde0ff */
[----:B------:R-:W4:Y:S02]  /*152d40*/  LDL.LU R38, [R1+0x11d4] ;  /* 0x0011d40001267983 */ /* 0x000f240000300800 */
[----:B------:R-:W-:-:S05]  /*152d50*/  IMAD.X R3, R0, 0x1, R4, P6 ;  /* 0x0000000100037824 */ /* 0x000fca00030e0604 */
[----:B------:R0:W-:Y:S04]  /*152d60*/  STL.64 [R1+0x2648], R2 ;  /* 0x0026480201007387 */ /* 0x0001e80000100a00 */
[----:B------:R-:W4:Y:S01]  /*152d70*/  LDL.LU R56, [R1+0x11d8] ;  /* 0x0011d80001387983 */ /* 0x000f220000300800 */
[----:B0-----:R-:W-:-:S05]  /*152d80*/  F2FP.SATFINITE.E4M3.F32.PACK_AB_MERGE_C R2, R48, R50, RZ ;  /* 0x000000323002723e */ /* 0x001fca00048070ff */
[----:B------:R0:W-:Y:S04]  /*152d90*/  STL [R1+0x2a80], R2 ;  /* 0x002a800201007387 */ /* 0x0001e80000100800 */
[----:B------:R-:W4:Y:S01]  /*152da0*/  LDL.LU R51, [R1+0x11dc] ;  /* 0x0011dc0001337983 */ /* 0x000f220000300800 */
[----:B------:R-:W-:-:S05]  /*152db0*/  F2FP.SATFINITE.E4M3.F32.PACK_AB_MERGE_C R0, R44, R61, RZ ;  /* 0x0000003d2c00723e */ /* 0x000fca00048070ff */
[----:B------:R3:W-:Y:S04]  /*152dc0*/  STL [R1+0x2aa4], R0 ;  /* 0x002aa40001007387 */ /* 0x0007e80000100800 */
[----:B------:R-:W4:Y:S04]  /*152dd0*/  LDL.LU R50, [R1+0x11c0] ;  /* 0x0011c00001327983 */ /* 0x000f280000300800 */
[----:B------:R-:W4:Y:S04]  /*152de0*/  LDL.LU R48, [R1+0x11c4] ;  /* 0x0011c40001307983 */ /* 0x000f280000300800 */
[----:B------:R-:W4:Y:S04]  /*152df0*/  LDL.LU R61, [R1+0x11c8] ;  /* 0x0011c800013d7983 */ /* 0x000f280000300800 */
[----:B------:R-:W4:Y:S01]  /*152e00*/  LDL.LU R44, [R1+0x11cc] ;  /* 0x0011cc00012c7983 */ /* 0x000f220000300800 */
[----:B0-----:R-:W-:-:S02]  /*152e10*/  SHF.R.S32.HI R2, RZ, 0x1f, R37 ;  /* 0x0000001fff027819 */ /* 0x001fc40000011425 */
[----:B------:R-:W-:-:S05]  /*152e20*/  IADD3 R46, P6, PT, R37, R35, RZ ;  /* 0x00000023252e7210 */ /* 0x000fca0007fde0ff */
[----:B------:R-:W-:Y:S01]  /*152e30*/  IMAD.X R47, R2, 0x1, R34, P6 ;  /* 0x00000001022f7824 */ /* 0x000fe200030e0622 */
[----:B---3--:R-:W-:-:S05]  /*152e40*/  F2FP.SATFINITE.E4M3.F32.PACK_AB_MERGE_C R0, R55, R57, RZ ;  /* 0x000000393700723e */ /* 0x008fca00048070ff */
[----:B------:R0:W-:Y:S04]  /*152e50*/  STL [R1+0x2aa0], R0 ;  /* 0x002aa00001007387 */ /* 0x0001e80000100800 */
[----:B------:R-:W3:Y:S04]  /*152e60*/  LDL.LU R57, [R1+0x11b0] ;  /* 0x0011b00001397983 */ /* 0x000ee80000300800 */
[----:B------:R-:W3:Y:S04]  /*152e70*/  LDL.LU R55, [R1+0x11b4] ;  /* 0x0011b40001377983 */ /* 0x000ee80000300800 */
[----:B------:R-:W-:Y:S01]  /*152e80*/  STL.64 [R1+0x2640], R46 ;  /* 0x0026402e01007387 */ /* 0x000fe20000100a00 */
[----:B0-----:R-:W-:-:S05]  /*152e90*/  F2FP.SATFINITE.E4M3.F32.PACK_AB_MERGE_C R0, R53, R54, RZ ;  /* 0x000000363500723e */ /* 0x001fca00048070ff */
[----:B------:R2:W-:Y:S04]  /*152ea0*/  STL [R1+0x2ac4], R0 ;  /* 0x002ac40001007387 */ /* 0x0005e80000100800 */
[----:B------:R-:W3:Y:S04]  /*152eb0*/  LDL.LU R54, [R1+0x11b8] ;  /* 0x0011b80001367983 */ /* 0x000ee80000300800 */
[----:B------:R-:W3:Y:S01]  /*152ec0*/  LDL.LU R53, [R1+0x11bc] ;  /* 0x0011bc0001357983 */ /* 0x000ee20000300800 */
[----:B--2---:R-:W-:-:S03]  /*152ed0*/  F2FP.SATFINITE.E4M3.F32.PACK_AB_MERGE_C R0, R42, R52, RZ ;  /* 0x000000342a00723e */ /* 0x004fc600048070ff */
[----:B------:R-:W2:Y:S04]  /*152ee0*/  LDL.LU R52, [R1+0x11a0] ;  /* 0x0011a00001347983 */ /* 0x000ea80000300800 */
[----:B------:R-:W2:Y:S04]  /*152ef0*/  LDL.LU R42, [R1+0x11a4] ;  /* 0x0011a400012a7983 */ /* 0x000ea80000300800 */
[----:B------:R4:W-:Y:S02]  /*152f00*/  STL [R1+0x2ac0], R0 ;  /* 0x002ac00001007387 */ /* 0x0009e40000100800 */
[----:B----4-:R-:W-:-:S02]  /*152f10*/  F2FP.SATFINITE.E4M3.F32.PACK_AB_MERGE_C R0, R36, R43, RZ ;  /* 0x0000002b2400723e */ /* 0x010fc400048070ff */
[----:B------:R-:W4:Y:S04]  /*152f20*/  LDL.LU R43, [R1+0x11a8] ;  /* 0x0011a800012b7983 */ /* 0x000f280000300800 */
[----:B------:R-:W4:Y:S01]  /*152f30*/  LDL.LU R36, [R1+0x11ac] ;  /* 0x0011ac0001247983 */ /* 0x000f220000300800 */
[----:B------:R-:W-:-:S05]  /*152f40*/  IADD3 R46, P6, PT, R37, R33, RZ ;  /* 0x00000021252e7210 */ /* 0x000fca0007fde0ff */
[----:B------:R-:W-:-:S05]  /*152f50*/  IMAD.X R47, R2, 0x1, R31, P6 ;  /* 0x00000001022f7824 */ /* 0x000fca00030e061f */
[----:B------:R0:W-:Y:S04]  /*152f60*/  STL.64 [R1+0x2638], R46 ;  /* 0x0026382e01007387 */ /* 0x0001e80000100a00 */
[----:B------:R1:W-:Y:S01]  /*152f70*/  STL [R1+0xcac], R0 ;  /* 0x000cac0001007387 */ /* 0x0003e20000100800 */
[----:B0-----:R-:W-:Y:S02]  /*152f80*/  IADD3 R46, P6, PT, R37, R32, RZ ;  /* 0x00000020252e7210 */ /* 0x001fe40007fde0ff */
[----:B-1----:R-:W-:-:S03]  /*152f90*/  F2FP.SATFINITE.E4M3.F32.PACK_AB_MERGE_C R0, R40, R60, RZ ;  /* 0x0000003c2800723e */ /* 0x002fc600048070ff */
[----:B------:R-:W-:Y:S02]  /*152fa0*/  IMAD.X R47, R2, 0x1, R30, P6 ;  /* 0x00000001022f7824 */ /* 0x000fe400030e061e */
[----:B------:R0:W-:Y:S04]  /*152fb0*/  STL [R1+0x2930], R0 ;  /* 0x0029300001007387 */ /* 0x0001e80000100800 */
[----:B------:R-:W4:Y:S04]  /*152fc0*/  LDL.LU R60, [R1+0x1190] ;  /* 0x00119000013c7983 */ /* 0x000f280000300800 */
[----:B------:R-:W4:Y:S01]  /*152fd0*/  LDL.LU R40, [R1+0x1194] ;  /* 0x0011940001287983 */ /* 0x000f220000300800 */
[----:B0-----:R-:W-:-:S03]  /*152fe0*/  F2FP.SATFINITE.E4M3.F32.PACK_AB_MERGE_C R0, R38, R41, RZ ;  /* 0x000000292600723e */ /* 0x001fc600048070ff */
[----:B------:R0:W-:Y:S04]  /*152ff0*/  STL.64 [R1+0x2630], R46 ;  /* 0x0026302e01007387 */ /* 0x0001e80000100a00 */
[----:B------:R1:W-:Y:S04]  /*153000*/  STL [R1+0xc58], R0 ;  /* 0x000c580001007387 */ /* 0x0003e80000100800 */
[----:B------:R-:W4:Y:S04]  /*153010*/  LDL.LU R41, [R1+0x1198] ;  /* 0x0011980001297983 */ /* 0x000f280000300800 */
[----:B------:R-:W4:Y:S01]  /*153020*/  LDL.LU R38, [R1+0x119c] ;  /* 0x00119c0001267983 */ /* 0x000f220000300800 */
[----:B0-----:R-:W-:-:S05]  /*153030*/  IADD3 R46, P6, PT, R37, R29, RZ ;  /* 0x0000001d252e7210 */ /* 0x001fca0007fde0ff */
[----:B------:R-:W-:Y:S01]  /*153040*/  IMAD.X R47, R2, 0x1, R27, P6 ;  /* 0x00000001022f7824 */ /* 0x000fe200030e061b */
[----:B-1----:R-:W-:-:S05]  /*153050*/  F2FP.SATFINITE.E4M3.F32.PACK_AB_MERGE_C R0, R51, R56, RZ ;  /* 0x000000383300723e */ /* 0x002fca00048070ff */
[----:B------:R0:W-:Y:S02]  /*153060*/  STL [R1+0x293c], R0 ;  /* 0x00293c0001007387 */ /* 0x0001e40000100800 */
[----:B0-----:R-:W-:Y:S02]  /*153070*/  F2FP.SATFINITE.E4M3.F32.PACK_AB_MERGE_C R0, R48, R50, RZ ;  /* 0x000000323000723e */ /* 0x001fe400048070ff */
[----:B------:R-:W-:Y:S02]  /*153080*/  F2FP.SATFINITE.E4M3.F32.PACK_AB_MERGE_C R50, R44, R61, RZ ;  /* 0x0000003d2c32723e */ /* 0x000fe400048070ff */
[----:B------:R-:W-:-:S03]  /*153090*/  IADD3 R44, P6, PT, R37, R28, RZ ;  /* 0x0000001c252c7210 */ /* 0x000fc60007fde0ff */
[----:B------:R-:W-:Y:S02]  /*1530a0*/  STL [R1+0x81b8], R50 ;  /* 0x0081b83201007387 */ /* 0x000fe40000100800 */
[----:B------:R-:W-:Y:S02]  /*1530b0*/  IMAD.X R45, R2, 0x1, R26, P6 ;  /* 0x00000001022d7824 */ /* 0x000fe400030e061a */
[----:B------:R-:W-:Y:S04]  /*1530c0*/  STL.64 [R1+0x2620], R46 ;  /* 0x0026202e01007387 */ /* 0x000fe80000100a00 */
[----:B------:R-:W-:Y:S04]  /*1530d0*/  STL [R1+0x29f0], R0 ;  /* 0x0029f00001007387 */ /* 0x000fe80000100800 */
[----:B------:R-:W4:Y:S04]  /*1530e0*/  LDL.LU R51, [R1+0x1180] ;  /* 0x0011800001337983 */ /* 0x000f280000300800 */
[----:B------:R-:W4:Y:S04]  /*1530f0*/  LDL.LU R48, [R1+0x1184] ;  /* 0x0011840001307983 */ /* 0x000f280000300800 */
[----:B------:R-:W4:Y:S04]  /*153100*/  LDL.LU R61, [R1+0x1188] ;  /* 0x00118800013d7983 */ /* 0x000f280000300800 */
[----:B------:R0:W-:Y:S04]  /*153110*/  STL.64 [R1+0x2628], R44 ;  /* 0x0026282c01007387 */ /* 0x0001e80000100a00 */
[----:B0-----:R-:W4:Y:S01]  /*153120*/  LDL.LU R44, [R1+0x118c] ;  /* 0x00118c00012c7983 */ /* 0x001f220000300800 */
[----:B---3--:R-:W-:-:S02]  /*153130*/  F2FP.SATFINITE.E4M3.F32.PACK_AB_MERGE_C R3, R55, R57, RZ ;  /* 0x000000393703723e */ /* 0x008fc400048070ff */
[----:B------:R-:W-:-:S03]  /*153140*/  IADD3 R46, P6, PT, R37, R25, RZ ;  /* 0x00000019252e7210 */ /* 0x000fc60007fde0ff */
[----:B------:R-:W-:Y:S02]  /*153150*/  STL [R1+0x2a2c], R3 ;  /* 0x002a2c0301007387 */ /* 0x000fe40000100800 */
[----:B------:R-:W-:Y:S01]  /*153160*/  IMAD.X R47, R2, 0x1, R24, P6 ;  /* 0x00000001022f7824 */ /* 0x000fe200030e0618 */
[----:B------:R-:W-:-:S05]  /*153170*/  F2FP.SATFINITE.E4M3.F32.PACK_AB_MERGE_C R0, R53, R54, RZ ;  /* 0x000000363500723e */ /* 0x000fca00048070ff */
[----:B------:R2:W-:Y:S04]  /*153180*/  STL [R1+0x2a28], R0 ;  /* 0x002a280001007387 */ /* 0x0005e80000100800 */
[----:B------:R-:W3:Y:S04]  /*153190*/  LDL.LU R49, [R1+0x1000] ;  /* 0x0010000001317983 */ /* 0x000ee80000300800 */
[----:B------:R-:W-:Y:S01]  /*1531a0*/  STL.64 [R1+0x2618], R46 ;  /* 0x0026182e01007387 */ /* 0x000fe20000100a00 */
[----:B--2---:R-:W-:-:S05]  /*1531b0*/  F2FP.SATFINITE.E4M3.F32.PACK_AB_MERGE_C R0, R42, R52, RZ ;  /* 0x000000342a00723e */ /* 0x004fca00048070ff */
[----:B------:R0:W-:Y:S04]  /*1531c0*/  STL [R1+0x2a5c], R0 ;  /* 0x002a5c0001007387 */ /* 0x0001e80000100800 */
[----:B0-----:R-:W3:Y:S04]  /*1531d0*/  LDL.LU R0, [R1+0x1004] ;  /* 0x0010040001007983 */ /* 0x001ee80000300800 */
[----:B------:R-:W2:Y:S04]  /*1531e0*/  LDL.LU R58, [R1+0x1008] ;  /* 0x00100800013a7983 */ /* 0x000ea80000300800 */
[----:B------:R-:W2:Y:S04]  /*1531f0*/  LDL.LU R59, [R1+0x100c] ;  /* 0x00100c00013b7983 */ /* 0x000ea80000300800 */
[----:B------:R-:W2:Y:S04]  /*153200*/  LDL.LU R53, [R1+0x1170] ;  /* 0x0011700001357983 */ /* 0x000ea80000300800 */
[----:B------:R-:W2:Y:S01]  /*153210*/  LDL.LU R42, [R1+0x1174] ;  /* 0x00117400012a7983 */ /* 0x000ea20000300800 */
[----:B----4-:R-:W-:-:S05]  /*153220*/  F2FP.SATFINITE.E4M3.F32.PACK_AB_MERGE_C R3, R36, R43, RZ ;  /* 0x0000002b2403723e */ /* 0x010fca00048070ff */
[----:B------:R0:W-:Y:S04]  /*153230*/  STL [R1+0x2a58], R3 ;  /* 0x002a580301007387 */ /* 0x0001e80000100800 */
[----:B------:R-:W4:Y:S04]  /*153240*/  LDL.LU R43, [R1+0x1178] ;  /* 0x00117800012b7983 */ /* 0x000f280000300800 */
[----:B------:R-:W4:Y:S01]  /*153250*/  LDL.LU R36, [R1+0x117c] ;  /* 0x00117c0001247983 */ /* 0x000f220000300800 */
[----:B------:R-:W-:-:S03]  /*153260*/  IADD3 R46, P6, PT, R37, R23, RZ ;  /* 0x00000017252e7210 */ /* 0x000fc60007fde0ff */
[----:B------:R-:W4:Y:S02]  /*153270*/  LDL.LU R56, [R1+0x1160] ;  /* 0x0011600001387983 */ /* 0x000f240000300800 */
[----:B------:R-:W-:-:S05]  /*153280*/  IMAD.X R47, R2, 0x1, R21, P6 ;  /* 0x00000001022f7824 */ /* 0x000fca00030e0615 */
[----:B------:R-:W-:Y:S01]  /*153290*/  STL.64 [R1+0x2610], R46 ;  /* 0x0026102e01007387 */ /* 0x000fe20000100a00 */
[----:B------:R-:W-:-:S05]  /*1532a0*/  F2FP.SATFINITE.E4M3.F32.PACK_AB_MERGE_C R40, R40, R60, RZ ;  /* 0x0000003c2828723e */ /* 0x000fca00048070ff */
[----:B------:R1:W-:Y:S04]  /*1532b0*/  STL [R1+0x2a74], R40 ;  /* 0x002a742801007387 */ /* 0x0003e80000100800 */
[----:B------:R-:W4:Y:S01]  /*1532c0*/  LDL.LU R57, [R1+0x1164] ;  /* 0x0011640001397983 */ /* 0x000f220000300800 */
[----:B0-----:R-:W-:-:S05]  /*1532d0*/  F2FP.SATFINITE.E4M3.F32.PACK_AB_MERGE_C R3, R38, R41, RZ ;  /* 0x000000292603723e */ /* 0x001fca00048070ff */
[----:B------:R0:W-:Y:S04]  /*1532e0*/  STL [R1+0x2a70], R3 ;  /* 0x002a700301007387 */ /* 0x0001e80000100800 */
[----:B------:R-:W4:Y:S04]  /*1532f0*/  LDL.LU R55, [R1+0x1168] ;  /* 0x0011680001377983 */ /* 0x000f280000300800 */
[----:B------:R-:W4:Y:S04]  /*153300*/  LDL.LU R54, [R1+0x116c] ;  /* 0x00116c0001367983 */ /* 0x000f280000300800 */
[----:B------:R-:W4:Y:S04]  /*153310*/  LDL.LU R60, [R1+0x1150] ;  /* 0x00115000013c7983 */ /* 0x000f280000300800 */
[----:B-1----:R-:W4:Y:S04]  /*153320*/  LDL.LU R40, [R1+0x1154] ;  /* 0x0011540001287983 */ /* 0x002f280000300800 */
[----:B------:R-:W4:Y:S04]  /*153330*/  LDL.LU R41, [R1+0x1158] ;  /* 0x0011580001297983 */ /* 0x000f280000300800 */
[----:B------:R-:W4:Y:S01]  /*153340*/  LDL.LU R38, [R1+0x115c] ;  /* 0x00115c0001267983 */ /* 0x000f220000300800 */
[----:B------:R-:W-:-:S03]  /*153350*/  IADD3 R46, P6, PT, R37, R22, RZ ;  /* 0x00000016252e7210 */ /* 0x000fc60007fde0ff */
[----:B------:R-:W4:Y:S02]  /*153360*/  LDL.LU R52, [R1+0x1140] ;  /* 0x0011400001347983 */ /* 0x000f240000300800 */
[----:B------:R-:W-:-:S05]  /*153370*/  IMAD.X R47, R2, 0x1, R20, P6 ;  /* 0x00000001022f7824 */ /* 0x000fca00030e0614 */
[----:B------:R1:W-:Y:S01]  /*153380*/  STL.64 [R1+0x2600], R46 ;  /* 0x0026002e01007387 */ /* 0x0003e20000100a00 */
[----:B------:R-:W-:-:S05]  /*153390*/  F2FP.SATFINITE.E4M3.F32.PACK_AB_MERGE_C R45, R48, R51, RZ ;  /* 0x00000033302d723e */ /* 0x000fca00048070ff */
[----:B------:R-:W-:Y:S04]  /*1533a0*/  STL [R1+0x2a94], R45 ;  /* 0x002a942d01007387 */ /* 0x000fe80000100800 */
[----:B------:R-:W4:Y:S01]  /*1533b0*/  LDL.LU R51, [R1+0x1144] ;  /* 0x0011440001337983 */ /* 0x000f220000300800 */
[----:B0-----:R-:W-:-:S05]  /*1533c0*/  F2FP.SATFINITE.E4M3.F32.PACK_AB_MERGE_C R3, R44, R61, RZ ;  /* 0x0000003d2c03723e */ /* 0x001fca00048070ff */
[----:B------:R-:W-:Y:S04]  /*1533d0*/  STL [R1+0x2a90], R3 ;  /* 0x002a900301007387 */ /* 0x000fe80000100800 */
[----:B------:R-:W4:Y:S04]  /*1533e0*/  LDL.LU R61, [R1+0x1148] ;  /* 0x00114800013d7983 */ /* 0x000f280000300800 */
[----:B------:R-:W4:Y:S01]  /*1533f0*/  LDL.LU R44, [R1+0x114c] ;  /* 0x00114c00012c7983 */ /* 0x000f220000300800 */
[----:B-1----:R-:W-:-:S03]  /*153400*/  IADD3 R46, P6, PT, R37, R19, RZ ;  /* 0x00000013252e7210 */ /* 0x002fc60007fde0ff */
[----:B------:R-:W4:Y:S02]  /*153410*/  LDL.LU R48, [R1] ;  /* 0x0000000001307983 */ /* 0x000f240000300800 */
[----:B------:R-:W-:-:S05]  /*153420*/  IMAD.X R47, R2, 0x1, R17, P6 ;  /* 0x00000001022f7824 */ /* 0x000fca00030e0611 */
[----:B------:R0:W-:Y:S02]  /*153430*/  STL.64 [R1+0x25f8], R46 ;  /* 0x0025f82e01007387 */ /* 0x0001e40000100a00 */
[----:B0-----:R-:W-:-:S05]  /*153440*/  IADD3 R46, P6, PT, R37, R18, RZ ;  /* 0x00000012252e7210 */ /* 0x001fca0007fde0ff */
[----:B------:R-:W-:Y:S01]  /*153450*/  IMAD.X R47, R2, 0x1, R16, P6 ;  /* 0x00000001022f7824 */ /* 0x000fe200030e0610 */
[----:B---3--:R-:W-:-:S05]  /*153460*/  F2FP.SATFINITE.E4M3.F32.PACK_AB_MERGE_C R3, R0, R49, RZ ;  /* 0x000000310003723e */ /* 0x008fca00048070ff */
[----:B------:R0:W-:Y:S01]  /*153470*/  STL [R1+0x2ab4], R3 ;  /* 0x002ab40301007387 */ /* 0x0001e20000100800 */
[----:B--2---:R-:W-:-:S03]  /*153480*/  F2FP.SATFINITE.E4M3.F32.PACK_AB_MERGE_C R0, R59, R58, RZ ;  /* 0x0000003a3b00723e */ /* 0x004fc600048070ff */
[----:B------:R-:W-:Y:S04]  /*153490*/  STL.64 [R1+0x85c0], R18 ;  /* 0x0085c01201007387 */ /* 0x000fe80000100a00 */
[----:B------:R4:W-:Y:S01]  /*1534a0*/  STL [R1+0x2ab0], R0 ;  /* 0x002ab00001007387 */ /* 0x0009e20000100800 */
[----:B0-----:R-:W-:-:S03]  /*1534b0*/  F2FP.SATFINITE.E4M3.F32.PACK_AB_MERGE_C R3, R42, R53, RZ ;  /* 0x000000352a03723e */ /* 0x001fc600048070ff */
[----:B------:R-:W2:Y:S04]  /*1534c0*/  LDL.LU R53, [R1+0x1130] ;  /* 0x0011300001357983 */ /* 0x000ea80000300800 */
[----:B------:R-:W-:Y:S04]  /*1534d0*/  STL.64 [R1+0x2608], R46 ;  /* 0x0026082e01007387 */ /* 0x000fe80000100a00 */
[----:B------:R-:W-:Y:S04]  /*1534e0*/  STL [R1+0x9cc], R3 ;  /* 0x0009cc0301007387 */ /* 0x000fe80000100800 */
[----:B------:R-:W2:Y:S01]  /*1534f0*/  LDL.LU R42, [R1+0x1134] ;  /* 0x00113400012a7983 */ /* 0x000ea20000300800 */
[----:B----4-:R-:W-:-:S05]  /*153500*/  F2FP.SATFINITE.E4M3.F32.PACK_AB_MERGE_C R0, R36, R43, RZ ;  /* 0x0000002b2400723e */ /* 0x010fca00048070ff */
[----:B------:R-:W-:Y:S04]  /*153510*/  STL [R1+0x9d8], R0 ;  /* 0x0009d80001007387 */ /* 0x000fe80000100800 */
[----:B------:R-:W3:Y:S04]  /*153520*/  LDL.LU R43, [R1+0x1138] ;  /* 0x00113800012b7983 */ /* 0x000ee80000300800 */
[----:B------:R-:W3:Y:S01]  /*153530*/  LDL.LU R36, [R1+0x113c] ;  /* 0x00113c0001247983 */ /* 0x000ee20000300800 */
[----:B------:R-:W-:-:S05]  /*153540*/  IADD3 R18, P6, PT, R37, R15, RZ ;  /* 0x0000000f25127210 */ /* 0x000fca0007fde0ff */
[----:B------:R-:W-:-:S05]  /*153550*/  IMAD.X R19, R2, 0x1, R13, P6 ;  /* 0x0000000102137824 */ /* 0x000fca00030e060d */
[----:B------:R0:W-:Y:S02]  /*153560*/  STL.64 [R1+0x25f0], R18 ;  /* 0x0025f01201007387 */ /* 0x0001e40000100a00 */
[----:B0-----:R-:W-:Y:S02]  /*153570*/  IADD3 R18, P6, PT, R37, R14, RZ ;  /* 0x0000000e25127210 */ /* 0x001fe40007fde0ff */
[----:B------:R-:W-:-:S03]  /*153580*/  F2FP.SATFINITE.E4M3.F32.PACK_AB_MERGE_C R3, R57, R56, RZ ;  /* 0x000000383903723e */ /* 0x000fc600048070ff */
[----:B------:R-:W-:Y:S02]  /*153590*/  IMAD.X R19, R2, 0x1, R12, P6 ;  /* 0x0000000102137824 */ /* 0x000fe400030e060c */
[----:B------:R0:W-:Y:S01]  /*1535a0*/  STL [R1+0x36c], R3 ;  /* 0x00036c0301007387 */ /* 0x0001e20000100800 */
[----:B------:R-:W-:-:S05]  /*1535b0*/  F2FP.SATFINITE.E4M3.F32.PACK_AB_MERGE_C R0, R54, R55, RZ ;  /* 0x000000373600723e */ /* 0x000fca00048070ff */
[----:B------:R1:W-:Y:S04]  /*1535c0*/  STL [R1+0x34c], R0 ;  /* 0x00034c0001007387 */ /* 0x0003e80000100800 */
[----:B------:R4:W-:Y:S04]  /*1535d0*/  STL.64 [R1+0x25e0], R18 ;  /* 0x0025e01201007387 */ /* 0x0009e80000100a00 */
[----:B0-----:R-:W3:Y:S01]  /*1535e0*/  LDL.LU R3, [R1+0x1120] ;  /* 0x0011200001037983 */ /* 0x001ee20000300800 */
[----:B-1----:R-:W-:Y:S02]  /*1535f0*/  F2FP.SATFINITE.E4M3.F32.PACK_AB_MERGE_C R0, R38, R41, RZ ;  /* 0x000000292600723e */ /* 0x002fe400048070ff */
[----:B----4-:R-:W-:-:S05]  /*153600*/  F2FP.SATFINITE.E4M3.F32.PACK_AB_MERGE_C R18, R40, R60, RZ ;  /* 0x0000003c2812723e */ /* 0x010fca00048070ff */
[----:B------:R0:W-:Y:S04]  /*153610*/  STL [R1+0x2954], R18 ;  /* 0x0029541201007387 */ /* 0x0001e80000100800 */
[----:B------:R-:W4:Y:S04]  /*153620*/  LDL.LU R49, [R1+0x1124] ;  /* 0x0011240001317983 */ /* 0x000f280000300800 */
[----:B------:R-:W-:Y:S01]  /*153630*/  STL [R1+0x2958], R0 ;  /* 0x0029580001007387 */ /* 0x000fe20000100800 */
[----:B0-----:R-:W-:-:S03]  /*153640*/  IADD3 R18, P6, PT, R37, R11, RZ ;  /* 0x0000000b25127210 */ /* 0x001fc60007fde0ff */
[----:B------:R-:W4:Y:S04]  /*153650*/  LDL.LU R60, [R1+0x1128] ;  /* 0x00112800013c7983 */ /* 0x000f280000300800 */
[----:B------:R-:W4:Y:S04]  /*153660*/  LDL.LU R40, [R1+0x112c] ;  /* 0x00112c0001287983 */ /* 0x000f280000300800 */
[----:B------:R-:W4:Y:S01]  /*153670*/  LDL.LU R41, [R1+0x12e0] ;  /* 0x0012e00001297983 */ /* 0x000f220000300800 */
[----:B------:R-:W-:-:S03]  /*153680*/  IMAD.X R19, R2, 0x1, R10, P6 ;  /* 0x0000000102137824 */ /* 0x000fc600030e060a */
[----:B------:R-:W4:Y:S04]  /*153690*/  LDL.LU R38, [R1+0x12e4] ;  /* 0x0012e40001267983 */ /* 0x000f280000300800 */
[----:B------:R0:W-:Y:S02]  /*1536a0*/  STL.64 [R1+0x25e8], R18 ;  /* 0x0025e81201007387 */ /* 0x0001e40000100a00 */
[----:B0-----:R-:W-:Y:S02]  /*1536b0*/  IADD3 R18, P6, PT, R37, R9, RZ ;  /* 0x0000000925127210 */ /* 0x001fe40007fde0ff */
[----:B------:R-:W-:-:S03]  /*1536c0*/  F2FP.SATFINITE.E4M3.F32.PACK_AB_MERGE_C R45, R51, R52, RZ ;  /* 0x00000034332d723e */ /* 0x000fc600048070ff */
[----:B------:R-:W-:Y:S02]  /*1536d0*/  IMAD.X R19, R2, 0x1, R8, P6 ;  /* 0x0000000102137824 */ /* 0x000fe400030e0608 */
[----:B------:R-:W-:Y:S01]  /*1536e0*/  STL [R1+0x24c], R45 ;  /* 0x00024c2d01007387 */ /* 0x000fe20000100800 */
[----:B------:R-:W-:-:S05]  /*1536f0*/  F2FP.SATFINITE.E4M3.F32.PACK_AB_MERGE_C R0, R44, R61, RZ ;  /* 0x0000003d2c00723e */ /* 0x000fca00048070ff */
[----:B------:R0:W-:Y:S04]  /*153700*/  STL [R1+0x248], R0 ;  /* 0x0002480001007387 */ /* 0x0001e80000100800 */
[----:B0-----:R-:W4:Y:S04]  /*153710*/  LDL.LU R0, [R1+0x12e8] ;  /* 0x0012e80001007983 */ /* 0x001f280000300800 */
[----:B------:R-:W4:Y:S04]  /*153720*/  LDL.LU R58, [R1+0x12ec] ;  /* 0x0012ec00013a7983 */ /* 0x000f280000300800 */
[----:B------:R0:W-:Y:S04]  /*153730*/  STL.64 [R1+0x25d8], R18 ;  /* 0x0025d81201007387 */ /* 0x0001e80000100a00 */
[----:B------:R-:W4:Y:S04]  /*153740*/  LDL.LU R59, [R1+0x1110] ;  /* 0x00111000013b7983 */ /* 0x000f280000300800 */
[----:B------:R-:W4:Y:S04]  /*153750*/  LDL.LU R56, [R1+0x1114] ;  /* 0x0011140001387983 */ /* 0x000f280000300800 */
[----:B------:R-:W4:Y:S04]  /*153760*/  LDL.LU R52, [R1+0x1118] ;  /* 0x0011180001347983 */ /* 0x000f280000300800 */
[----:B------:R-:W4:Y:S04]  /*153770*/  LDL.LU R51, [R1+0x111c] ;  /* 0x00111c0001337983 */ /* 0x000f280000300800 */
[----:B------:R-:W4:Y:S04]  /*153780*/  LDL.LU R61, [R1+0x12d0] ;  /* 0x0012d000013d7983 */ /* 0x000f280000300800 */
[----:B------:R-:W4:Y:S01]  /*153790*/  LDL.LU R44, [R1+0x12d4] ;  /* 0x0012d400012c7983 */ /* 0x000f220000300800 */
[----:B0-----:R-:W-:-:S05]  /*1537a0*/  IADD3 R18, P6, PT, R37, R7, RZ ;  /* 0x0000000725127210 */ /* 0x001fca0007fde0ff */
[----:B------:R-:W-:Y:S01]  /*1537b0*/  IMAD.X R19, R2, 0x1, R6, P6 ;  /* 0x0000000102137824 */ /* 0x000fe200030e0606 */
[----:B--2---:R-:W-:-:S05]  /*1537c0*/  F2FP.SATFINITE.E4M3.F32.PACK_AB_MERGE_C R42, R42, R53, RZ ;  /* 0x000000352a2a723e */ /* 0x004fca00048070ff */
[----:B------:R0:W-:Y:S01]  /*1537d0*/  STL [R1+0x1e8], R42 ;  /* 0x0001e82a01007387 */ /* 0x0001e20000100800 */
[----:B---3--:R-:W-:-:S05]  /*1537e0*/  F2FP.SATFINITE.E4M3.F32.PACK_AB_MERGE_C R36, R36, R43, RZ ;  /* 0x0000002b2424723e */ /* 0x008fca00048070ff */
[----:B------:R-:W-:Y:S04]  /*1537f0*/  STL [R1+0x1ec], R36 ;  /* 0x0001ec2401007387 */ /* 0x000fe80000100800 */
[----:B------:R-:W2:Y:S04]  /*153800*/  LDL.LU R57, [R1+0x12d8] ;  /* 0x0012d80001397983 */ /* 0x000ea80000300800 */
[----:B------:R-:W2:Y:S04]  /*153810*/  LDL.LU R55, [R1+0x12dc] ;  /* 0x0012dc0001377983 */ /* 0x000ea80000300800 */
[----:B------:R-:W3:Y:S04]  /*153820*/  LDL.LU R54, [R1+0x12c0] ;  /* 0x0012c00001367983 */ /* 0x000ee80000300800 */
[----:B------:R1:W-:Y:S04]  /*153830*/  STL.64 [R1+0x25d0], R18 ;  /* 0x0025d01201007387 */ /* 0x0003e80000100a00 */
[----:B------:R-:W3:Y:S04]  /*153840*/  LDL.LU R53, [R1+0x12c4] ;  /* 0x0012c40001357983 */ /* 0x000ee80000300800 */
[----:B0-----:R-:W3:Y:S04]  /*153850*/  LDL.LU R42, [R1+0x12c8] ;  /* 0x0012c800012a7983 */ /* 0x001ee80000300800 */
[----:B------:R-:W3:Y:S01]  /*153860*/  LDL.LU R43, [R1+0x12cc] ;  /* 0x0012cc00012b7983 */ /* 0x000ee20000300800 */
[----:B-1----:R-:W-:-:S03]  /*153870*/  IADD3 R18, P6, PT, R37, R5, RZ ;  /* 0x0000000525127210 */ /* 0x002fc60007fde0ff */
[----:B------:R-:W3:Y:S02]  /*153880*/  LDL.LU R36, [R1+0x12b0] ;  /* 0x0012b00001247983 */ /* 0x000ee40000300800 */
[----:B------:R-:W-:Y:S02]  /*153890*/  IMAD.X R19, R2, 0x1, R4, P6 ;  /* 0x0000000102137824 */ /* 0x000fe400030e0604 */
[----:B------:R-:W3:Y:S04]  /*1538a0*/  LDL.LU R37, [R1+0x12b4] ;  /* 0x0012b40001257983 */ /* 0x000ee80000300800 */
[----:B------:R4:W-:Y:S01]  /*1538b0*/  STL.64 [R1+0x25c8], R18 ;  /* 0x0025c81201007387 */ /* 0x0009e20000100a00 */
[----:B------:R-:W-:Y:S02]  /*1538c0*/  SHF.R.S32.HI R45, RZ, 0x1f, R48 ;  /* 0x0000001fff2d7819 */ /* 0x000fe40000011430 */
[----:B----4-:R-:W-:-:S05]  /*1538d0*/  F2FP.SATFINITE.E4M3.F32.PACK_AB_MERGE_C R18, R49, R3, RZ ;  /* 0x000000033112723e */ /* 0x010fca00048070ff */
[----:B------:R-:W-:Y:S01]  /*1538e0*/  STL [R1+0x1c4], R18 ;  /* 0x0001c41201007387 */ /* 0x000fe20000100800 */
[----:B------:R-:W-:-:S03]  /*1538f0*/  F2FP.SATFINITE.E4M3.F32.PACK_AB_MERGE_C R3, R40, R60, RZ ;  /* 0x0000003c2803723e */ /* 0x000fc600048070ff */
        /* <DEDUP_REMOVED lines=12> */
[----:B------:R-:W-:-:S05]  /*1539c0*/  F2FP.SATFINITE.E4M3.F32.PACK_AB_MERGE_C R18, R58, R0, RZ ;  /* 0x000000003a12723e */ /* 0x000fca00048070ff */
[----:B------:R0:W-:Y:S01]  /*1539d0*/  STL [R1+0x19c], R18 ;  /* 0x00019c1201007387 */ /* 0x0001e20000100800 */
[----:B------:R-:W-:-:S05]  /*1539e0*/  F2FP.SATFINITE.E4M3.F32.PACK_AB_MERGE_C R0, R56, R59, RZ ;  /* 0x0000003b3800723e */ /* 0x000fca00048070ff */
[----:B------:R1:W-:Y:S01]  /*1539f0*/  STL [R1+0x174], R0 ;  /* 0x0001740001007387 */ /* 0x0003e20000100800 */
[----:B0-----:R-:W-:-:S03]  /*153a00*/  F2FP.SATFINITE.E4M3.F32.PACK_AB_MERGE_C R18, R51, R52, RZ ;  /* 0x000000343312723e */ /* 0x001fc600048070ff */
[----:B------:R0:W-:Y:S01]  /*153a10*/  STL.64 [R1+0x25b8], R2 ;  /* 0x0025b80201007387 */ /* 0x0001e20000100a00 */
[----:B-1----:R-:W-:Y:S02]  /*153a20*/  F2FP.SATFINITE.E4M3.F32.PACK_AB_MERGE_C R0, R44, R61, RZ ;  /* 0x0000003d2c00723e */ /* 0x002fe400048070ff */
[----:B0-----:R-:W-:Y:S01]  /*153a30*/  IADD3 R2, P6, PT, R48, R32, RZ ;  /* 0x0000002030027210 */ /* 0x001fe20007fde0ff */
[----:B------:R2:W-:Y:S04]  /*153a40*/  STL [R1+0x170], R18 ;  /* 0x0001701201007387 */ /* 0x0005e80000100800 */
[----:B------:R-:W-:Y:S01]  /*153a50*/  IMAD.X R3, R45, 0x1, R30, P6 ;  /* 0x000000012d037824 */ /* 0x000fe200030e061e */
[----:B------:R3:W-:Y:S04]  /*153a60*/  STL [R1+0x9c8], R0 ;  /* 0x0009c80001007387 */ /* 0x0007e80000100800 */
[----:B------:R-:W4:Y:S04]  /*153a70*/  LDL.LU R52, [R1+0x12a8] ;  /* 0x0012a80001347983 */ /* 0x000f280000300800 */
[----:B------:R-:W4:Y:S04]  /*153a80*/  LDL.LU R51, [R1+0x12ac] ;  /* 0x0012ac0001337983 */ /* 0x000f280000300800 */
[----:B------:R-:W4:Y:S04]  /*153a90*/  LDL.LU R61, [R1+0x1290] ;  /* 0x00129000013d7983 */ /* 0x000f280000300800 */
[----:B------:R-:W-:Y:S04]  /*153aa0*/  STL.64 [R1+0x25b0], R2 ;  /* 0x0025b00201007387 */ /* 0x000fe80000100a00 */
[----:B------:R-:W4:Y:S01]  /*153ab0*/  LDL.LU R44, [R1+0x1294] ;  /* 0x00129400012c7983 */ /* 0x000f220000300800 */
[----:B--2---:R-:W-:-:S05]  /*153ac0*/  F2FP.SATFINITE.E4M3.F32.PACK_AB_MERGE_C R18, R55, R57, RZ ;  /* 0x000000393712723e */ /* 0x004fca00048070ff */
[----:B------:R-:W-:Y:S01]  /*153ad0*/  STL [R1+0xa10], R18 ;  /* 0x000a101201007387 */ /* 0x000fe20000100800 */
[----:B---3--:R-:W-:-:S05]  /*153ae0*/  F2FP.SATFINITE.E4M3.F32.PACK_AB_MERGE_C R0, R53, R54, RZ ;  /* 0x000000363500723e */ /* 0x008fca00048070ff */
[----:B------:R0:W-:Y:S02]  /*153af0*/  STL [R1+0x348], R0 ;  /* 0x0003480001007387 */ /* 0x0001e40000100800 */
[----:B0-----:R-:W-:Y:S02]  /*153b00*/  F2FP.SATFINITE.E4M3.F32.PACK_AB_MERGE_C R0, R43, R42, RZ ;  /* 0x0000002a2b00723e */ /* 0x001fe400048070ff */
[----:B------:R-:W2:Y:S04]  /*153b10*/  LDL.LU R42, [R1+0x1298] ;  /* 0x00129800012a7983 */ /* 0x000ea80000300800 */
[----:B------:R-:W2:Y:S01]  /*153b20*/  LDL.LU R43, [R1+0x129c] ;  /* 0x00129c00012b7983 */ /* 0x000ea20000300800 */
        /* <DEDUP_REMOVED lines=8> */
[----:B------:R-:W3:Y:S04]  /*153bb0*/  LDL.LU R36, [R1+0x1280] ;  /* 0x0012800001247983 */ /* 0x000ee80000300800 */
[----:B------:R-:W3:Y:S04]  /*153bc0*/  LDL.LU R37, [R1+0x1284] ;  /* 0x0012840001257983 */ /* 0x000ee80000300800 */
[----:B------:R0:W-:Y:S01]  /*153bd0*/  STL.64 [R1+0x25a8], R2 ;  /* 0x0025a80201007387 */ /* 0x0001e20000100a00 */
[----:B----4-:R-:W-:-:S03]  /*153be0*/  F2FP.SATFINITE.E4M3.F32.PACK_AB_MERGE_C R0, R40, R60, RZ ;  /* 0x0000003c2800723e */ /* 0x010fc600048070ff */
[----:B------:R-:W4:Y:S01]  /*153bf0*/  LDL.LU R60, [R1+0x1288] ;  /* 0x00128800013c7983 */ /* 0x000f220000300800 */
[----:B0-----:R-:W-:-:S03]  /*153c00*/  IADD3 R2, P6, PT, R48, R25, RZ ;  /* 0x0000001930027210 */ /* 0x001fc60007fde0ff */
[----:B------:R-:W4:Y:S04]  /*153c10*/  LDL.LU R40, [R1+0x128c] ;  /* 0x00128c0001287983 */ /* 0x000f280000300800 */
[----:B------:R0:W-:Y:S01]  /*153c20*/  STL [R1+0x295c], R0 ;  /* 0x00295c0001007387 */ /* 0x0001e20000100800 */
[----:B------:R-:W-:Y:S01]  /*153c30*/  IMAD.X R3, R45, 0x1, R24, P6 ;  /* 0x000000012d037824 */ /* 0x000fe200030e0618 */
[----:B0-----:R-:W-:-:S05]  /*153c40*/  F2FP.SATFINITE.E4M3.F32.PACK_AB_MERGE_C R0, R38, R41, RZ ;  /* 0x000000292600723e */ /* 0x001fca00048070ff */
[----:B------:R-:W-:Y:S04]  /*153c50*/  STL [R1+0x244], R0 ;  /* 0x0002440001007387 */ /* 0x000fe80000100800 */
[----:B------:R-:W4:Y:S04]  /*153c60*/  LDL.LU R47, [R1+0x1270] ;  /* 0x00127000012f7983 */ /* 0x000f280000300800 */
[----:B------:R0:W-:Y:S04]  /*153c70*/  STL.64 [R1+0x2598], R2 ;  /* 0x0025980201007387 */ /* 0x0001e80000100a00 */
        /* <DEDUP_REMOVED lines=10> */
[----:B------:R-:W-:-:S05]  /*153d20*/  F2FP.SATFINITE.E4M3.F32.PACK_AB_MERGE_C R19, R51, R52, RZ ;  /* 0x000000343313723e */ /* 0x000fca00048070ff */
        /* <DEDUP_REMOVED lines=8> */
[----:B------:R0:W-:Y:S04]  /*153db0*/  STL.64 [R1+0x2590], R18 ;  /* 0x0025901201007387 */ /* 0x0001e80000100a00 */
[----:B0-----:R-:W4:Y:S04]  /*153dc0*/  LDL.LU.64 R18, [R1+0x85c0] ;  /* 0x0085c00001127983 */ /* 0x001f280000300a00 */
[----:B------:R-:W4:Y:S04]  /*153dd0*/  LDL.LU R61, [R1+0x1258] ;  /* 0x00125800013d7983 */ /* 0x000f280000300800 */
[----:B------:R-:W4:Y:S01]  /*153de0*/  LDL.LU R44, [R1+0x125c] ;  /* 0x00125c00012c7983 */ /* 0x000f220000300800 */
[----:B--2---:R-:W-:-:S05]  /*153df0*/  F2FP.SATFINITE.E4M3.F32.PACK_AB_MERGE_C R42, R43, R42, RZ ;  /* 0x0000002a2b2a723e */ /* 0x004fca00048070ff */
[----:B------:R0:W-:Y:S04]  /*153e00*/  STL [R1+0x1dc], R42 ;  /* 0x0001dc2a01007387 */ /* 0x0001e80000100800 */
[----:B0-----:R-:W2:Y:S04]  /*153e10*/  LDL.LU R42, [R1+0x1240] ;  /* 0x00124000012a7983 */ /* 0x001ea80000300800 */
[----:B------:R-:W2:Y:S01]  /*153e20*/  LDL.LU R43, [R1+0x1244] ;  /* 0x00124400012b7983 */ /* 0x000ea20000300800 */
[----:B---3--:R-:W-:Y:S02]  /*153e30*/  F2FP.SATFINITE.E4M3.F32.PACK_AB_MERGE_C R46, R37, R36, RZ ;  /* 0x00000024252e723e */ /* 0x008fe400048070ff */
[----:B------:R-:W-:-:S05]  /*153e40*/  IADD3 R36, P6, PT, R48, R22, RZ ;  /* 0x0000001630247210 */ /* 0x000fca0007fde0ff */
[----:B------:R-:W-:Y:S01]  /*153e50*/  IMAD.X R37, R45, 0x1, R20, P6 ;  /* 0x000000012d257824 */ /* 0x000fe200030e0614 */
[----:B------:R-:W-:Y:S04]  /*153e60*/  STL [R1+0x1a8], R46 ;  /* 0x0001a82e01007387 */ /* 0x000fe80000100800 */
[----:B------:R0:W-:Y:S01]  /*153e70*/  STL.64 [R1+0x2580], R36 ;  /* 0x0025802401007387 */ /* 0x0001e20000100a00 */
[----:B----4-:R-:W-:-:S03]  /*153e80*/  F2FP.SATFINITE.E4M3.F32.PACK_AB_MERGE_C R40, R40, R60, RZ ;  /* 0x0000003c2828723e */ /* 0x010fc600048070ff */
[----:B0-----:R-:W3:Y:S04]  /*153e90*/  LDL.LU.64 R36, [R1+0x85b8] ;  /* 0x0085b80001247983 */ /* 0x001ee80000300a00 */
[----:B------:R-:W4:Y:S04]  /*153ea0*/  LDL.LU R54, [R1+0x1248] ;  /* 0x0012480001367983 */ /* 0x000f280000300800 */
[----:B------:R-:W4:Y:S04]  /*153eb0*/  LDL.LU R53, [R1+0x124c] ;  /* 0x00124c0001357983 */ /* 0x000f280000300800 */
[----:B------:R0:W-:Y:S04]  /*153ec0*/  STL [R1+0x1b0], R40 ;  /* 0x0001b02801007387 */ /* 0x0001e80000100800 */
[----:B------:R-:W3:Y:S04]  /*153ed0*/  LDL.LU R60, [R1+0x1230] ;  /* 0x00123000013c7983 */ /* 0x000ee80000300800 */
[----:B0-----:R-:W3:Y:S01]  /*153ee0*/  LDL.LU R40, [R1+0x1234] ;  /* 0x0012340001287983 */ /* 0x001ee20000300800 */
[----:B------:R-:W-:-:S05]  /*153ef0*/  F2FP.SATFINITE.E4M3.F32.PACK_AB_MERGE_C R2, R2, R47, RZ ;  /* 0x0000002f0202723e */ /* 0x000fca00048070ff */
[----:B------:R0:W-:Y:S01]  /*153f00*/  STL [R1+0x188], R2 ;  /* 0x0001880201007387 */ /* 0x0001e20000100800 */
[----:B------:R-:W-:Y:S02]  /*153f10*/  F2FP.SATFINITE.E4M3.F32.PACK_AB_MERGE_C R0, R58, R0, RZ ;  /* 0x000000003a00723e */ /* 0x000fe400048070ff */
[----:B------:R-:W-:-:S05]  /*153f20*/  IADD3 R46, P6, PT, R48, R19, RZ ;  /* 0x00000013302e7210 */ /* 0x000fca0007fde0ff */
[----:B------:R-:W-:Y:S01]  /*153f30*/  IMAD.X R47, R45, 0x1, R17, P6 ;  /* 0x000000012d2f7824 */ /* 0x000fe200030e0611 */
[----:B0-----:R-:W-:-:S04]  /*153f40*/  IADD3 R2, P6, PT, R48, R18, RZ ;  /* 0x0000001230027210 */ /* 0x001fc80007fde0ff */
[----:B------:R0:W-:Y:S02]  /*153f50*/  STL.64 [R1+0x2588], R46 ;  /* 0x0025882e01007387 */ /* 0x0001e40000100a00 */
[----:B0-----:R-:W-:Y:S01]  /*153f60*/  F2FP.SATFINITE.E4M3.F32.PACK_AB_MERGE_C R46, R49, R3, RZ ;  /* 0x00000003312e723e */ /* 0x001fe200048070ff */
[----:B------:R-:W-:-:S04]  /*153f70*/  IMAD.X R3, R45, 0x1, R16, P6 ;  /* 0x000000012d037824 */ /* 0x000fc800030e0610 */
[----:B------:R0:W-:Y:S04]  /*153f80*/  STL [R1+0x190], R46 ;  /* 0x0001902e01007387 */ /* 0x0001e80000100800 */
[----:B------:R1:W-:Y:S04]  /*153f90*/  STL [R1+0x14c], R0 ;  /* 0x00014c0001007387 */ /* 0x0003e80000100800 */
[----:B------:R1:W-:Y:S01]  /*153fa0*/  STL.64 [R1+0x2578], R2 ;  /* 0x0025780201007387 */ /* 0x0003e20000100a00 */
[----:B0-----:R-:W-:Y:S02]  /*153fb0*/  F2FP.SATFINITE.E4M3.F32.PACK_AB_MERGE_C R46, R56, R59, RZ ;  /* 0x0000003b382e723e */ /* 0x001fe400048070ff */
[----:B-1----:R-:W-:-:S03]  /*153fc0*/  F2FP.SATFINITE.E4M3.F32.PACK_AB_MERGE_C R0, R38, R41, RZ ;  /* 0x000000292600723e */ /* 0x002fc600048070ff */
[----:B------:R-:W-:Y:S01]  /*153fd0*/  STL [R1+0x154], R46 ;  /* 0x0001542e01007387 */ /* 0x000fe20000100800 */
[----:B------:R-:W-:-:S03]  /*153fe0*/  IADD3 R2, P6, PT, R48, R15, RZ ;  /* 0x0000000f30027210 */ /* 0x000fc60007fde0ff */
[----:B------:R0:W-:Y:S02]  /*153ff0*/  STL [R1+0x9ac], R0 ;  /* 0x0009ac0001007387 */ /* 0x0001e40000100800 */
[----:B------:R-:W-:Y:S02]  /*154000*/  IMAD.X R3, R45, 0x1, R13, P6 ;  /* 0x000000012d037824 */ /* 0x000fe400030e060d */
[----:B------:R-:W3:Y:S04]  /*154010*/  LDL.LU R41, [R1+0x1238] ;  /* 0x0012380001297983 */ /* 0x000ee80000300800 */
[----:B------:R-:W3:Y:S04]  /*154020*/  LDL.LU R38, [R1+0x123c] ;  /* 0x00123c0001267983 */ /* 0x000ee80000300800 */
[----:B------:R1:W-:Y:S01]  /*154030*/  STL.64 [R1+0x2570], R2 ;  /* 0x0025700201007387 */ /* 0x0003e20000100a00 */
[----:B0-----:R-:W-:-:S03]  /*154040*/  F2FP.SATFINITE.E4M3.F32.PACK_AB_MERGE_C R0, R51, R52, RZ ;  /* 0x000000343300723e */ /* 0x001fc600048070ff */
[----:B------:R-:W3:Y:S01]  /*154050*/  LDL.LU R52, [R1+0x1220] ;  /* 0x0012200001347983 */ /* 0x000ee20000300800 */
[----:B-1----:R-:W-:-:S05]  /*154060*/  F2FP.SATFINITE.E4M3.F32.PACK_AB_MERGE_C R2, R55, R57, RZ ;  /* 0x000000393702723e */ /* 0x002fca00048070ff */
[----:B------:R0:W-:Y:S04]  /*154070*/  STL [R1+0x9b4], R2 ;  /* 0x0009b40201007387 */ /* 0x0001e80000100800 */
[----:B------:R-:W3:Y:S01]  /*154080*/  LDL.LU R51, [R1+0x1224] ;  /* 0x0012240001337983 */ /* 0x000ee20000300800 */
[----:B0-----:R-:W-:-:S03]  /*154090*/  IADD3 R2, P6, PT, R48, R14, RZ ;  /* 0x0000000e30027210 */ /* 0x001fc60007fde0ff */
[----:B------:R-:W-:Y:S04]  /*1540a0*/  STL [R1+0x330], R0 ;  /* 0x0003300001007387 */ /* 0x000fe80000100800 */
[----:B------:R0:W-:Y:S01]  /*1540b0*/  STL.64 [R1+0x85b0], R14 ;  /* 0x0085b00e01007387 */ /* 0x0001e20000100a00 */
[----:B------:R-:W-:-:S05]  /*1540c0*/  IMAD.X R3, R45, 0x1, R12, P6 ;  /* 0x000000012d037824 */ /* 0x000fca00030e060c */
[----:B------:R1:W-:Y:S01]  /*1540d0*/  STL.64 [R1+0x2560], R2 ;  /* 0x0025600201007387 */ /* 0x0003e20000100a00 */
[----:B0-----:R-:W-:-:S05]  /*1540e0*/  F2FP.SATFINITE.E4M3.F32.PACK_AB_MERGE_C R14, R44, R61, RZ ;  /* 0x0000003d2c0e723e */ /* 0x001fca00048070ff */
[----:B------:R0:W-:Y:S01]  /*1540f0*/  STL [R1+0x318], R14 ;  /* 0x0003180e01007387 */ /* 0x0001e20000100800 */
[----:B--2---:R-:W-:-:S05]  /*154100*/  F2FP.SATFINITE.E4M3.F32.PACK_AB_MERGE_C R0, R43, R42, RZ ;  /* 0x0000002a2b00723e */ /* 0x004fca00048070ff */
[----:B------:R-:W-:Y:S04]  /*154110*/  STL [R1+0x2944], R0 ;  /* 0x0029440001007387 */ /* 0x000fe80000100800 */
[----:B------:R-:W2:Y:S04]  /*154120*/  LDL.LU R61, [R1+0x1228] ;  /* 0x00122800013d7983 */ /* 0x000ea80000300800 */
[----:B------:R-:W2:Y:S01]  /*154130*/  LDL.LU R44, [R1+0x122c] ;  /* 0x00122c00012c7983 */ /* 0x000ea20000300800 */
[----:B-1----:R-:W-:-:S03]  /*154140*/  IADD3 R2, P6, PT, R48, R11, RZ ;  /* 0x0000000b30027210 */ /* 0x002fc60007fde0ff */
[----:B------:R-:W2:Y:S02]  /*154150*/  LDL.LU R42, [R1+0x1210] ;  /* 0x00121000012a7983 */ /* 0x000ea40000300800 */
[----:B------:R-:W-:-:S05]  /*154160*/  IMAD.X R3, R45, 0x1, R10, P6 ;  /* 0x000000012d037824 */ /* 0x000fca00030e060a */
[----:B------:R4:W-:Y:S04]  /*154170*/  STL.64 [R1+0x2558], R2 ;  /* 0x0025580201007387 */ /* 0x0009e80000100a00 */
[----:B------:R-:W2:Y:S01]  /*154180*/  LDL.LU R43, [R1+0x1214] ;  /* 0x00121400012b7983 */ /* 0x000ea20000300800 */
[----:B0-----:R-:W-:-:S05]  /*154190*/  IADD3 R14, P6, PT, R48, R9, RZ ;  /* 0x00000009300e7210 */ /* 0x001fca0007fde0ff */
[----:B------:R-:W-:Y:S01]  /*1541a0*/  IMAD.X R15, R45, 0x1, R8, P6 ;  /* 0x000000012d0f7824 */ /* 0x000fe200030e0608 */
[----:B----4-:R-:W-:-:S05]  /*1541b0*/  F2FP.SATFINITE.E4M3.F32.PACK_AB_MERGE_C R2, R53, R54, RZ ;  /* 0x000000363502723e */ /* 0x010fca00048070ff */
[----:B------:R0:W-:Y:S01]  /*1541c0*/  STL [R1+0x2948], R2 ;  /* 0x0029480201007387 */ /* 0x0001e20000100800 */
[----:B---3--:R-:W-:-:S03]  /*1541d0*/  F2FP.SATFINITE.E4M3.F32.PACK_AB_MERGE_C R0, R40, R60, RZ ;  /* 0x0000003c2800723e */ /* 0x008fc600048070ff */
[----:B0-----:R-:W3:Y:S04]  /*1541e0*/  LDL.LU R2, [R1+0x1218] ;  /* 0x0012180001027983 */ /* 0x001ee80000300800 */
[----:B------:R0:W-:Y:S04]  /*1541f0*/  STL [R1+0x240], R0 ;  /* 0x0002400001007387 */ /* 0x0001e80000100800 */
[----:B------:R-:W3:Y:S04]  /*154200*/  LDL.LU R40, [R1+0x121c] ;  /* 0x00121c0001287983 */ /* 0x000ee80000300800 */
[----:B------:R-:W4:Y:S04]  /*154210*/  LDL.LU R3, [R1+0x1450] ;  /* 0x0014500001037983 */ /* 0x000f280000300800 */
[----:B------:R-:W4:Y:S04]  /*154220*/  LDL.LU R49, [R1+0x1454] ;  /* 0x0014540001317983 */ /* 0x000f280000300800 */
[----:B0-----:R-:W4:Y:S04]  /*154230*/  LDL.LU R0, [R1+0x1458] ;  /* 0x0014580001007983 */ /* 0x001f280000300800 */
        /* <DEDUP_REMOVED lines=8> */
[----:B0-----:R-:W-:-:S05]  /*1542c0*/  F2FP.SATFINITE.E4M3.F32.PACK_AB_MERGE_C R14, R38, R41, RZ ;  /* 0x00000029260e723e */ /* 0x001fca00048070ff */
        /* <DEDUP_REMOVED lines=8> */
[----:B------:R-:W4:Y:S04]  /*154350*/  LDL.LU R53, [R1+0x1430] ;  /* 0x0014300001357983 */ /* 0x000f280000300800 */
[----:B------:R-:W4:Y:S01]  /*154360*/  LDL.LU R52, [R1+0x1434] ;  /* 0x0014340001347983 */ /* 0x000f220000300800 */
[----:B0-----:R-:W-:-:S03]  /*154370*/  IADD3 R14, P6, PT, R48, R5, RZ ;  /* 0x00000005300e7210 */ /* 0x001fc60007fde0ff */
[----:B------:R-:W4:Y:S02]  /*154380*/  LDL.LU R51, [R1+0x1438] ;  /* 0x0014380001337983 */ /* 0x000f240000300800 */
[----:B------:R-:W-:-:S05]  /*154390*/  IMAD.X R15, R45, 0x1, R4, P6 ;  /* 0x000000012d0f7824 */ /* 0x000fca00030e0604 */
[----:B------:R2:W-:Y:S04]  /*1543a0*/  STL.64 [R1+0x2548], R14 ;  /* 0x0025480e01007387 */ /* 0x0005e80000100a00 */
[----:B------:R-:W4:Y:S01]  /*1543b0*/  LDL.LU R48, [R1+0x143c] ;  /* 0x00143c0001307983 */ /* 0x000f220000300800 */
[----:B--2---:R-:W-:-:S03]  /*1543c0*/  F2FP.SATFINITE.E4M3.F32.PACK_AB_MERGE_C R15, R44, R61, RZ ;  /* 0x0000003d2c0f723e */ /* 0x004fc600048070ff */
[----:B------:R-:W2:Y:S04]  /*1543d0*/  LDL.LU R61, [R1+0x1420] ;  /* 0x00142000013d7983 */ /* 0x000ea80000300800 */
[----:B------:R-:W-:Y:S04]  /*1543e0*/  STL [R1+0x1bc], R15 ;  /* 0x0001bc0f01007387 */ /* 0x000fe80000100800 */
[----:B------:R-:W2:Y:S01]  /*1543f0*/  LDL.LU R44, [R1+0x1424] ;  /* 0x00142400012c7983 */ /* 0x000ea20000300800 */
[----:B------:R-:W-:-:S05]  /*154400*/  F2FP.SATFINITE.E4M3.F32.PACK_AB_MERGE_C R14, R43, R42, RZ ;  /* 0x0000002a2b0e723e */ /* 0x000fca00048070ff */
[----:B------:R0:W-:Y:S04]  /*154410*/  STL [R1+0x18c], R14 ;  /* 0x00018c0e01007387 */ /* 0x0001e80000100800 */
[----:B------:R-:W2:Y:S04]  /*154420*/  LDL.LU R42, [R1+0x1428] ;  /* 0x00142800012a7983 */ /* 0x000ea80000300800 */
[----:B------:R-:W2:Y:S01]  /*154430*/  LDL.LU R43, [R1+0x142c] ;  /* 0x00142c00012b7983 */ /* 0x000ea20000300800 */
[----:B0-----:R-:W-:Y:S02]  /*154440*/  IADD3 R14, P6, PT, R36, R35, RZ ;  /* 0x00000023240e7210 */ /* 0x001fe40007fde0ff */
[----:B---3--:R-:W-:-:S02]  /*154450*/  F2FP.SATFINITE.E4M3.F32.PACK_AB_MERGE_C R2, R40, R2, RZ ;  /* 0x000000022802723e */ /* 0x008fc400048070ff */
[----:B------:R-:W-:-:S05]  /*154460*/  SHF.R.S32.HI R40, RZ, 0x1f, R36 ;  /* 0x0000001fff287819 */ /* 0x000fca0000011424 */
[----:B------:R-:W-:Y:S01]  /*154470*/  IMAD.X R15, R40, 0x1, R34, P6 ;  /* 0x00000001280f7824 */ /* 0x000fe200030e0622 */
[----:B------:R0:W-:Y:S04]  /*154480*/  STL [R1+0x194], R2 ;  /* 0x0001940201007387 */ /* 0x0001e80000100800 */
[----:B------:R1:W-:Y:S01]  /*154490*/  STL.64 [R1+0x1a98], R14 ;  /* 0x001a980e01007387 */ /* 0x0003e20000100a00 */
[----:B0-----:R-:W-:Y:S02]  /*1544a0*/  IADD3 R2, P6, PT, R36, R33, RZ ;  /* 0x0000002124027210 */ /* 0x001fe40007fde0ff */
[----:B----4-:R-:W-:Y:S02]  /*1544b0*/  F2FP.SATFINITE.E4M3.F32.PACK_AB_MERGE_C R0, R58, R0, RZ ;  /* 0x000000003a00723e */ /* 0x010fe400048070ff */
[----:B-1----:R-:W-:Y:S01]  /*1544c0*/  F2FP.SATFINITE.E4M3.F32.PACK_AB_MERGE_C R14, R49, R3, RZ ;  /* 0x00000003310e723e */ /* 0x002fe200048070ff */
[----:B------:R-:W-:-:S04]  /*1544d0*/  IMAD.X R3, R40, 0x1, R31, P6 ;  /* 0x0000000128037824 */ /* 0x000fc800030e061f */
[----:B------:R0:W-:Y:S04]  /*1544e0*/  STL [R1+0x150], R14 ;  /* 0x0001500e01007387 */ /* 0x0001e80000100800 */
[----:B------:R1:W-:Y:S01]  /*1544f0*/  STL [R1+0x15c], R0 ;  /* 0x00015c0001007387 */ /* 0x0003e20000100800 */
[----:B0-----:R-:W-:-:S03]  /*154500*/  F2FP.SATFINITE.E4M3.F32.PACK_AB_MERGE_C R14, R56, R59, RZ ;  /* 0x0000003b380e723e */ /* 0x001fc600048070ff */
[----:B------:R0:W-:Y:S01]  /*154510*/  STL.64 [R1+0x1458], R2 ;  /* 0x0014580201007387 */ /* 0x0001e20000100a00 */
[----:B-1----:R-:W-:-:S03]  /*154520*/  F2FP.SATFINITE.E4M3.F32.PACK_AB_MERGE_C R0, R55, R57, RZ ;  /* 0x000000393700723e */ /* 0x002fc600048070ff */
[----:B------:R-:W-:Y:S04]  /*154530*/  STL [R1+0x12c], R14 ;  /* 0x00012c0e01007387 */ /* 0x000fe80000100800 */
[----:B------:R-:W-:Y:S01]  /*154540*/  STL.64 [R1+0x85a0], R32 ;  /* 0x0085a02001007387 */ /* 0x000fe20000100a00 */
[----:B0-----:R-:W-:-:S03]  /*154550*/  IADD3 R2, P6, PT, R36, R32, RZ ;  /* 0x0000002024027210 */ /* 0x001fc60007fde0ff */
[----:B------:R0:W-:Y:S02]  /*154560*/  STL [R1+0x128], R0 ;  /* 0x0001280001007387 */ /* 0x0001e40000100800 */
[----:B------:R-:W-:Y:S01]  /*154570*/  IMAD.X R3, R40, 0x1, R30, P6 ;  /* 0x0000000128037824 */ /* 0x000fe200030e061e */
[----:B0-----:R-:W-:Y:S02]  /*154580*/  F2FP.SATFINITE.E4M3.F32.PACK_AB_MERGE_C R0, R60, R54, RZ ;  /* 0x000000363c00723e */ /* 0x001fe400048070ff */
[----:B------:R-:W-:-:S05]  /*154590*/  F2FP.SATFINITE.E4M3.F32.PACK_AB_MERGE_C R60, R38, R41, RZ ;  /* 0x00000029263c723e */ /* 0x000fca00048070ff */
[----:B------:R-:W-:Y:S04]  /*1545a0*/  STL [R1+0x8460], R60 ;  /* 0x0084603c01007387 */ /* 0x000fe80000100800 */
[----:B------:R0:W-:Y:S04]  /*1545b0*/  STL.64 [R1+0x1450], R2 ;  /* 0x0014500201007387 */ /* 0x0001e80000100a00 */
[----:B------:R1:W-:Y:S04]  /*1545c0*/  STL [R1+0x9a8], R0 ;  /* 0x0009a80001007387 */ /* 0x0003e80000100800 */
[----:B------:R-:W3:Y:S01]  /*1545d0*/  LDL.LU R59, [R1+0x1410] ;  /* 0x00141000013b7983 */ /* 0x000ee20000300800 */
[----:B0-----:R-:W-:-:S03]  /*1545e0*/  IADD3 R2, P6, PT, R36, R29, RZ ;  /* 0x0000001d24027210 */ /* 0x001fc60007fde0ff */
[----:B------:R-:W3:Y:S02]  /*1545f0*/  LDL.LU R54, [R1+0x1414] ;  /* 0x0014140001367983 */ /* 0x000ee40000300800 */
[----:B------:R-:W-:Y:S02]  /*154600*/  IMAD.X R3, R40, 0x1, R27, P6 ;  /* 0x0000000128037824 */ /* 0x000fe400030e061b */
[----:B------:R-:W4:Y:S01]  /*154610*/  LDL.LU R41, [R1+0x1418] ;  /* 0x0014180001297983 */ /* 0x000f220000300800 */
[----:B------:R-:W-:-:S03]  /*154620*/  IADD3 R14, P6, PT, R36, R28, RZ ;  /* 0x0000001c240e7210 */ /* 0x000fc60007fde0ff */
[----:B------:R0:W-:Y:S01]  /*154630*/  STL.64 [R1+0x1448], R2 ;  /* 0x0014480201007387 */ /* 0x0001e20000100a00 */
[----:B-1----:R-:W-:Y:S01]  /*154640*/  F2FP.SATFINITE.E4M3.F32.PACK_AB_MERGE_C R0, R52, R53, RZ ;  /* 0x000000353400723e */ /* 0x002fe200048070ff */
[----:B------:R-:W-:Y:S02]  /*154650*/  IMAD.X R15, R40, 0x1, R26, P6 ;  /* 0x00000001280f7824 */ /* 0x000fe400030e061a */
[----:B------:R-:W4:Y:S01]  /*154660*/  LDL.LU R38, [R1+0x141c] ;  /* 0x00141c0001267983 */ /* 0x000f220000300800 */
[----:B0-----:R-:W-:-:S05]  /*154670*/  F2FP.SATFINITE.E4M3.F32.PACK_AB_MERGE_C R3, R48, R51, RZ ;  /* 0x000000333003723e */ /* 0x001fca00048070ff */
[----:B------:R-:W-:Y:S04]  /*154680*/  STL [R1+0x848c], R3 ;  /* 0x00848c0301007387 */ /* 0x000fe80000100800 */
[----:B------:R-:W-:Y:S01]  /*154690*/  STL [R1+0x314], R0 ;  /* 0x0003140001007387 */ /* 0x000fe20000100800 */
[----:B--2---:R-:W-:-:S05]  /*1546a0*/  F2FP.SATFINITE.E4M3.F32.PACK_AB_MERGE_C R51, R44, R61, RZ ;  /* 0x0000003d2c33723e */ /* 0x004fca00048070ff */
[----:B------:R-:W-:Y:S04]  /*1546b0*/  STL [R1+0x82a8], R51 ;  /* 0x0082a83301007387 */ /* 0x000fe80000100800 */
[----:B------:R0:W-:Y:S04]  /*1546c0*/  STL.64 [R1+0x1440], R14 ;  /* 0x0014400e01007387 */ /* 0x0001e80000100a00 */
[----:B------:R-:W2:Y:S04]  /*1546d0*/  LDL.LU R60, [R1+0x1400] ;  /* 0x00140000013c7983 */ /* 0x000ea80000300800 */
[----:B0-----:R-:W2:Y:S04]  /*1546e0*/  LDL.LU R14, [R1+0x1404] ;  /* 0x00140400010e7983 */ /* 0x001ea80000300800 */
[----:B------:R-:W2:Y:S04]  /*1546f0*/  LDL.LU R15, [R1+0x1408] ;  /* 0x00140800010f7983 */ /* 0x000ea80000300800 */
[----:B------:R-:W2:Y:S04]  /*154700*/  LDL.LU R44, [R1+0x140c] ;  /* 0x00140c00012c7983 */ /* 0x000ea80000300800 */
[----:B------:R-:W2:Y:S04]  /*154710*/  LDL.LU R56, [R1+0x13f0] ;  /* 0x0013f00001387983 */ /* 0x000ea80000300800 */
[----:B------:R-:W2:Y:S04]  /*154720*/  LDL.LU R57, [R1+0x13f4] ;  /* 0x0013f40001397983 */ /* 0x000ea80000300800 */
[----:B------:R-:W2:Y:S04]  /*154730*/  LDL.LU R55, [R1+0x13f8] ;  /* 0x0013f80001377983 */ /* 0x000ea80000300800 */
[----:B------:R-:W2:Y:S01]  /*154740*/  LDL.LU R53, [R1+0x13fc] ;  /* 0x0013fc0001357983 */ /* 0x000ea20000300800 */
[----:B------:R-:W-:-:S02]  /*154750*/  IADD3 R2, P6, PT, R36, R25, RZ ;  /* 0x0000001924027210 */ /* 0x000fc40007fde0ff */
[----:B------:R-:W-:-:S03]  /*154760*/  F2FP.SATFINITE.E4M3.F32.PACK_AB_MERGE_C R48, R43, R42, RZ ;  /* 0x0000002a2b30723e */ /* 0x000fc600048070ff */
[----:B------:R-:W-:Y:S02]  /*154770*/  IMAD.X R3, R40, 0x1, R24, P6 ;  /* 0x0000000128037824 */ /* 0x000fe400030e0618 */
[----:B------:R-:W-:Y:S04]  /*154780*/  STL [R1+0x82a4], R48 ;  /* 0x0082a43001007387 */ /* 0x000fe80000100800 */
[----:B------:R-:W2:Y:S04]  /*154790*/  LDL.LU R32, [R1+0x13e0] ;  /* 0x0013e00001207983 */ /* 0x000ea80000300800 */
[----:B------:R-:W2:Y:S04]  /*1547a0*/  LDL.LU R33, [R1+0x13e4] ;  /* 0x0013e40001217983 */ /* 0x000ea80000300800 */
[----:B------:R-:W2:Y:S04]  /*1547b0*/  LDL.LU R50, [R1+0x13e8] ;  /* 0x0013e80001327983 */ /* 0x000ea80000300800 */
[----:B------:R0:W-:Y:S04]  /*1547c0*/  STL.64 [R1+0x1438], R2 ;  /* 0x0014380201007387 */ /* 0x0001e80000100a00 */
[----:B------:R-:W2:Y:S04]  /*1547d0*/  LDL.LU R46, [R1+0x13ec] ;  /* 0x0013ec00012e7983 */ /* 0x000ea80000300800 */
[----:B------:R-:W2:Y:S01]  /*1547e0*/  LDL.LU R52, [R1+0x11f0] ;  /* 0x0011f00001347983 */ /* 0x000ea20000300800 */
[----:B0-----:R-:W-:-:S03]  /*1547f0*/  IADD3 R2, P6, PT, R36, R23, RZ ;  /* 0x0000001724027210 */ /* 0x001fc60007fde0ff */
[----:B------:R-:W2:Y:S04]  /*154800*/  LDL.LU R61, [R1+0x11f4] ;  /* 0x0011f400013d7983 */ /* 0x000ea80000300800 */
[----:B------:R-:W2:Y:S01]  /*154810*/  LDL.LU R42, [R1+0x11f8] ;  /* 0x0011f800012a7983 */ /* 0x000ea20000300800 */
[----:B------:R-:W-:-:S03]  /*154820*/  IMAD.X R3, R40, 0x1, R21, P6 ;  /* 0x0000000128037824 */ /* 0x000fc600030e0615 */
[----:B------:R-:W2:Y:S01]  /*154830*/  LDL.LU R43, [R1+0x11fc] ;  /* 0x0011fc00012b7983 */ /* 0x000ea20000300800 */
[----:B---3--:R-:W-:-:S05]  /*154840*/  F2FP.SATFINITE.E4M3.F32.PACK_AB_MERGE_C R45, R54, R59, RZ ;  /* 0x0000003b362d723e */ /* 0x008fca00048070ff */
[----:B------:R-:W-:Y:S01]  /*154850*/  STL [R1+0x84a4], R45 ;  /* 0x0084a42d01007387 */ /* 0x000fe20000100800 */
[----:B----4-:R-:W-:-:S05]  /*154860*/  F2FP.SATFINITE.E4M3.F32.PACK_AB_MERGE_C R54, R38, R41, RZ ;  /* 0x000000292636723e */ /* 0x010fca00048070ff */
[----:B------:R-:W-:Y:S04]  /*154870*/  STL [R1+0x82a0], R54 ;  /* 0x0082a03601007387 */ /* 0x000fe80000100800 */
[----:B------:R-:W3:Y:S04]  /*154880*/  LDL.LU R47, [R1+0x1350] ;  /* 0x00135000012f7983 */ /* 0x000ee80000300800 */
[----:B------:R0:W-:Y:S04]  /*154890*/  STL.64 [R1+0x1430], R2 ;  /* 0x0014300201007387 */ /* 0x0001e80000100a00 */
[----:B0-----:R-:W3:Y:S04]  /*1548a0*/  LDL.LU R2, [R1+0x1354] ;  /* 0x0013540001027983 */ /* 0x001ee80000300800 */
[----:B------:R-:W4:Y:S04]  /*1548b0*/  LDL.LU R49, [R1+0x1358] ;  /* 0x0013580001317983 */ /* 0x000f280000300800 */
[----:B------:R-:W4:Y:S04]  /*1548c0*/  LDL.LU R0, [R1+0x135c] ;  /* 0x00135c0001007983 */ /* 0x000f280000300800 */
[----:B------:R-:W3:Y:S04]  /*1548d0*/  LDL.LU R58, [R1+0x1340] ;  /* 0x00134000013a7983 */ /* 0x000ee80000300800 */
[----:B------:R-:W3:Y:S04]  /*1548e0*/  LDL.LU R59, [R1+0x1344] ;  /* 0x00134400013b7983 */ /* 0x000ee80000300800 */
[----:B------:R-:W3:Y:S04]  /*1548f0*/  LDL.LU R41, [R1+0x1348] ;  /* 0x0013480001297983 */ /* 0x000ee80000300800 */
[----:B------:R-:W3:Y:S01]  /*154900*/  LDL.LU R38, [R1+0x134c] ;  /* 0x00134c0001267983 */ /* 0x000ee20000300800 */
[----:B--2---:R-:W-:-:S02]  /*154910*/  F2FP.SATFINITE.E4M3.F32.PACK_AB_MERGE_C R3, R14, R60, RZ ;  /* 0x0000003c0e03723e */ /* 0x004fc400048070ff */
[----:B------:R-:W-:Y:S02]  /*154920*/  IADD3 R14, P6, PT, R36, R22, RZ ;  /* 0x00000016240e7210 */ /* 0x000fe40007fde0ff */
[----:B------:R-:W-:-:S03]  /*154930*/  F2FP.SATFINITE.E4M3.F32.PACK_AB_MERGE_C R44, R44, R15, RZ ;  /* 0x0000000f2c2c723e */ /* 0x000fc600048070ff */
[----:B------:R-:W-:Y:S01]  /*154940*/  IMAD.X R15, R40, 0x1, R20, P6 ;  /* 0x00000001280f7824 */ /* 0x000fe200030e0614 */
[----:B------:R-:W-:Y:S04]  /*154950*/  STL [R1+0x1a4], R3 ;  /* 0x0001a40301007387 */ /* 0x000fe80000100800 */
[----:B------:R0:W-:Y:S02]  /*154960*/  STL.64 [R1+0x1428], R14 ;  /* 0x0014280e01007387 */ /* 0x0001e40000100a00 */
[----:B0-----:R-:W-:Y:S02]  /*154970*/  F2FP.SATFINITE.E4M3.F32.PACK_AB_MERGE_C R14, R57, R56, RZ ;  /* 0x00000038390e723e */ /* 0x001fe400048070ff */
[----:B------:R-:W2:Y:S01]  /*154980*/  LDL.LU R56, [R1+0x1330] ;  /* 0x0013300001387983 */ /* 0x000ea20000300800 */
[----:B------:R-:W-:-:S03]  /*154990*/  F2FP.SATFINITE.E4M3.F32.PACK_AB_MERGE_C R3, R53, R55, RZ ;  /* 0x000000373503723e */ /* 0x000fc600048070ff */
[----:B------:R0:W-:Y:S04]  /*1549a0*/  STL [R1+0x16c], R14 ;  /* 0x00016c0e01007387 */ /* 0x0001e80000100800 */
[----:B------:R-:W2:Y:S01]  /*1549b0*/  LDL.LU R57, [R1+0x1334] ;  /* 0x0013340001397983 */ /* 0x000ea20000300800 */
[----:B0-----:R-:W-:-:S03]  /*1549c0*/  IADD3 R14, P6, PT, R36, R19, RZ ;  /* 0x00000013240e7210 */ /* 0x001fc60007fde0ff */
[----:B------:R-:W-:Y:S02]  /*1549d0*/  STL [R1+0x17c], R3 ;  /* 0x00017c0301007387 */ /* 0x000fe40000100800 */
[----:B------:R-:W-:Y:S02]  /*1549e0*/  IMAD.X R15, R40, 0x1, R17, P6 ;  /* 0x00000001280f7824 */ /* 0x000fe400030e0611 */
[----:B------:R-:W2:Y:S04]  /*1549f0*/  LDL.LU R55, [R1+0x1338] ;  /* 0x0013380001377983 */ /* 0x000ea80000300800 */
[----:B------:R-:W2:Y:S04]  /*154a00*/  LDL.LU R53, [R1+0x133c] ;  /* 0x00133c0001357983 */ /* 0x000ea80000300800 */
[----:B------:R0:W-:Y:S04]  /*154a10*/  STL.64 [R1+0x1420], R14 ;  /* 0x0014200e01007387 */ /* 0x0001e80000100a00 */
[----:B0-----:R-:W2:Y:S01]  /*154a20*/  LDL.LU.64 R14, [R1+0x85b0] ;  /* 0x0085b000010e7983 */ /* 0x001ea20000300a00 */
[----:B------:R-:W-:-:S02]  /*154a30*/  F2FP.SATFINITE.E4M3.F32.PACK_AB_MERGE_C R45, R33, R32, RZ ;  /* 0x00000020212d723e */ /* 0x000fc400048070ff */
[----:B------:R-:W-:Y:S02]  /*154a40*/  IADD3 R32, P6, PT, R36, R18, RZ ;  /* 0x0000001224207210 */ /* 0x000fe40007fde0ff */
[----:B------:R-:W-:-:S03]  /*154a50*/  F2FP.SATFINITE.E4M3.F32.PACK_AB_MERGE_C R3, R46, R50, RZ ;  /* 0x000000322e03723e */ /* 0x000fc600048070ff */
[----:B------:R-:W-:Y:S01]  /*154a60*/  IMAD.X R33, R40, 0x1, R16, P6 ;  /* 0x0000000128217824 */ /* 0x000fe200030e0610 */
[----:B------:R0:W-:Y:S04]  /*154a70*/  STL [R1+0x138], R45 ;  /* 0x0001382d01007387 */ /* 0x0001e80000100800 */
[----:B------:R1:W-:Y:S04]  /*154a80*/  STL [R1+0x144], R3 ;  /* 0x0001440301007387 */ /* 0x0003e80000100800 */
[----:B------:R2:W-:Y:S01]  /*154a90*/  STL.64 [R1+0x1418], R32 ;  /* 0x0014182001007387 */ /* 0x0005e20000100a00 */
[----:B0-----:R-:W-:-:S02]  /*154aa0*/  F2FP.SATFINITE.E4M3.F32.PACK_AB_MERGE_C R45, R61, R52, RZ ;  /* 0x000000343d2d723e */ /* 0x001fc400048070ff */
[----:B-1----:R-:W-:-:S03]  /*154ab0*/  F2FP.SATFINITE.E4M3.F32.PACK_AB_MERGE_C R3, R43, R42, RZ ;  /* 0x0000002a2b03723e */ /* 0x002fc600048070ff */
[----:B------:R-:W-:Y:S04]  /*154ac0*/  STL [R1+0x10c], R45 ;  /* 0x00010c2d01007387 */ /* 0x000fe80000100800 */
[----:B------:R-:W-:Y:S04]  /*154ad0*/  STL [R1+0x110], R3 ;  /* 0x0001100301007387 */ /* 0x000fe80000100800 */
[----:B------:R-:W3:Y:S04]  /*154ae0*/  LDL.LU R52, [R1+0x1320] ;  /* 0x0013200001347983 */ /* 0x000ee80000300800 */
[----:B------:R-:W3:Y:S04]  /*154af0*/  LDL.LU R61, [R1+0x1324] ;  /* 0x00132400013d7983 */ /* 0x000ee80000300800 */
[----:B------:R-:W3:Y:S01]  /*154b00*/  LDL.LU R42, [R1+0x1328] ;  /* 0x00132800012a7983 */ /* 0x000ee20000300800 */
[----:B----4-:R-:W-:-:S02]  /*154b10*/  F2FP.SATFINITE.E4M3.F32.PACK_AB_MERGE_C R0, R0, R49, RZ ;  /* 0x000000310000723e */ /* 0x010fc400048070ff */
[----:B--2---:R-:W-:-:S05]  /*154b20*/  IADD3 R32, P6, PT, R36, R15, RZ ;  /* 0x0000000f24207210 */ /* 0x004fca0007fde0ff */
[----:B------:R-:W-:-:S05]  /*154b30*/  IMAD.X R33, R40, 0x1, R13, P6 ;  /* 0x0000000128217824 */ /* 0x000fca00030e060d */
[----:B------:R3:W-:Y:S04]  /*154b40*/  STL.64 [R1+0x1410], R32 ;  /* 0x0014102001007387 */ /* 0x0007e80000100a00 */
[----:B------:R-:W2:Y:S01]  /*154b50*/  LDL.LU R43, [R1+0x132c] ;  /* 0x00132c00012b7983 */ /* 0x000ea20000300800 */
[----:B---3--:R-:W-:Y:S02]  /*154b60*/  F2FP.SATFINITE.E4M3.F32.PACK_AB_MERGE_C R32, R2, R47, RZ ;  /* 0x0000002f0220723e */ /* 0x008fe400048070ff */
[----:B------:R-:W-:-:S05]  /*154b70*/  IADD3 R2, P6, PT, R36, R14, RZ ;  /* 0x0000000e24027210 */ /* 0x000fca0007fde0ff */
[----:B------:R-:W-:Y:S01]  /*154b80*/  IMAD.X R3, R40, 0x1, R12, P6 ;  /* 0x0000000128037824 */ /* 0x000fe200030e060c */
[----:B------:R0:W-:Y:S04]  /*154b90*/  STL [R1+0x87c], R32 ;  /* 0x00087c2001007387 */ /* 0x0001e80000100800 */
[----:B------:R1:W-:Y:S04]  /*154ba0*/  STL [R1+0x880], R0 ;  /* 0x0008800001007387 */ /* 0x0003e80000100800 */
[----:B------:R3:W-:Y:S01]  /*154bb0*/  STL.64 [R1+0x1408], R2 ;  /* 0x0014080201007387 */ /* 0x0007e20000100a00 */
[----:B0-----:R-:W-:-:S02]  /*154bc0*/  F2FP.SATFINITE.E4M3.F32.PACK_AB_MERGE_C R32, R59, R58, RZ ;  /* 0x0000003a3b20723e */ /* 0x001fc400048070ff */
[----:B-1----:R-:W-:Y:S02]  /*154bd0*/  F2FP.SATFINITE.E4M3.F32.PACK_AB_MERGE_C R0, R38, R41, RZ ;  /* 0x000000292600723e */ /* 0x002fe400048070ff */
[----:B---3--:R-:W-:Y:S01]  /*154be0*/  IADD3 R2, P6, PT, R36, R11, RZ ;  /* 0x0000000b24027210 */ /* 0x008fe20007fde0ff */
[----:B------:R-:W-:Y:S04]  /*154bf0*/  STL [R1+0x238], R32 ;  /* 0x0002382001007387 */ /* 0x000fe80000100800 */
[----:B------:R-:W-:Y:S01]  /*154c00*/  IMAD.X R3, R40, 0x1, R10, P6 ;  /* 0x0000000128037824 */ /* 0x000fe200030e060a */
[----:B------:R-:W-:Y:S04]  /*154c10*/  STL [R1+0x234], R0 ;  /* 0x0002340001007387 */ /* 0x000fe80000100800 */
[----:B------:R0:W-:Y:S04]  /*154c20*/  STL.64 [R1+0x1400], R2 ;  /* 0x0014000201007387 */ /* 0x0001e80000100a00 */
[----:B0-----:R-:W3:Y:S04]  /*154c30*/  LDL.LU R3, [R1+0x1310] ;  /* 0x0013100001037983 */ /* 0x001ee80000300800 */
[----:B------:R-:W3:Y:S04]  /*154c40*/  LDL.LU R60, [R1+0x1314] ;  /* 0x00131400013c7983 */ /* 0x000ee80000300800 */
[----:B------:R-:W4:Y:S04]  /*154c50*/  LDL.LU R32, [R1+0x1318] ;  /* 0x0013180001207983 */ /* 0x000f280000300800 */
[----:B------:R-:W4:Y:S04]  /*154c60*/  LDL.LU R33, [R1+0x131c] ;  /* 0x00131c0001217983 */ /* 0x000f280000300800 */
[----:B------:R-:W4:Y:S04]  /*154c70*/  LDL.LU R41, [R1+0x1550] ;  /* 0x0015500001297983 */ /* 0x000f280000300800 */
[----:B------:R-:W4:Y:S01]  /*154c80*/  LDL.LU R38, [R1+0x1554] ;  /* 0x0015540001267983 */ /* 0x000f220000300800 */
[----:B------:R-:W-:-:S02]  /*154c90*/  F2FP.SATFINITE.E4M3.F32.PACK_AB_MERGE_C R2, R57, R56, RZ ;  /* 0x000000383902723e */ /* 0x000fc400048070ff */
[----:B------:R-:W-:Y:S01]  /*154ca0*/  F2FP.SATFINITE.E4M3.F32.PACK_AB_MERGE_C R0, R53, R55, RZ ;  /* 0x000000373500723e */ /* 0x000fe200048070ff */
[----:B------:R-:W4:Y:S01]  /*154cb0*/  LDL.LU R50, [R1+0x1558] ;  /* 0x0015580001327983 */ /* 0x000f220000300800 */
[----:B------:R-:W-:-:S03]  /*154cc0*/  IADD3 R54, P6, PT, R36, R9, RZ ;  /* 0x0000000924367210 */ /* 0x000fc60007fde0ff */
[----:B------:R0:W-:Y:S04]  /*154cd0*/  STL [R1+0x2934], R2 ;  /* 0x0029340201007387 */ /* 0x0001e80000100800 */
[----:B------:R-:W4:Y:S01]  /*154ce0*/  LDL.LU R46, [R1+0x155c] ;  /* 0x00155c00012e7983 */ /* 0x000f220000300800 */
[----:B------:R-:W-:-:S03]  /*154cf0*/  IMAD.X R55, R40, 0x1, R8, P6 ;  /* 0x0000000128377824 */ /* 0x000fc600030e0608 */
[----:B------:R1:W-:Y:S04]  /*154d00*/  STL [R1+0x2938], R0 ;  /* 0x0029380001007387 */ /* 0x0003e80000100800 */
[----:B------:R-:W4:Y:S04]  /*154d10*/  LDL.LU R47, [R1+0x1540] ;  /* 0x00154000012f7983 */ /* 0x000f280000300800 */
[----:B0-----:R-:W4:Y:S01]  /*154d20*/  LDL.LU R2, [R1+0x1544] ;  /* 0x0015440001027983 */ /* 0x001f220000300800 */
[----:B------:R-:W-:-:S03]  /*154d30*/  F2FP.SATFINITE.E4M3.F32.PACK_AB_MERGE_C R48, R61, R52, RZ ;  /* 0x000000343d30723e */ /* 0x000fc600048070ff */
[----:B------:R-:W4:Y:S04]  /*154d40*/  LDL.LU R49, [R1+0x1548] ;  /* 0x0015480001317983 */ /* 0x000f280000300800 */
[----:B-1----:R-:W4:Y:S04]  /*154d50*/  LDL.LU R0, [R1+0x154c] ;  /* 0x00154c0001007983 */ /* 0x002f280000300800 */
[----:B------:R-:W4:Y:S04]  /*154d60*/  LDL.LU R58, [R1+0x1300] ;  /* 0x00130000013a7983 */ /* 0x000f280000300800 */
[----:B------:R-:W4:Y:S04]  /*154d70*/  LDL.LU R59, [R1+0x1304] ;  /* 0x00130400013b7983 */ /* 0x000f280000300800 */
[----:B------:R-:W4:Y:S04]  /*154d80*/  LDL.LU R56, [R1+0x1308] ;  /* 0x0013080001387983 */ /* 0x000f280000300800 */
[----:B------:R-:W4:Y:S04]  /*154d90*/  LDL.LU R57, [R1+0x130c] ;  /* 0x00130c0001397983 */ /* 0x000f280000300800 */
[----:B------:R0:W-:Y:S01]  /*154da0*/  STL.64 [R1+0x13f8], R54 ;  /* 0x0013f83601007387 */ /* 0x0001e20000100a00 */
[----:B--2---:R-:W-:-:S02]  /*154db0*/  F2FP.SATFINITE.E4M3.F32.PACK_AB_MERGE_C R45, R43, R42, RZ ;  /* 0x0000002a2b2d723e */ /* 0x004fc400048070ff */
[----:B------:R-:W-:-:S03]  /*154dc0*/  IADD3 R42, P6, PT, R36, R7, RZ ;  /* 0x00000007242a7210 */ /* 0x000fc60007fde0ff */
[----:B------:R-:W-:Y:S02]  /*154dd0*/  STL [R1+0x84a8], R45 ;  /* 0x0084a82d01007387 */ /* 0x000fe40000100800 */
[----:B------:R-:W-:Y:S02]  /*154de0*/  IMAD.X R43, R40, 0x1, R6, P6 ;  /* 0x00000001282b7824 */ /* 0x000fe400030e0606 */
[----:B------:R-:W-:Y:S04]  /*154df0*/  STL [R1+0x1b8], R48 ;  /* 0x0001b83001007387 */ /* 0x000fe80000100800 */
[----:B0-----:R-:W2:Y:S04]  /*154e00*/  LDL.LU R55, [R1+0x1530] ;  /* 0x0015300001377983 */ /* 0x001ea80000300800 */
[----:B------:R-:W2:Y:S04]  /*154e10*/  LDL.LU R53, [R1+0x1534] ;  /* 0x0015340001357983 */ /* 0x000ea80000300800 */
[----:B------:R0:W-:Y:S02]  /*154e20*/  STL.64 [R1+0x13f0], R42 ;  /* 0x0013f02a01007387 */ /* 0x0001e40000100a00 */
[----:B0-----:R-:W-:-:S05]  /*154e30*/  IADD3 R42, P6, PT, R36, R5, RZ ;  /* 0x00000005242a7210 */ /* 0x001fca0007fde0ff */
[----:B------:R-:W-:-:S05]  /*154e40*/  IMAD.X R43, R40, 0x1, R4, P6 ;  /* 0x00000001282b7824 */ /* 0x000fca00030e0604 */
[----:B------:R0:W-:Y:S04]  /*154e50*/  STL.64 [R1+0x13e8], R42 ;  /* 0x0013e82a01007387 */ /* 0x0001e80000100a00 */
[----:B0-----:R-:W2:Y:S04]  /*154e60*/  LDL.LU R42, [R1+0x85a8] ;  /* 0x0085a800012a7983 */ /* 0x001ea80000300800 */
[----:B------:R-:W2:Y:S01]  /*154e70*/  LDL.LU R52, [R1+0x1538] ;  /* 0x0015380001347983 */ /* 0x000ea20000300800 */
[----:B---3--:R-:W-:-:S03]  /*154e80*/  F2FP.SATFINITE.E4M3.F32.PACK_AB_MERGE_C R36, R60, R3, RZ ;  /* 0x000000033c24723e */ /* 0x008fc600048070ff */
[----:B------:R-:W3:Y:S04]  /*154e90*/  LDL.LU R61, [R1+0x153c] ;  /* 0x00153c00013d7983 */ /* 0x000ee80000300800 */
[----:B------:R-:W3:Y:S01]  /*154ea0*/  LDL.LU R43, [R1+0x1520] ;  /* 0x00152000012b7983 */ /* 0x000ee20000300800 */
[----:B----4-:R-:W-:-:S03]  /*154eb0*/  F2FP.SATFINITE.E4M3.F32.PACK_AB_MERGE_C R32, R33, R32, RZ ;  /* 0x000000202120723e */ /* 0x010fc600048070ff */
[----:B------:R-:W4:Y:S04]  /*154ec0*/  LDL.LU R40, [R1+0x1524] ;  /* 0x0015240001287983 */ /* 0x000f280000300800 */
[----:B------:R0:W-:Y:S01]  /*154ed0*/  STL [R1+0x180], R36 ;  /* 0x0001802401007387 */ /* 0x0001e20000100800 */
[----:B------:R-:W-:-:S03]  /*154ee0*/  F2FP.SATFINITE.E4M3.F32.PACK_AB_MERGE_C R3, R38, R41, RZ ;  /* 0x000000292603723e */ /* 0x000fc600048070ff */
[----:B------:R-:W4:Y:S04]  /*154ef0*/  LDL.LU R41, [R1+0x1528] ;  /* 0x0015280001297983 */ /* 0x000f280000300800 */
[----:B------:R1:W-:Y:S01]  /*154f00*/  STL [R1+0x184], R32 ;  /* 0x0001842001007387 */ /* 0x0003e20000100800 */
[----:B0-----:R-:W-:-:S03]  /*154f10*/  SHF.R.S32.HI R36, RZ, 0x1f, R37 ;  /* 0x0000001fff247819 */ /* 0x001fc60000011425 */
[----:B------:R-:W4:Y:S01]  /*154f20*/  LDL.LU R38, [R1+0x152c] ;  /* 0x00152c0001267983 */ /* 0x000f220000300800 */
[----:B-1----:R-:W-:-:S03]  /*154f30*/  IADD3 R32, P6, PT, R37, R35, RZ ;  /* 0x0000002325207210 */ /* 0x002fc60007fde0ff */
[----:B------:R-:W-:Y:S02]  /*154f40*/  STL [R1+0x140], R3 ;  /* 0x0001400301007387 */ /* 0x000fe40000100800 */
[----:B------:R-:W-:-:S05]  /*154f50*/  IMAD.X R33, R36, 0x1, R34, P6 ;  /* 0x0000000124217824 */ /* 0x000fca00030e0622 */
[----:B------:R0:W-:Y:S04]  /*154f60*/  STL.64 [R1+0x13e0], R32 ;  /* 0x0013e02001007387 */ /* 0x0001e80000100a00 */
[----:B0-----:R-:W4:Y:S01]  /*154f70*/  LDL.LU.64 R32, [R1+0x85a0] ;  /* 0x0085a00001207983 */ /* 0x001f220000300a00 */
[----:B------:R-:W-:Y:S02]  /*154f80*/  F2FP.SATFINITE.E4M3.F32.PACK_AB_MERGE_C R45, R2, R47, RZ ;  /* 0x0000002f022d723e */ /* 0x000fe400048070ff */
[----:B------:R-:W-:-:S05]  /*154f90*/  F2FP.SATFINITE.E4M3.F32.PACK_AB_MERGE_C R46, R46, R50, RZ ;  /* 0x000000322e2e723e */ /* 0x000fca00048070ff */
[----:B------:R-:W-:Y:S04]  /*154fa0*/  STL [R1+0x148], R46 ;  /* 0x0001482e01007387 */ /* 0x000fe80000100800 */
[----:B------:R0:W-:Y:S02]  /*154fb0*/  STL [R1+0x108], R45 ;  /* 0x0001082d01007387 */ /* 0x0001e40000100800 */
[----:B0-----:R-:W-:Y:S02]  /*154fc0*/  F2FP.SATFINITE.E4M3.F32.PACK_AB_MERGE_C R45, R0, R49, RZ ;  /* 0x00000031002d723e */ /* 0x001fe400048070ff */
[----:B------:R-:W-:Y:S02]  /*154fd0*/  F2FP.SATFINITE.E4M3.F32.PACK_AB_MERGE_C R0, R59, R58, RZ ;  /* 0x0000003a3b00723e */ /* 0x000fe400048070ff */
[----:B--2---:R-:W-:-:S02]  /*154fe0*/  F2FP.SATFINITE.E4M3.F32.PACK_AB_MERGE_C R60, R53, R55, RZ ;  /* 0x00000037353c723e */ /* 0x004fc400048070ff */
[----:B---3--:R-:W-:Y:S02]  /*154ff0*/  F2FP.SATFINITE.E4M3.F32.PACK_AB_MERGE_C R47, R61, R52, RZ ;  /* 0x000000343d2f723e */ /* 0x008fe400048070ff */
[----:B----4-:R-:W-:-:S05]  /*155000*/  IADD3 R2, P6, PT, R37, R33, RZ ;  /* 0x0000002125027210 */ /* 0x010fca0007fde0ff */
[----:B------:R-:W-:-:S05]  /*155010*/  IMAD.X R3, R36, 0x1, R31, P6 ;  /* 0x0000000124037824 */ /* 0x000fca00030e061f */
[----:B------:R0:W-:Y:S04]  /*155020*/  STL.64 [R1+0x1358], R2 ;  /* 0x0013580201007387 */ /* 0x0001e80000100a00 */
[----:B------:R-:W-:Y:S01]  /*155030*/  STL [R1+0x120], R45 ;  /* 0x0001202d01007387 */ /* 0x000fe20000100800 */
[----:B0-----:R-:W-:-:S03]  /*155040*/  IADD3 R2, P6, PT, R37, R32, RZ ;  /* 0x0000002025027210 */ /* 0x001fc60007fde0ff */
[----:B------:R0:W-:Y:S02]  /*155050*/  STL [R1+0xf0], R0 ;  /* 0x0000f00001007387 */ /* 0x0001e40000100800 */
[----:B------:R-:W-:-:S05]  /*155060*/  IMAD.X R3, R36, 0x1, R30, P6 ;  /* 0x0000000124037824 */ /* 0x000fca00030e061e */
[----:B------:R1:W-:Y:S04]  /*155070*/  STL.64 [R1+0x1350], R2 ;  /* 0x0013500201007387 */ /* 0x0003e80000100a00 */
[----:B------:R-:W2:Y:S04]  /*155080*/  LDL.LU R49, [R1+0x1510] ;  /* 0x0015100001317983 */ /* 0x000ea80000300800 */
[----:B0-----:R-:W2:Y:S01]  /*155090*/  LDL.LU R0, [R1+0x1514] ;  /* 0x0015140001007983 */ /* 0x001ea20000300800 */
[----:B-1----:R-:W-:-:S05]  /*1550a0*/  F2FP.SATFINITE.E4M3.F32.PACK_AB_MERGE_C R2, R57, R56, RZ ;  /* 0x000000383902723e */ /* 0x002fca00048070ff */
[----:B------:R0:W-:Y:S04]  /*1550b0*/  STL [R1+0xec], R2 ;  /* 0x0000ec0201007387 */ /* 0x0001e80000100800 */
[----:B------:R-:W3:Y:S04]  /*1550c0*/  LDL.LU R58, [R1+0x1518] ;  /* 0x00151800013a7983 */ /* 0x000ee80000300800 */
[----:B------:R-:W3:Y:S01]  /*1550d0*/  LDL.LU R59, [R1+0x151c] ;  /* 0x00151c00013b7983 */ /* 0x000ee20000300800 */
[----:B0-----:R-:W-:-:S03]  /*1550e0*/  IADD3 R2, P6, PT, R37, R29, RZ ;  /* 0x0000001d25027210 */ /* 0x001fc60007fde0ff */
[----:B------:R-:W4:Y:S02]  /*1550f0*/  LDL.LU R56, [R1+0x1500] ;  /* 0x0015000001387983 */ /* 0x000f240000300800 */
[----:B------:R-:W-:Y:S02]  /*155100*/  IMAD.X R3, R36, 0x1, R27, P6 ;  /* 0x0000000124037824 */ /* 0x000fe400030e061b */
[----:B------:R-:W4:Y:S01]  /*155110*/  LDL.LU R57, [R1+0x1504] ;  /* 0x0015040001397983 */ /* 0x000f220000300800 */
[----:B------:R-:W-:-:S03]  /*155120*/  IADD3 R46, P6, PT, R37, R28, RZ ;  /* 0x0000001c252e7210 */ /* 0x000fc60007fde0ff */
[----:B------:R-:W-:Y:S04]  /*155130*/  STL [R1+0x8470], R60 ;  /* 0x0084703c01007387 */ /* 0x000fe80000100800 */
[----:B------:R0:W-:Y:S04]  /*155140*/  STL [R1+0x8474], R47 ;  /* 0x0084742f01007387 */ /* 0x0001e80000100800 */
[----:B------:R1:W-:Y:S01]  /*155150*/  STL.64 [R1+0x1348], R2 ;  /* 0x0013480201007387 */ /* 0x0003e20000100a00 */
[----:B0-----:R-:W-:Y:S01]  /*155160*/  IMAD.X R47, R36, 0x1, R26, P6 ;  /* 0x00000001242f7824 */ /* 0x001fe200030e061a */
[----:B-1----:R-:W-:-:S05]  /*155170*/  F2FP.SATFINITE.E4M3.F32.PACK_AB_MERGE_C R3, R40, R43, RZ ;  /* 0x0000002b2803723e */ /* 0x002fca00048070ff */
[----:B------:R-:W-:Y:S04]  /*155180*/  STL [R1+0x8490], R3 ;  /* 0x0084900301007387 */ /* 0x000fe80000100800 */
[----:B------:R0:W-:Y:S04]  /*155190*/  STL.64 [R1+0x8590], R28 ;  /* 0x0085901c01007387 */ /* 0x0001e80000100a00 */
[----:B------:R1:W-:Y:S04]  /*1551a0*/  STL.64 [R1+0x1340], R46 ;  /* 0x0013402e01007387 */ /* 0x0003e80000100a00 */
[----:B0-----:R-:W4:Y:S04]  /*1551b0*/  LDL.LU R28, [R1+0x150c] ;  /* 0x00150c00011c7983 */ /* 0x001f280000300800 */
[----:B------:R-:W4:Y:S04]  /*1551c0*/  LDL.LU R29, [R1+0x14f0] ;  /* 0x0014f000011d7983 */ /* 0x000f280000300800 */
[----:B------:R-:W4:Y:S01]  /*1551d0*/  LDL.LU R3, [R1+0x14f4] ;  /* 0x0014f40001037983 */ /* 0x000f220000300800 */
[----:B-1----:R-:W-:-:S03]  /*1551e0*/  F2FP.SATFINITE.E4M3.F32.PACK_AB_MERGE_C R46, R38, R41, RZ ;  /* 0x00000029262e723e */ /* 0x002fc600048070ff */
        /* <DEDUP_REMOVED lines=9> */
[----:B0-----:R-:W4:Y:S01]  /*155280*/  LDL.LU R46, [R1+0x1508] ;  /* 0x00150800012e7983 */ /* 0x001f220000300800 */
[----:B------:R-:W-:-:S05]  /*155290*/  IADD3 R50, P6, PT, R37, R25, RZ ;  /* 0x0000001925327210 */ /* 0x000fca0007fde0ff */
[----:B------:R-:W-:Y:S01]  /*1552a0*/  IMAD.X R51, R36, 0x1, R24, P6 ;  /* 0x0000000124337824 */ /* 0x000fe200030e0618 */
[----:B--2---:R-:W-:-:S05]  /*1552b0*/  F2FP.SATFINITE.E4M3.F32.PACK_AB_MERGE_C R48, R0, R49, RZ ;  /* 0x000000310030723e */ /* 0x004fca00048070ff */
[----:B------:R0:W-:Y:S02]  /*1552c0*/  STL [R1+0x82ac], R48 ;  /* 0x0082ac3001007387 */ /* 0x0001e40000100800 */
[----:B0-----:R-:W-:Y:S02]  /*1552d0*/  IADD3 R48, P6, PT, R37, R23, RZ ;  /* 0x0000001725307210 */ /* 0x001fe40007fde0ff */
[----:B---3--:R-:W-:-:S03]  /*1552e0*/  F2FP.SATFINITE.E4M3.F32.PACK_AB_MERGE_C R54, R59, R58, RZ ;  /* 0x0000003a3b36723e */ /* 0x008fc600048070ff */
[----:B------:R-:W-:Y:S02]  /*1552f0*/  IMAD.X R49, R36, 0x1, R21, P6 ;  /* 0x0000000124317824 */ /* 0x000fe400030e0615 */
[----:B------:R-:W-:Y:S01]  /*155300*/  STL [R1+0x82b0], R54 ;  /* 0x0082b03601007387 */ /* 0x000fe20000100800 */
[----:B----4-:R-:W-:-:S03]  /*155310*/  F2FP.SATFINITE.E4M3.F32.PACK_AB_MERGE_C R0, R57, R56, RZ ;  /* 0x000000383900723e */ /* 0x010fc600048070ff */
[----:B------:R0:W-:Y:S04]  /*155320*/  STL.64 [R1+0x1338], R50 ;  /* 0x0013383201007387 */ /* 0x0001e80000100a00 */
[----:B------:R-:W-:Y:S04]  /*155330*/  STL [R1+0x1a0], R0 ;  /* 0x0001a00001007387 */ /* 0x000fe80000100800 */
[----:B------:R-:W2:Y:S04]  /*155340*/  LDL.LU R47, [R1+0x14d8] ;  /* 0x0014d800012f7983 */ /* 0x000ea80000300800 */
[----:B------:R-:W2:Y:S04]  /*155350*/  LDL.LU R60, [R1+0x14dc] ;  /* 0x0014dc00013c7983 */ /* 0x000ea80000300800 */
[----:B------:R-:W3:Y:S04]  /*155360*/  LDL.LU R45, [R1+0x12f0] ;  /* 0x0012f000012d7983 */ /* 0x000ee80000300800 */
[----:B------:R1:W-:Y:S04]  /*155370*/  STL.64 [R1+0x1330], R48 ;  /* 0x0013303001007387 */ /* 0x0003e80000100a00 */
[----:B0-----:R-:W3:Y:S04]  /*155380*/  LDL.LU R51, [R1+0x12f4] ;  /* 0x0012f40001337983 */ /* 0x001ee80000300800 */
[----:B------:R-:W4:Y:S04]  /*155390*/  LDL.LU R50, [R1+0x12f8] ;  /* 0x0012f80001327983 */ /* 0x000f280000300800 */
[----:B------:R-:W4:Y:S04]  /*1553a0*/  LDL.LU R2, [R1+0x12fc] ;  /* 0x0012fc0001027983 */ /* 0x000f280000300800 */
[----:B-1----:R-:W4:Y:S04]  /*1553b0*/  LDL.LU R49, [R1+0x14c0] ;  /* 0x0014c00001317983 */ /* 0x002f280000300800 */
[----:B------:R-:W4:Y:S04]  /*1553c0*/  LDL.LU R0, [R1+0x14c4] ;  /* 0x0014c40001007983 */ /* 0x000f280000300800 */
[----:B------:R-:W4:Y:S04]  /*1553d0*/  LDL.LU R58, [R1+0x14c8] ;  /* 0x0014c800013a7983 */ /* 0x000f280000300800 */
[----:B------:R-:W4:Y:S01]  /*1553e0*/  LDL.LU R59, [R1+0x14cc] ;  /* 0x0014cc00013b7983 */ /* 0x000f220000300800 */
[----:B------:R-:W-:-:S03]  /*1553f0*/  F2FP.SATFINITE.E4M3.F32.PACK_AB_MERGE_C R3, R3, R29, RZ ;  /* 0x0000001d0303723e */ /* 0x000fc600048070ff */
[----:B------:R-:W4:Y:S04]  /*155400*/  LDL.LU R56, [R1+0x14b0] ;  /* 0x0014b00001387983 */ /* 0x000f280000300800 */
[----:B------:R-:W4:Y:S01]  /*155410*/  LDL.LU R57, [R1+0x14b4] ;  /* 0x0014b40001397983 */ /* 0x000f220000300800 */
[----:B------:R-:W-:Y:S02]  /*155420*/  F2FP.SATFINITE.E4M3.F32.PACK_AB_MERGE_C R46, R28, R46, RZ ;  /* 0x0000002e1c2e723e */ /* 0x000fe400048070ff */
[----:B------:R-:W-:-:S05]  /*155430*/  IADD3 R28, P6, PT, R37, R22, RZ ;  /* 0x00000016251c7210 */ /* 0x000fca0007fde0ff */
[----:B------:R-:W-:Y:S01]  /*155440*/  IMAD.X R29, R36, 0x1, R20, P6 ;  /* 0x00000001241d7824 */ /* 0x000fe200030e0614 */
[----:B------:R0:W-:Y:S04]  /*155450*/  STL [R1+0x2960], R46 ;  /* 0x0029602e01007387 */ /* 0x0001e80000100800 */
[----:B------:R1:W-:Y:S04]  /*155460*/  STL [R1+0x164], R3 ;  /* 0x0001640301007387 */ /* 0x0003e80000100800 */
[----:B------:R1:W-:Y:S01]  /*155470*/  STL.64 [R1+0x1328], R28 ;  /* 0x0013281c01007387 */ /* 0x0003e20000100a00 */
[----:B0-----:R-:W-:-:S02]  /*155480*/  F2FP.SATFINITE.E4M3.F32.PACK_AB_MERGE_C R46, R53, R55, RZ ;  /* 0x00000037352e723e */ /* 0x001fc400048070ff */
[----:B-1----:R-:W-:Y:S02]  /*155490*/  F2FP.SATFINITE.E4M3.F32.PACK_AB_MERGE_C R3, R61, R52, RZ ;  /* 0x000000343d03723e */ /* 0x002fe400048070ff */
[----:B------:R-:W-:Y:S01]  /*1554a0*/  IADD3 R28, P6, PT, R37, R19, RZ ;  /* 0x00000013251c7210 */ /* 0x000fe20007fde0ff */
[----:B------:R-:W-:Y:S04]  /*1554b0*/  STL [R1+0x178], R46 ;  /* 0x0001782e01007387 */ /* 0x000fe80000100800 */
[----:B------:R-:W-:Y:S01]  /*1554c0*/  IMAD.X R29, R36, 0x1, R17, P6 ;  /* 0x00000001241d7824 */ /* 0x000fe200030e0611 */
[----:B------:R0:W-:Y:S04]  /*1554d0*/  STL [R1+0x124], R3 ;  /* 0x0001240301007387 */ /* 0x0001e80000100800 */
[----:B------:R1:W-:Y:S04]  /*1554e0*/  STL.64 [R1+0x1320], R28 ;  /* 0x0013201c01007387 */ /* 0x0003e80000100a00 */
[----:B------:R-:W4:Y:S01]  /*1554f0*/  LDL.LU R55, [R1+0x14b8] ;  /* 0x0014b80001377983 */ /* 0x000f220000300800 */
[----:B0-----:R-:W-:-:S02]  /*155500*/  F2FP.SATFINITE.E4M3.F32.PACK_AB_MERGE_C R3, R38, R41, RZ ;  /* 0x000000292603723e */ /* 0x001fc400048070ff */
[----:B-1----:R-:W-:-:S05]  /*155510*/  F2FP.SATFINITE.E4M3.F32.PACK_AB_MERGE_C R28, R40, R43, RZ ;  /* 0x0000002b281c723e */ /* 0x002fca00048070ff */
[----:B------:R0:W-:Y:S04]  /*155520*/  STL [R1+0x130], R28 ;  /* 0x0001301c01007387 */ /* 0x0001e80000100800 */
[----:B------:R-:W4:Y:S04]  /*155530*/  LDL.LU R53, [R1+0x14bc] ;  /* 0x0014bc0001357983 */ /* 0x000f280000300800 */
[----:B------:R-:W-:Y:S04]  /*155540*/  STL [R1+0xf4], R3 ;  /* 0x0000f40301007387 */ /* 0x000fe80000100800 */
[----:B------:R-:W4:Y:S04]  /*155550*/  LDL.LU R52, [R1+0x14a0] ;  /* 0x0014a00001347983 */ /* 0x000f280000300800 */
[----:B------:R-:W4:Y:S04]  /*155560*/  LDL.LU R61, [R1+0x14a4] ;  /* 0x0014a400013d7983 */ /* 0x000f280000300800 */
[----:B------:R-:W4:Y:S04]  /*155570*/  LDL.LU R43, [R1+0x14a8] ;  /* 0x0014a800012b7983 */ /* 0x000f280000300800 */
[----:B------:R-:W4:Y:S04]  /*155580*/  LDL.LU R40, [R1+0x14ac] ;  /* 0x0014ac0001287983 */ /* 0x000f280000300800 */
[----:B------:R-:W4:Y:S04]  /*155590*/  LDL.LU R41, [R1+0x1490] ;  /* 0x0014900001297983 */ /* 0x000f280000300800 */
[----:B------:R-:W4:Y:S01]  /*1555a0*/  LDL.LU R38, [R1+0x1494] ;  /* 0x0014940001267983 */ /* 0x000f220000300800 */
[----:B0-----:R-:W-:-:S05]  /*1555b0*/  IADD3 R28, P6, PT, R37, R18, RZ ;  /* 0x00000012251c7210 */ /* 0x001fca0007fde0ff */
[----:B------:R-:W-:-:S05]  /*1555c0*/  IMAD.X R29, R36, 0x1, R16, P6 ;  /* 0x00000001241d7824 */ /* 0x000fca00030e0610 */
[----:B------:R0:W-:Y:S02]  /*1555d0*/  STL.64 [R1+0x1318], R28 ;  /* 0x0013181c01007387 */ /* 0x0001e40000100a00 */
[----:B0-----:R-:W-:-:S05]  /*1555e0*/  IADD3 R28, P6, PT, R37, R15, RZ ;  /* 0x0000000f251c7210 */ /* 0x001fca0007fde0ff */
[----:B------:R-:W-:Y:S01]  /*1555f0*/  IMAD.X R29, R36, 0x1, R13, P6 ;  /* 0x00000001241d7824 */ /* 0x000fe200030e060d */
[----:B--2---:R-:W-:-:S05]  /*155600*/  F2FP.SATFINITE.E4M3.F32.PACK_AB_MERGE_C R46, R60, R47, RZ ;  /* 0x0000002f3c2e723e */ /* 0x004fca00048070ff */
[----:B------:R-:W-:Y:S01]  /*155610*/  STL [R1+0x14ec], R46 ;  /* 0x0014ec2e01007387 */ /* 0x000fe20000100800 */
[----:B---3--:R-:W-:-:S05]  /*155620*/  F2FP.SATFINITE.E4M3.F32.PACK_AB_MERGE_C R3, R51, R45, RZ ;  /* 0x0000002d3303723e */ /* 0x008fca00048070ff */
[----:B------:R-:W-:Y:S04]  /*155630*/  STL [R1+0xd0], R3 ;  /* 0x0000d00301007387 */ /* 0x000fe80000100800 */
[----:B------:R0:W-:Y:S01]  /*155640*/  STL.64 [R1+0x1310], R28 ;  /* 0x0013101c01007387 */ /* 0x0001e20000100a00 */
[----:B----4-:R-:W-:Y:S02]  /*155650*/  F2FP.SATFINITE.E4M3.F32.PACK_AB_MERGE_C R0, R0, R49, RZ ;  /* 0x000000310000723e */ /* 0x010fe400048070ff */
[----:B0-----:R-:W-:Y:S02]  /*155660*/  F2FP.SATFINITE.E4M3.F32.PACK_AB_MERGE_C R28, R2, R50, RZ ;  /* 0x00000032021c723e */ /* 0x001fe400048070ff */
[----:B------:R-:W-:-:S05]  /*155670*/  IADD3 R2, P6, PT, R37, R14, RZ ;  /* 0x0000000e25027210 */ /* 0x000fca0007fde0ff */
[----:B------:R-:W-:Y:S01]  /*155680*/  IMAD.X R3, R36, 0x1, R12, P6 ;  /* 0x0000000124037824 */ /* 0x000fe200030e060c */
[----:B------:R0:W-:Y:S04]  /*155690*/  STL [R1+0x14e8], R28 ;  /* 0x0014e81c01007387 */ /* 0x0001e80000100800 */
[----:B------:R1:W-:Y:S04]  /*1556a0*/  STL [R1+0xca8], R0 ;  /* 0x000ca80001007387 */ /* 0x0003e80000100800 */
[----:B------:R2:W-:Y:S01]  /*1556b0*/  STL.64 [R1+0x1308], R2 ;  /* 0x0013080201007387 */ /* 0x0005e20000100a00 */
[----:B------:R-:W-:-:S03]  /*1556c0*/  IADD3 R46, P6, PT, R37, R11, RZ ;  /* 0x0000000b252e7210 */ /* 0x000fc60007fde0ff */
[----:B0-----:R-:W3:Y:S01]  /*1556d0*/  LDL.LU R28, [R1+0x1498] ;  /* 0x00149800011c7983 */ /* 0x001ee20000300800 */
[----:B-1----:R-:W-:Y:S02]  /*1556e0*/  F2FP.SATFINITE.E4M3.F32.PACK_AB_MERGE_C R0, R57, R56, RZ ;  /* 0x000000383900723e */ /* 0x002fe400048070ff */
[----:B--2---:R-:W-:-:S05]  /*1556f0*/  F2FP.SATFINITE.E4M3.F32.PACK_AB_MERGE_C R2, R59, R58, RZ ;  /* 0x0000003a3b02723e */ /* 0x004fca00048070ff */
[----:B------:R0:W-:Y:S04]  /*155700*/  STL [R1+0xc54], R2 ;  /* 0x000c540201007387 */ /* 0x0001e80000100800 */
[----:B------:R-:W3:Y:S01]  /*155710*/  LDL.LU R29, [R1+0x149c] ;  /* 0x00149c00011d7983 */ /* 0x000ee20000300800 */
[----:B------:R-:W-:-:S03]  /*155720*/  IMAD.X R47, R36, 0x1, R10, P6 ;  /* 0x00000001242f7824 */ /* 0x000fc600030e060a */
[----:B------:R1:W-:Y:S04]  /*155730*/  STL [R1+0xa5c], R0 ;  /* 0x000a5c0001007387 */ /* 0x0003e80000100800 */
[----:B------:R-:W2:Y:S04]  /*155740*/  LDL.LU R45, [R1+0x1480] ;  /* 0x00148000012d7983 */ /* 0x000ea80000300800 */
[----:B------:R-:W2:Y:S04]  /*155750*/  LDL.LU R51, [R1+0x1484] ;  /* 0x0014840001337983 */ /* 0x000ea80000300800 */
[----:B------:R-:W4:Y:S04]  /*155760*/  LDL.LU R50, [R1+0x1488] ;  /* 0x0014880001327983 */ /* 0x000f280000300800 */
[----:B0-----:R-:W4:Y:S04]  /*155770*/  LDL.LU R2, [R1+0x148c] ;  /* 0x00148c0001027983 */ /* 0x001f280000300800 */
[----:B------:R-:W4:Y:S04]  /*155780*/  LDL.LU R49, [R1+0x1650] ;  /* 0x0016500001317983 */ /* 0x000f280000300800 */
[----:B-1----:R-:W4:Y:S04]  /*155790*/  LDL.LU R0, [R1+0x1654] ;  /* 0x0016540001007983 */ /* 0x002f280000300800 */
[----:B------:R-:W4:Y:S04]  /*1557a0*/  LDL.LU R58, [R1+0x1658] ;  /* 0x00165800013a7983 */ /* 0x000f280000300800 */
[----:B------:R0:W-:Y:S04]  /*1557b0*/  STL.64 [R1+0x1300], R46 ;  /* 0x0013002e01007387 */ /* 0x0001e80000100a00 */
[----:B------:R-:W4:Y:S01]  /*1557c0*/  LDL.LU R59, [R1+0x165c] ;  /* 0x00165c00013b7983 */ /* 0x000f220000300800 */
[----:B0-----:R-:W-:-:S05]  /*1557d0*/  IADD3 R46, P6, PT, R37, R9, RZ ;  /* 0x00000009252e7210 */ /* 0x001fca0007fde0ff */
[----:B------:R-:W-:Y:S01]  /*1557e0*/  IMAD.X R47, R36, 0x1, R8, P6 ;  /* 0x00000001242f7824 */ /* 0x000fe200030e0608 */
[----:B------:R-:W-:-:S05]  /*1557f0*/  F2FP.SATFINITE.E4M3.F32.PACK_AB_MERGE_C R48, R53, R55, RZ ;  /* 0x000000373530723e */ /* 0x000fca00048070ff */
[----:B------:R-:W-:Y:S01]  /*155800*/  STL [R1+0xb20], R48 ;  /* 0x000b203001007387 */ /* 0x000fe20000100800 */
[----:B------:R-:W-:-:S05]  /*155810*/  F2FP.SATFINITE.E4M3.F32.PACK_AB_MERGE_C R3, R61, R52, RZ ;  /* 0x000000343d03723e */ /* 0x000fca00048070ff */
[----:B------:R0:W-:Y:S01]  /*155820*/  STL [R1+0x297c], R3 ;  /* 0x00297c0301007387 */ /* 0x0001e20000100800 */
[----:B------:R-:W-:Y:S02]  /*155830*/  F2FP.SATFINITE.E4M3.F32.PACK_AB_MERGE_C R43, R40, R43, RZ ;  /* 0x0000002b282b723e */ /* 0x000fe400048070ff */
[----:B------:R-:W-:Y:S01]  /*155840*/  IADD3 R40, P6, PT, R37, R7, RZ ;  /* 0x0000000725287210 */ /* 0x000fe20007fde0ff */
[----:B------:R1:W-:Y:S01]  /*155850*/  STL.64 [R1+0x12f8], R46 ;  /* 0x0012f82e01007387 */ /* 0x0003e20000100a00 */
[----:B0-----:R-:W-:-:S03]  /*155860*/  F2FP.SATFINITE.E4M3.F32.PACK_AB_MERGE_C R3, R38, R41, RZ ;  /* 0x000000292603723e */ /* 0x001fc600048070ff */
[----:B------:R-:W-:Y:S01]  /*155870*/  STL [R1+0x2978], R43 ;  /* 0x0029782b01007387 */ /* 0x000fe20000100800 */
[----:B------:R-:W-:-:S03]  /*155880*/  IMAD.X R41, R36, 0x1, R6, P6 ;  /* 0x0000000124297824 */ /* 0x000fc600030e0606 */
[----:B------:R0:W-:Y:S01]  /*155890*/  STL [R1+0x29a0], R3 ;  /* 0x0029a00301007387 */ /* 0x0001e20000100800 */
[----:B------:R-:W-:-:S03]  /*1558a0*/  IADD3 R38, P6, PT, R37, R5, RZ ;  /* 0x0000000525267210 */ /* 0x000fc60007fde0ff */
[----:B-1----:R-:W4:Y:S04]  /*1558b0*/  LDL.LU R46, [R1+0x1640] ;  /* 0x00164000012e7983 */ /* 0x002f280000300800 */
[----:B0-----:R-:W4:Y:S04]  /*1558c0*/  LDL.LU R3, [R1+0x1644] ;  /* 0x0016440001037983 */ /* 0x001f280000300800 */
[----:B------:R-:W4:Y:S04]  /*1558d0*/  LDL.LU R47, [R1+0x1648] ;  /* 0x00164800012f7983 */ /* 0x000f280000300800 */
[----:B------:R0:W-:Y:S04]  /*1558e0*/  STL.64 [R1+0x12e8], R40 ;  /* 0x0012e82801007387 */ /* 0x0001e80000100a00 */
[----:B------:R-:W4:Y:S04]  /*1558f0*/  LDL.LU R60, [R1+0x164c] ;  /* 0x00164c00013c7983 */ /* 0x000f280000300800 */
[----:B------:R-:W4:Y:S04]  /*155900*/  LDL.LU R56, [R1+0x1470] ;  /* 0x0014700001387983 */ /* 0x000f280000300800 */
[----:B------:R-:W4:Y:S01]  /*155910*/  LDL.LU R57, [R1+0x1474] ;  /* 0x0014740001397983 */ /* 0x000f220000300800 */
[----:B0-----:R-:W-:-:S02]  /*155920*/  IMAD.MOV.U32 R41, RZ, RZ, R39 ;  /* 0x000000ffff297224 */ /* 0x001fc400078e0027 */
[----:B------:R-:W-:Y:S01]  /*155930*/  IMAD.X R39, R36, 0x1, R4, P6 ;  /* 0x0000000124277824 */ /* 0x000fe200030e0604 */
[----:B------:R-:W4:Y:S04]  /*155940*/  LDL.LU R55, [R1+0x1478] ;  /* 0x0014780001377983 */ /* 0x000f280000300800 */
[----:B------:R-:W4:Y:S04]  /*155950*/  LDL.LU R53, [R1+0x147c] ;  /* 0x00147c0001357983 */ /* 0x000f280000300800 */
[----:B------:R-:W4:Y:S04]  /*155960*/  LDL.LU R52, [R1+0x1630] ;  /* 0x0016300001347983 */ /* 0x000f280000300800 */
[----:B------:R-:W4:Y:S04]  /*155970*/  LDL.LU R61, [R1+0x1634] ;  /* 0x00163400013d7983 */ /* 0x000f280000300800 */
[----:B------:R-:W4:Y:S04]  /*155980*/  LDL.LU R43, [R1+0x1638] ;  /* 0x00163800012b7983 */ /* 0x000f280000300800 */
[----:B------:R-:W4:Y:S04]  /*155990*/  LDL.LU R40, [R1+0x163c] ;  /* 0x00163c0001287983 */ /* 0x000f280000300800 */
[----:B------:R0:W-:Y:S04]  /*1559a0*/  STL.64 [R1+0x12f0], R38 ;  /* 0x0012f02601007387 */ /* 0x0001e80000100a00 */
[----:B0-----:R-:W4:Y:S01]  /*1559b0*/  LDL.LU.64 R38, [R1+0x8598] ;  /* 0x0085980001267983 */ /* 0x001f220000300a00 */
[----:B---3--:R-:W-:-:S05]  /*1559c0*/  F2FP.SATFINITE.E4M3.F32.PACK_AB_MERGE_C R29, R29, R28, RZ ;  /* 0x0000001c1d1d723e */ /* 0x008fca00048070ff */
[----:B------:R-:W-:Y:S01]  /*1559d0*/  STL [R1+0x2994], R29 ;  /* 0x0029941d01007387 */ /* 0x000fe20000100800 */
[----:B--2---:R-:W-:-:S05]  /*1559e0*/  F2FP.SATFINITE.E4M3.F32.PACK_AB_MERGE_C R28, R51, R45, RZ ;  /* 0x0000002d331c723e */ /* 0x004fca00048070ff */
[----:B------:R-:W-:Y:S01]  /*1559f0*/  STL [R1+0x29c0], R28 ;  /* 0x0029c01c01007387 */ /* 0x000fe20000100800 */
[----:B----4-:R-:W-:-:S05]  /*155a00*/  F2FP.SATFINITE.E4M3.F32.PACK_AB_MERGE_C R2, R2, R50, RZ ;  /* 0x000000320202723e */ /* 0x010fca00048070ff */
[----:B------:R0:W-:Y:S04]  /*155a10*/  STL [R1+0x29bc], R2 ;  /* 0x0029bc0201007387 */ /* 0x0001e80000100800 */
[----:B------:R-:W2:Y:S01]  /*155a20*/  LDL.LU R45, [R1+0x1620] ;  /* 0x00162000012d7983 */ /* 0x000ea20000300800 */
[----:B0-----:R-:W-:Y:S02]  /*155a30*/  F2FP.SATFINITE.E4M3.F32.PACK_AB_MERGE_C R2, R0, R49, RZ ;  /* 0x000000310002723e */ /* 0x001fe400048070ff */
[----:B------:R-:W-:Y:S02]  /*155a40*/  F2FP.SATFINITE.E4M3.F32.PACK_AB_MERGE_C R0, R59, R58, RZ ;  /* 0x0000003a3b00723e */ /* 0x000fe400048070ff */
[----:B------:R-:W-:Y:S02]  /*155a50*/  SHF.R.S32.HI R36, RZ, 0x1f, R38 ;  /* 0x0000001fff247819 */ /* 0x000fe40000011426 */
[----:B------:R-:W-:-:S05]  /*155a60*/  IADD3 R28, P6, PT, R38, R35, RZ ;  /* 0x00000023261c7210 */ /* 0x000fca0007fde0ff */
[----:B------:R-:W-:-:S05]  /*155a70*/  IMAD.X R29, R36, 0x1, R34, P6 ;  /* 0x00000001241d7824 */ /* 0x000fca00030e0622 */
[----:B------:R0:W-:Y:S04]  /*155a80*/  STL.64 [R1+0x12e0], R28 ;  /* 0x0012e01c01007387 */ /* 0x0001e80000100a00 */
[----:B------:R1:W-:Y:S04]  /*155a90*/  STL [R1+0x29fc], R2 ;  /* 0x0029fc0201007387 */ /* 0x0003e80000100800 */
[----:B------:R-:W2:Y:S01]  /*155aa0*/  LDL.LU R51, [R1+0x1624] ;  /* 0x0016240001337983 */ /* 0x000ea20000300800 */
[----:B0-----:R-:W-:-:S03]  /*155ab0*/  IADD3 R28, P6, PT, R38, R33, RZ ;  /* 0x00000021261c7210 */ /* 0x001fc60007fde0ff */
[----:B------:R0:W-:Y:S04]  /*155ac0*/  STL [R1+0x29f8], R0 ;  /* 0x0029f80001007387 */ /* 0x0001e80000100800 */
[----:B------:R-:W3:Y:S01]  /*155ad0*/  LDL.LU R50, [R1+0x1628] ;  /* 0x0016280001327983 */ /* 0x000ee20000300800 */
[----:B------:R-:W-:-:S03]  /*155ae0*/  IMAD.X R29, R36, 0x1, R31, P6 ;  /* 0x00000001241d7824 */ /* 0x000fc600030e061f */
[----:B-1----:R-:W3:Y:S04]  /*155af0*/  LDL.LU R2, [R1+0x162c] ;  /* 0x00162c0001027983 */ /* 0x002ee80000300800 */
[----:B------:R-:W4:Y:S04]  /*155b00*/  LDL.LU R49, [R1+0x1610] ;  /* 0x0016100001317983 */ /* 0x000f280000300800 */
[----:B0-----:R-:W4:Y:S04]  /*155b10*/  LDL.LU R0, [R1+0x1614] ;  /* 0x0016140001007983 */ /* 0x001f280000300800 */
[----:B------:R-:W2:Y:S04]  /*155b20*/  LDL.LU R58, [R1+0x1618] ;  /* 0x00161800013a7983 */ /* 0x000ea80000300800 */
[----:B------:R-:W2:Y:S04]  /*155b30*/  LDL.LU R59, [R1+0x161c] ;  /* 0x00161c00013b7983 */ /* 0x000ea80000300800 */
[----:B------:R0:W-:Y:S04]  /*155b40*/  STL.64 [R1+0x12d8], R28 ;  /* 0x0012d81c01007387 */ /* 0x0001e80000100a00 */
[----:B0-----:R-:W2:Y:S01]  /*155b50*/  LDL.LU.64 R28, [R1+0x8590] ;  /* 0x00859000011c7983 */ /* 0x001ea20000300a00 */
[----:B------:R-:W-:-:S02]  /*155b60*/  F2FP.SATFINITE.E4M3.F32.PACK_AB_MERGE_C R37, R3, R46, RZ ;  /* 0x0000002e0325723e */ /* 0x000fc400048070ff */
[----:B------:R-:W-:Y:S02]  /*155b70*/  IADD3 R46, P6, PT, R38, R32, RZ ;  /* 0x00000020262e7210 */ /* 0x000fe40007fde0ff */
[----:B------:R-:W-:Y:S01]  /*155b80*/  F2FP.SATFINITE.E4M3.F32.PACK_AB_MERGE_C R3, R60, R47, RZ ;  /* 0x0000002f3c03723e */ /* 0x000fe200048070ff */
[----:B------:R-:W-:Y:S02]  /*155b90*/  STL [R1+0x2a34], R37 ;  /* 0x002a342501007387 */ /* 0x000fe40000100800 */
[----:B------:R-:W-:Y:S02]  /*155ba0*/  IMAD.X R47, R36, 0x1, R30, P6 ;  /* 0x00000001242f7824 */ /* 0x000fe400030e061e */
[----:B------:R0:W-:Y:S04]  /*155bb0*/  STL.64 [R1+0x8588], R32 ;  /* 0x0085882001007387 */ /* 0x0001e80000100a00 */
[----:B------:R1:W-:Y:S04]  /*155bc0*/  STL [R1+0x2a30], R3 ;  /* 0x002a300301007387 */ /* 0x0003e80000100800 */
[----:B------:R-:W-:Y:S01]  /*155bd0*/  STL.64 [R1+0x12d0], R46 ;  /* 0x0012d02e01007387 */ /* 0x000fe20000100a00 */
[----:B0-----:R-:W-:-:S05]  /*155be0*/  F2FP.SATFINITE.E4M3.F32.PACK_AB_MERGE_C R32, R57, R56, RZ ;  /* 0x000000383920723e */ /* 0x001fca00048070ff */
[----:B------:R-:W-:Y:S01]  /*155bf0*/  STL [R1+0x2a64], R32 ;  /* 0x002a642001007387 */ /* 0x000fe20000100800 */
[----:B-1----:R-:W-:-:S05]  /*155c00*/  F2FP.SATFINITE.E4M3.F32.PACK_AB_MERGE_C R3, R53, R55, RZ ;  /* 0x000000373503723e */ /* 0x002fca00048070ff */
[----:B------:R0:W-:Y:S02]  /*155c10*/  STL [R1+0x2a60], R3 ;  /* 0x002a600301007387 */ /* 0x0001e40000100800 */
[----:B0-----:R-:W-:Y:S01]  /*155c20*/  F2FP.SATFINITE.E4M3.F32.PACK_AB_MERGE_C R3, R40, R43, RZ ;  /* 0x0000002b2803723e */ /* 0x001fe200048070ff */
[----:B------:R-:W-:Y:S01]  /*155c30*/  NOP ;  /* 0x0000000000007918 */ /* 0x000fe20000000000 */
[----:B--2---:R-:W-:-:S05]  /*155c40*/  IADD3 R32, P6, PT, R38, R29, RZ ;  /* 0x0000001d26207210 */ /* 0x004fca0007fde0ff */
[----:B------:R-:W-:-:S05]  /*155c50*/  IMAD.X R33, R36, 0x1, R27, P6 ;  /* 0x0000000124217824 */ /* 0x000fca00030e061b */
[----:B------:R0:W-:Y:S04]  /*155c60*/  STL.64 [R1+0x12c8], R32 ;  /* 0x0012c82001007387 */ /* 0x0001e80000100a00 */
[----:B------:R-:W2:Y:S01]  /*155c70*/  LDL.LU R56, [R1+0x1600] ;  /* 0x0016000001387983 */ /* 0x000ea20000300800 */
[----:B0-----:R-:W-:-:S05]  /*155c80*/  F2FP.SATFINITE.E4M3.F32.PACK_AB_MERGE_C R32, R61, R52, RZ ;  /* 0x000000343d20723e */ /* 0x001fca00048070ff */
[----:B------:R0:W-:Y:S04]  /*155c90*/  STL [R1+0xb24], R32 ;  /* 0x000b242001007387 */ /* 0x0001e80000100800 */
[----:B------:R-:W2:Y:S04]  /*155ca0*/  LDL.LU R57, [R1+0x1604] ;  /* 0x0016040001397983 */ /* 0x000ea80000300800 */
[----:B------:R-:W-:Y:S04]  /*155cb0*/  STL [R1+0xc50], R3 ;  /* 0x000c500301007387 */ /* 0x000fe80000100800 */
[----:B------:R-:W2:Y:S04]  /*155cc0*/  LDL.LU R55, [R1+0x1608] ;  /* 0x0016080001377983 */ /* 0x000ea80000300800 */
[----:B------:R-:W2:Y:S01]  /*155cd0*/  LDL.LU R53, [R1+0x160c] ;  /* 0x00160c0001357983 */ /* 0x000ea20000300800 */
[----:B0-----:R-:W-:-:S03]  /*155ce0*/  IADD3 R32, P6, PT, R38, R28, RZ ;  /* 0x0000001c26207210 */ /* 0x001fc60007fde0ff */
[----:B------:R3:W-:Y:S02]  /*155cf0*/  STL.64 [R1+0x8580], R28 ;  /* 0x0085801c01007387 */ /* 0x0007e40000100a00 */
[----:B------:R-:W-:Y:S02]  /*155d00*/  IMAD.X R33, R36, 0x1, R26, P6 ;  /* 0x0000000124217824 */ /* 0x000fe400030e061a */
[----:B------:R-:W2:Y:S04]  /*155d10*/  LDL.LU R52, [R1+0x15f0] ;  /* 0x0015f00001347983 */ /* 0x000ea80000300800 */
[----:B------:R-:W2:Y:S04]  /*155d20*/  LDL.LU R61, [R1+0x15f4] ;  /* 0x0015f400013d7983 */ /* 0x000ea80000300800 */
[----:B------:R-:W2:Y:S01]  /*155d30*/  LDL.LU R43, [R1+0x15f8] ;  /* 0x0015f800012b7983 */ /* 0x000ea20000300800 */
[----:B---3--:R-:W-:-:S02]  /*155d40*/  F2FP.SATFINITE.E4M3.F32.PACK_AB_MERGE_C R28, R2, R50, RZ ;  /* 0x00000032021c723e */ /* 0x008fc400048070ff */
[----:B------:R-:W-:Y:S01]  /*155d50*/  IADD3 R2, P6, PT, R38, R25, RZ ;  /* 0x0000001926027210 */ /* 0x000fe20007fde0ff */
[----:B------:R-:W-:Y:S01]  /*155d60*/  STL.64 [R1+0x12c0], R32 ;  /* 0x0012c02001007387 */ /* 0x000fe20000100a00 */
[----:B------:R-:W-:-:S03]  /*155d70*/  F2FP.SATFINITE.E4M3.F32.PACK_AB_MERGE_C R29, R51, R45, RZ ;  /* 0x0000002d331d723e */ /* 0x000fc600048070ff */
[----:B------:R-:W3:Y:S01]  /*155d80*/  LDL.LU R40, [R1+0x15fc] ;  /* 0x0015fc0001287983 */ /* 0x000ee20000300800 */
[----:B------:R-:W-:-:S03]  /*155d90*/  IMAD.X R3, R36, 0x1, R24, P6 ;  /* 0x0000000124037824 */ /* 0x000fc600030e0618 */
[----:B------:R-:W-:Y:S04]  /*155da0*/  STL [R1+0xa58], R29 ;  /* 0x000a581d01007387 */ /* 0x000fe80000100800 */
[----:B------:R4:W-:Y:S04]  /*155db0*/  STL [R1+0x14d0], R28 ;  /* 0x0014d01c01007387 */ /* 0x0009e80000100800 */
[----:B------:R0:W-:Y:S01]  /*155dc0*/  STL.64 [R1+0x12b8], R2 ;  /* 0x0012b80201007387 */ /* 0x0001e20000100a00 */
[----:B----4-:R-:W-:Y:S02]  /*155dd0*/  F2FP.SATFINITE.E4M3.F32.PACK_AB_MERGE_C R28, R0, R49, RZ ;  /* 0x00000031001c723e */ /* 0x010fe400048070ff */
[----:B------:R-:W-:-:S02]  /*155de0*/  F2FP.SATFINITE.E4M3.F32.PACK_AB_MERGE_C R0, R59, R58, RZ ;  /* 0x0000003a3b00723e */ /* 0x000fc400048070ff */
[----:B0-----:R-:W-:Y:S01]  /*155df0*/  IADD3 R2, P6, PT, R38, R23, RZ ;  /* 0x0000001726027210 */ /* 0x001fe20007fde0ff */
[----:B------:R-:W-:Y:S04]  /*155e00*/  STL [R1+0x1614], R28 ;  /* 0x0016141c01007387 */ /* 0x000fe80000100800 */
[----:B------:R-:W-:Y:S01]  /*155e10*/  IMAD.X R3, R36, 0x1, R21, P6 ;  /* 0x0000000124037824 */ /* 0x000fe200030e0615 */
[----:B------:R-:W-:Y:S04]  /*155e20*/  STL [R1+0x1610], R0 ;  /* 0x0016100001007387 */ /* 0x000fe80000100800 */
[----:B------:R-:W4:Y:S04]  /*155e30*/  LDL.LU R33, [R1+0x15e0] ;  /* 0x0015e00001217983 */ /* 0x000f280000300800 */
[----:B------:R-:W4:Y:S04]  /*155e40*/  LDL.LU R37, [R1+0x15e4] ;  /* 0x0015e40001257983 */ /* 0x000f280000300800 */
[----:B------:R-:W4:Y:S04]  /*155e50*/  LDL.LU R54, [R1+0x15e8] ;  /* 0x0015e80001367983 */ /* 0x000f280000300800 */
[----:B------:R0:W-:Y:S04]  /*155e60*/  STL.64 [R1+0x12b0], R2 ;  /* 0x0012b00201007387 */ /* 0x0001e80000100a00 */
        /* <DEDUP_REMOVED lines=11> */
[----:B--2---:R-:W-:-:S05]  /*155f20*/  F2FP.SATFINITE.E4M3.F32.PACK_AB_MERGE_C R2, R57, R56, RZ ;  /* 0x000000383902723e */ /* 0x004fca00048070ff */
[----:B------:R0:W-:Y:S02]  /*155f30*/  STL [R1+0x1604], R2 ;  /* 0x0016040201007387 */ /* 0x0001e40000100800 */
[----:B0-----:R-:W-:-:S05]  /*155f40*/  F2FP.SATFINITE.E4M3.F32.PACK_AB_MERGE_C R2, R53, R55, RZ ;  /* 0x000000373502723e */ /* 0x001fca00048070ff */
[----:B------:R0:W-:Y:S04]  /*155f50*/  STL [R1+0x1600], R2 ;  /* 0x0016000201007387 */ /* 0x0001e80000100800 */
[----:B------:R-:W2:Y:S04]  /*155f60*/  LDL.LU R56, [R1+0x15c8] ;  /* 0x0015c80001387983 */ /* 0x000ea80000300800 */
[----:B------:R-:W2:Y:S01]  /*155f70*/  LDL.LU R57, [R1+0x15cc] ;  /* 0x0015cc0001397983 */ /* 0x000ea20000300800 */
[----:B------:R-:W-:-:S05]  /*155f80*/  IADD3 R28, P6, PT, R38, R22, RZ ;  /* 0x00000016261c7210 */ /* 0x000fca0007fde0ff */
[----:B------:R-:W-:Y:S01]  /*155f90*/  IMAD.X R29, R36, 0x1, R20, P6 ;  /* 0x00000001241d7824 */ /* 0x000fe200030e0614 */
[----:B0-----:R-:W-:-:S04]  /*155fa0*/  F2FP.SATFINITE.E4M3.F32.PACK_AB_MERGE_C R2, R61, R52, RZ ;  /* 0x000000343d02723e */ /* 0x001fc800048070ff */
[----:B------:R3:W-:Y:S04]  /*155fb0*/  STL.64 [R1+0x12a8], R28 ;  /* 0x0012a81c01007387 */ /* 0x0007e80000100a00 */
[----:B------:R-:W2:Y:S04]  /*155fc0*/  LDL.LU R50, [R1+0x15b0] ;  /* 0x0015b00001327983 */ /* 0x000ea80000300800 */
[----:B------:R0:W-:Y:S01]  /*155fd0*/  STL [R1+0x1634], R2 ;  /* 0x0016340201007387 */ /* 0x0001e20000100800 */
[----:B---3--:R-:W-:-:S03]  /*155fe0*/  F2FP.SATFINITE.E4M3.F32.PACK_AB_MERGE_C R28, R40, R43, RZ ;  /* 0x0000002b281c723e */ /* 0x008fc600048070ff */
[----:B0-----:R-:W3:Y:S04]  /*155ff0*/  LDL.LU R2, [R1+0x15b4] ;  /* 0x0015b40001027983 */ /* 0x001ee80000300800 */
[----:B------:R0:W-:Y:S04]  /*156000*/  STL [R1+0x1630], R28 ;  /* 0x0016301c01007387 */ /* 0x0001e80000100800 */
[----:B------:R-:W3:Y:S04]  /*156010*/  LDL.LU R55, [R1+0x15b8] ;  /* 0x0015b80001377983 */ /* 0x000ee80000300800 */
[----:B------:R-:W3:Y:S01]  /*156020*/  LDL.LU R53, [R1+0x15bc] ;  /* 0x0015bc0001357983 */ /* 0x000ee20000300800 */
[----:B0-----:R-:W-:-:S03]  /*156030*/  IADD3 R28, P6, PT, R38, R19, RZ ;  /* 0x00000013261c7210 */ /* 0x001fc60007fde0ff */
[----:B------:R-:W3:Y:S02]  /*156040*/  LDL.LU R52, [R1+0x15a0] ;  /* 0x0015a00001347983 */ /* 0x000ee40000300800 */
[----:B------:R-:W-:Y:S02]  /*156050*/  IMAD.X R29, R36, 0x1, R17, P6 ;  /* 0x00000001241d7824 */ /* 0x000fe400030e0611 */
[----:B------:R-:W3:Y:S04]  /*156060*/  LDL.LU R61, [R1+0x15a4] ;  /* 0x0015a400013d7983 */ /* 0x000ee80000300800 */
[----:B------:R-:W3:Y:S04]  /*156070*/  LDL.LU R43, [R1+0x15a8] ;  /* 0x0015a800012b7983 */ /* 0x000ee80000300800 */
[----:B------:R-:W3:Y:S04]  /*156080*/  LDL.LU R40, [R1+0x15ac] ;  /* 0x0015ac0001287983 */ /* 0x000ee80000300800 */
[----:B------:R0:W-:Y:S01]  /*156090*/  STL.64 [R1+0x12a0], R28 ;  /* 0x0012a01c01007387 */ /* 0x0001e20000100a00 */
[----:B----4-:R-:W-:-:S02]  /*1560a0*/  F2FP.SATFINITE.E4M3.F32.PACK_AB_MERGE_C R33, R37, R33, RZ ;  /* 0x000000212521723e */ /* 0x010fc400048070ff */
[----:B------:R-:W-:Y:S02]  /*1560b0*/  F2FP.SATFINITE.E4M3.F32.PACK_AB_MERGE_C R32, R48, R54, RZ ;  /* 0x000000363020723e */ /* 0x000fe400048070ff */
[----:B0-----:R-:W-:Y:S01]  /*1560c0*/  IADD3 R28, P6, PT, R38, R18, RZ ;  /* 0x00000012261c7210 */ /* 0x001fe20007fde0ff */
[----:B------:R-:W-:Y:S04]  /*1560d0*/  STL [R1+0x29d8], R33 ;  /* 0x0029d82101007387 */ /* 0x000fe80000100800 */
[----:B------:R-:W-:Y:S01]  /*1560e0*/  IMAD.X R29, R36, 0x1, R16, P6 ;  /* 0x00000001241d7824 */ /* 0x000fe200030e0610 */
[----:B------:R0:W-:Y:S04]  /*1560f0*/  STL [R1+0x165c], R32 ;  /* 0x00165c2001007387 */ /* 0x0001e80000100800 */
[----:B------:R1:W-:Y:S01]  /*156100*/  STL.64 [R1+0x1298], R28 ;  /* 0x0012981c01007387 */ /* 0x0003e20000100a00 */
[----:B0-----:R-:W-:-:S02]  /*156110*/  F2FP.SATFINITE.E4M3.F32.PACK_AB_MERGE_C R32, R3, R46, RZ ;  /* 0x0000002e0320723e */ /* 0x001fc400048070ff */
[----:B------:R-:W-:Y:S02]  /*156120*/  F2FP.SATFINITE.E4M3.F32.PACK_AB_MERGE_C R3, R60, R47, RZ ;  /* 0x0000002f3c03723e */ /* 0x000fe400048070ff */
[----:B-1----:R-:W-:Y:S01]  /*156130*/  IADD3 R28, P6, PT, R38, R15, RZ ;  /* 0x0000000f261c7210 */ /* 0x002fe20007fde0ff */
[----:B------:R-:W-:Y:S04]  /*156140*/  STL [R1+0x2a24], R32 ;  /* 0x002a242001007387 */ /* 0x000fe80000100800 */
[----:B------:R-:W-:Y:S01]  /*156150*/  IMAD.X R29, R36, 0x1, R13, P6 ;  /* 0x00000001241d7824 */ /* 0x000fe200030e060d */
[----:B------:R0:W-:Y:S01]  /*156160*/  STL [R1+0x2a20], R3 ;  /* 0x002a200301007387 */ /* 0x0001e20000100800 */
[----:B------:R-:W-:-:S03]  /*156170*/  F2FP.SATFINITE.E4M3.F32.PACK_AB_MERGE_C R0, R0, R49, RZ ;  /* 0x000000310000723e */ /* 0x000fc600048070ff */
[----:B------:R1:W-:Y:S01]  /*156180*/  STL.64 [R1+0x1290], R28 ;  /* 0x0012901c01007387 */ /* 0x0003e20000100a00 */
[----:B0-----:R-:W-:Y:S02]  /*156190*/  F2FP.SATFINITE.E4M3.F32.PACK_AB_MERGE_C R3, R51, R45, RZ ;  /* 0x0000002d3303723e */ /* 0x001fe400048070ff */
[----:B-1----:R-:W-:-:S03]  /*1561a0*/  IADD3 R28, P6, PT, R38, R14, RZ ;  /* 0x0000000e261c7210 */ /* 0x002fc60007fde0ff */
[----:B------:R0:W-:Y:S02]  /*1561b0*/  STL [R1+0x2a54], R3 ;  /* 0x002a540301007387 */ /* 0x0001e40000100800 */
[----:B------:R-:W-:Y:S02]  /*1561c0*/  IMAD.X R29, R36, 0x1, R12, P6 ;  /* 0x00000001241d7824 */ /* 0x000fe400030e060c */
[----:B------:R1:W-:Y:S04]  /*1561d0*/  STL [R1+0x2a50], R0 ;  /* 0x002a500001007387 */ /* 0x0003e80000100800 */
[----:B------:R-:W4:Y:S01]  /*1561e0*/  LDL.LU R49, [R1+0x1590] ;  /* 0x0015900001317983 */ /* 0x000f220000300800 */
[----:B0-----:R-:W-:-:S03]  /*1561f0*/  F2FP.SATFINITE.E4M3.F32.PACK_AB_MERGE_C R3, R59, R58, RZ ;  /* 0x0000003a3b03723e */ /* 0x001fc600048070ff */
[----:B-1----:R-:W4:Y:S04]  /*156200*/  LDL.LU R0, [R1+0x1594] ;  /* 0x0015940001007983 */ /* 0x002f280000300800 */
[----:B------:R-:W-:Y:S04]  /*156210*/  STL.64 [R1+0x1288], R28 ;  /* 0x0012881c01007387 */ /* 0x000fe80000100a00 */
[----:B------:R2:W-:Y:S04]  /*156220*/  STL [R1+0x31c], R3 ;  /* 0x00031c0301007387 */ /* 0x0005e80000100800 */
[----:B------:R-:W4:Y:S04]  /*156230*/  LDL.LU R58, [R1+0x1598] ;  /* 0x00159800013a7983 */ /* 0x000f280000300800 */
[----:B------:R-:W4:Y:S01]  /*156240*/  LDL.LU R59, [R1+0x159c] ;  /* 0x00159c00013b7983 */ /* 0x000f220000300800 */
[----:B--2---:R-:W-:-:S05]  /*156250*/  F2FP.SATFINITE.E4M3.F32.PACK_AB_MERGE_C R3, R57, R56, RZ ;  /* 0x000000383903723e */ /* 0x004fca00048070ff */
[----:B------:R-:W-:Y:S04]  /*156260*/  STL [R1+0x308], R3 ;  /* 0x0003080301007387 */ /* 0x000fe80000100800 */
[----:B------:R-:W2:Y:S04]  /*156270*/  LDL.LU R56, [R1+0x1760] ;  /* 0x0017600001387983 */ /* 0x000ea80000300800 */
[----:B------:R-:W2:Y:S01]  /*156280*/  LDL.LU R57, [R1+0x1764] ;  /* 0x0017640001397983 */ /* 0x000ea20000300800 */
[----:B------:R-:W-:-:S05]  /*156290*/  IADD3 R28, P6, PT, R38, R11, RZ ;  /* 0x0000000b261c7210 */ /* 0x000fca0007fde0ff */
[----:B------:R-:W-:-:S05]  /*1562a0*/  IMAD.X R29, R36, 0x1, R10, P6 ;  /* 0x00000001241d7824 */ /* 0x000fca00030e060a */
[----:B------:R3:W-:Y:S02]  /*1562b0*/  STL.64 [R1+0x1280], R28 ;  /* 0x0012801c01007387 */ /* 0x0007e40000100a00 */
[----:B---3--:R-:W-:Y:S02]  /*1562c0*/  F2FP.SATFINITE.E4M3.F32.PACK_AB_MERGE_C R29, R2, R50, RZ ;  /* 0x00000032021d723e */ /* 0x008fe400048070ff */
[----:B------:R-:W-:Y:S02]  /*1562d0*/  IADD3 R2, P6, PT, R38, R9, RZ ;  /* 0x0000000926027210 */ /* 0x000fe40007fde0ff */
[----:B------:R-:W-:-:S03]  /*1562e0*/  F2FP.SATFINITE.E4M3.F32.PACK_AB_MERGE_C R28, R53, R55, RZ ;  /* 0x00000037351c723e */ /* 0x000fc600048070ff */
[----:B------:R-:W-:Y:S01]  /*1562f0*/  IMAD.X R3, R36, 0x1, R8, P6 ;  /* 0x0000000124037824 */ /* 0x000fe200030e0608 */
[----:B------:R-:W-:Y:S01]  /*156300*/  STL [R1+0x14c8], R29 ;  /* 0x0014c81d01007387 */ /* 0x000fe20000100800 */
[----:B------:R-:W-:-:S03]  /*156310*/  F2FP.SATFINITE.E4M3.F32.PACK_AB_MERGE_C R46, R61, R52, RZ ;  /* 0x000000343d2e723e */ /* 0x000fc600048070ff */
[----:B------:R0:W-:Y:S04]  /*156320*/  STL [R1+0x14cc], R28 ;  /* 0x0014cc1c01007387 */ /* 0x0001e80000100800 */
[----:B------:R-:W-:Y:S04]  /*156330*/  STL [R1+0x84ac], R46 ;  /* 0x0084ac2e01007387 */ /* 0x000fe80000100800 */
[----:B------:R1:W-:Y:S01]  /*156340*/  STL.64 [R1+0x1278], R2 ;  /* 0x0012780201007387 */ /* 0x0003e20000100a00 */
[----:B0-----:R-:W-:Y:S02]  /*156350*/  F2FP.SATFINITE.E4M3.F32.PACK_AB_MERGE_C R28, R40, R43, RZ ;  /* 0x0000002b281c723e */ /* 0x001fe400048070ff */
[----:B-1----:R-:W-:-:S03]  /*156360*/  IADD3 R2, P6, PT, R38, R7, RZ ;  /* 0x0000000726027210 */ /* 0x002fc60007fde0ff */
[----:B------:R0:W-:Y:S02]  /*156370*/  STL [R1+0x14fc], R28 ;  /* 0x0014fc1c01007387 */ /* 0x0001e40000100800 */
[----:B------:R-:W-:Y:S01]  /*156380*/  IMAD.X R3, R36, 0x1, R6, P6 ;  /* 0x0000000124037824 */ /* 0x000fe200030e0606 */
[----:B------:R-:W-:Y:S01]  /*156390*/  IADD3 R32, P6, PT, R38, R5, RZ ;  /* 0x0000000526207210 */ /* 0x000fe20007fde0ff */
[----:B0-----:R-:W3:Y:S04]  /*1563a0*/  LDL.LU R28, [R1+0x1768] ;  /* 0x00176800011c7983 */ /* 0x001ee80000300800 */
[----:B------:R-:W3:Y:S04]  /*1563b0*/  LDL.LU R29, [R1+0x176c] ;  /* 0x00176c00011d7983 */ /* 0x000ee80000300800 */
[----:B------:R-:W3:Y:S04]  /*1563c0*/  LDL.LU R37, [R1+0x1750] ;  /* 0x0017500001257983 */ /* 0x000ee80000300800 */
[----:B------:R0:W-:Y:S01]  /*1563d0*/  STL.64 [R1+0x1270], R2 ;  /* 0x0012700201007387 */ /* 0x0001e20000100a00 */
[----:B------:R-:W-:-:S03]  /*1563e0*/  IMAD.X R33, R36, 0x1, R4, P6 ;  /* 0x0000000124217824 */ /* 0x000fc600030e0604 */
[----:B------:R-:W3:Y:S04]  /*1563f0*/  LDL.LU R54, [R1+0x1754] ;  /* 0x0017540001367983 */ /* 0x000ee80000300800 */
[----:B------:R-:W3:Y:S04]  /*156400*/  LDL.LU R48, [R1+0x1758] ;  /* 0x0017580001307983 */ /* 0x000ee80000300800 */
[----:B0-----:R-:W3:Y:S04]  /*156410*/  LDL.LU R3, [R1+0x175c] ;  /* 0x00175c0001037983 */ /* 0x001ee80000300800 */
[----:B------:R-:W3:Y:S04]  /*156420*/  LDL.LU R55, [R1+0x1740] ;  /* 0x0017400001377983 */ /* 0x000ee80000300800 */
[----:B------:R-:W3:Y:S01]  /*156430*/  LDL.LU R53, [R1+0x1744] ;  /* 0x0017440001357983 */ /* 0x000ee20000300800 */
[----:B------:R-:W-:-:S03]  /*156440*/  IMAD.MOV.U32 R61, RZ, RZ, R41 ;  /* 0x000000ffff3d7224 */ /* 0x000fc600078e0029 */
[----:B------:R-:W3:Y:S04]  /*156450*/  LDL.LU R52, [R1+0x1748] ;  /* 0x0017480001347983 */ /* 0x000ee80000300800 */
[----:B------:R-:W3:Y:S04]  /*156460*/  LDL.LU R43, [R1+0x174c] ;  /* 0x00174c00012b7983 */ /* 0x000ee80000300800 */
[----:B------:R-:W3:Y:S04]  /*156470*/  LDL.LU R40, [R1+0x1580] ;  /* 0x0015800001287983 */ /* 0x000ee80000300800 */
[----:B------:R0:W-:Y:S01]  /*156480*/  STL.64 [R1+0x1268], R32 ;  /* 0x0012682001007387 */ /* 0x0001e20000100a00 */
[----:B----4-:R-:W-:-:S03]  /*156490*/  F2FP.SATFINITE.E4M3.F32.PACK_AB_MERGE_C R2, R0, R49, RZ ;  /* 0x000000310002723e */ /* 0x010fc600048070ff */
[----:B------:R-:W4:Y:S04]  /*1564a0*/  LDL.LU R41, [R1+0x1584] ;  /* 0x0015840001297983 */ /* 0x000f280000300800 */
[----:B------:R-:W4:Y:S04]  /*1564b0*/  LDL.LU R47, [R1+0x1588] ;  /* 0x00158800012f7983 */ /* 0x000f280000300800 */
[----:B------:R1:W-:Y:S04]  /*1564c0*/  STL [R1+0x118], R2 ;  /* 0x0001180201007387 */ /* 0x0003e80000100800 */
[----:B------:R-:W4:Y:S01]  /*1564d0*/  LDL.LU R60, [R1+0x158c] ;  /* 0x00158c00013c7983 */ /* 0x000f220000300800 */
[----:B------:R-:W-:-:S02]  /*1564e0*/  F2FP.SATFINITE.E4M3.F32.PACK_AB_MERGE_C R0, R59, R58, RZ ;  /* 0x0000003a3b00723e */ /* 0x000fc400048070ff */
[----:B------:R-:W-:-:S03]  /*1564f0*/  SHF.R.S32.HI R36, RZ, 0x1f, R39 ;  /* 0x0000001fff247819 */ /* 0x000fc60000011427 */
[----:B------:R2:W-:Y:S01]  /*156500*/  STL [R1+0x11c], R0 ;  /* 0x00011c0001007387 */ /* 0x0005e20000100800 */
[----:B0-----:R-:W-:-:S03]  /*156510*/  IADD3 R32, P6, PT, R39, R35, RZ ;  /* 0x0000002327207210 */ /* 0x001fc60007fde0ff */
[----:B------:R-:W4:Y:S04]  /*156520*/  LDL.LU R45, [R1+0x1730] ;  /* 0x00173000012d7983 */ /* 0x000f280000300800 */
[----:B------:R-:W4:Y:S04]  /*156530*/  LDL.LU R51, [R1+0x1734] ;  /* 0x0017340001337983 */ /* 0x000f280000300800 */
[----:B------:R-:W4:Y:S01]  /*156540*/  LDL.LU R50, [R1+0x1738] ;  /* 0x0017380001327983 */ /* 0x000f220000300800 */
[----:B------:R-:W-:-:S03]  /*156550*/  IMAD.X R33, R36, 0x1, R34, P6 ;  /* 0x0000000124217824 */ /* 0x000fc600030e0622 */
[----:B-1----:R-:W4:Y:S01]  /*156560*/  LDL.LU R2, [R1+0x173c] ;  /* 0x00173c0001027983 */ /* 0x002f220000300800 */
[----:B--2---:R-:W-:-:S05]  /*156570*/  F2FP.SATFINITE.E4M3.F32.PACK_AB_MERGE_C R0, R57, R56, RZ ;  /* 0x000000383900723e */ /* 0x004fca00048070ff */
[----:B------:R0:W-:Y:S04]  /*156580*/  STL [R1+0xe8], R0 ;  /* 0x0000e80001007387 */ /* 0x0001e80000100800 */
[----:B------:R-:W2:Y:S04]  /*156590*/  LDL.LU R49, [R1+0x1720] ;  /* 0x0017200001317983 */ /* 0x000ea80000300800 */
[----:B0-----:R-:W2:Y:S04]  /*1565a0*/  LDL.LU R0, [R1+0x1724] ;  /* 0x0017240001007983 */ /* 0x001ea80000300800 */
[----:B------:R-:W2:Y:S04]  /*1565b0*/  LDL.LU R58, [R1+0x1728] ;  /* 0x00172800013a7983 */ /* 0x000ea80000300800 */
[----:B------:R-:W2:Y:S04]  /*1565c0*/  LDL.LU R59, [R1+0x172c] ;  /* 0x00172c00013b7983 */ /* 0x000ea80000300800 */
[----:B------:R-:W2:Y:S04]  /*1565d0*/  LDL.LU R56, [R1+0x1710] ;  /* 0x0017100001387983 */ /* 0x000ea80000300800 */
[----:B------:R-:W2:Y:S04]  /*1565e0*/  LDL.LU R57, [R1+0x1714] ;  /* 0x0017140001397983 */ /* 0x000ea80000300800 */
[----:B------:R0:W-:Y:S04]  /*1565f0*/  STL.64 [R1+0x1260], R32 ;  /* 0x0012602001007387 */ /* 0x0001e80000100a00 */
[----:B0-----:R-:W2:Y:S01]  /*156600*/  LDL.LU.64 R32, [R1+0x8588] ;  /* 0x0085880001207983 */ /* 0x001ea20000300a00 */
[----:B---3--:R-:W-:-:S05]  /*156610*/  F2FP.SATFINITE.E4M3.F32.PACK_AB_MERGE_C R38, R29, R28, RZ ;  /* 0x0000001c1d26723e */ /* 0x008fca00048070ff */
[----:B------:R-:W-:Y:S01]  /*156620*/  STL [R1+0xe0], R38 ;  /* 0x0000e02601007387 */ /* 0x000fe20000100800 */
[----:B------:R-:W-:-:S05]  /*156630*/  F2FP.SATFINITE.E4M3.F32.PACK_AB_MERGE_C R37, R54, R37, RZ ;  /* 0x000000253625723e */ /* 0x000fca00048070ff */
[----:B------:R0:W-:Y:S02]  /*156640*/  STL [R1+0xb4], R37 ;  /* 0x0000b42501007387 */ /* 0x0001e40000100800 */
[----:B0-----:R-:W-:Y:S02]  /*156650*/  F2FP.SATFINITE.E4M3.F32.PACK_AB_MERGE_C R37, R43, R52, RZ ;  /* 0x000000342b25723e */ /* 0x001fe400048070ff */
[----:B--2---:R-:W-:-:S05]  /*156660*/  IADD3 R28, P6, PT, R39, R33, RZ ;  /* 0x00000021271c7210 */ /* 0x004fca0007fde0ff */
[----:B------:R-:W-:-:S05]  /*156670*/  IMAD.X R29, R36, 0x1, R31, P6 ;  /* 0x00000001241d7824 */ /* 0x000fca00030e061f */
[----:B------:R0:W-:Y:S02]  /*156680*/  STL.64 [R1+0x1258], R28 ;  /* 0x0012581c01007387 */ /* 0x0001e40000100a00 */
[----:B0-----:R-:W-:-:S05]  /*156690*/  F2FP.SATFINITE.E4M3.F32.PACK_AB_MERGE_C R28, R3, R48, RZ ;  /* 0x00000030031c723e */ /* 0x001fca00048070ff */
[----:B------:R0:W-:Y:S01]  /*1566a0*/  STL [R1+0xb8], R28 ;  /* 0x0000b81c01007387 */ /* 0x0001e20000100800 */
[----:B------:R-:W-:-:S03]  /*1566b0*/  F2FP.SATFINITE.E4M3.F32.PACK_AB_MERGE_C R3, R53, R55, RZ ;  /* 0x000000373503723e */ /* 0x000fc600048070ff */
[----:B------:R-:W2:Y:S01]  /*1566c0*/  LDL.LU R55, [R1+0x1718] ;  /* 0x0017180001377983 */ /* 0x000ea20000300800 */
[----:B0-----:R-:W-:-:S03]  /*1566d0*/  IADD3 R28, P6, PT, R39, R32, RZ ;  /* 0x00000020271c7210 */ /* 0x001fc60007fde0ff */
[----:B------:R-:W-:Y:S02]  /*1566e0*/  STL [R1+0x90], R3 ;  /* 0x0000900301007387 */ /* 0x000fe40000100800 */
[----:B------:R-:W-:Y:S02]  /*1566f0*/  IMAD.X R29, R36, 0x1, R30, P6 ;  /* 0x00000001241d7824 */ /* 0x000fe400030e061e */
[----:B------:R-:W2:Y:S04]  /*156700*/  LDL.LU R53, [R1+0x171c] ;  /* 0x00171c0001357983 */ /* 0x000ea80000300800 */
[----:B------:R0:W-:Y:S04]  /*156710*/  STL.64 [R1+0x1250], R28 ;  /* 0x0012501c01007387 */ /* 0x0001e80000100a00 */
[----:B0-----:R-:W3:Y:S04]  /*156720*/  LDL.LU.64 R28, [R1+0x8580] ;  /* 0x00858000011c7983 */ /* 0x001ee80000300a00 */
[----:B------:R-:W2:Y:S04]  /*156730*/  LDL.LU R52, [R1+0x1700] ;  /* 0x0017000001347983 */ /* 0x000ea80000300800 */
[----:B------:R0:W-:Y:S04]  /*156740*/  STL [R1+0x8c], R37 ;  /* 0x00008c2501007387 */ /* 0x0001e80000100800 */
[----:B------:R-:W2:Y:S01]  /*156750*/  LDL.LU R43, [R1+0x1704] ;  /* 0x00170400012b7983 */ /* 0x000ea20000300800 */
[----:B----4-:R-:W-:-:S02]  /*156760*/  F2FP.SATFINITE.E4M3.F32.PACK_AB_MERGE_C R3, R41, R40, RZ ;  /* 0x000000282903723e */ /* 0x010fc400048070ff */
[----:B0-----:R-:W-:-:S03]  /*156770*/  F2FP.SATFINITE.E4M3.F32.PACK_AB_MERGE_C R37, R60, R47, RZ ;  /* 0x0000002f3c25723e */ /* 0x001fc600048070ff */
[----:B------:R0:W-:Y:S01]  /*156780*/  STL [R1+0x64], R3 ;  /* 0x0000640301007387 */ /* 0x0001e20000100800 */
[----:B------:R-:W-:Y:S02]  /*156790*/  F2FP.SATFINITE.E4M3.F32.PACK_AB_MERGE_C R0, R0, R49, RZ ;  /* 0x000000310000723e */ /* 0x000fe400048070ff */
[----:B0-----:R-:W-:Y:S02]  /*1567a0*/  F2FP.SATFINITE.E4M3.F32.PACK_AB_MERGE_C R3, R51, R45, RZ ;  /* 0x0000002d3303723e */ /* 0x001fe400048070ff */
[----:B---3--:R-:W-:-:S05]  /*1567b0*/  IADD3 R40, P6, PT, R39, R29, RZ ;  /* 0x0000001d27287210 */ /* 0x008fca0007fde0ff */
[----:B------:R-:W-:Y:S01]  /*1567c0*/  IMAD.X R41, R36, 0x1, R27, P6 ;  /* 0x0000000124297824 */ /* 0x000fe200030e061b */
[----:B------:R-:W-:-:S04]  /*1567d0*/  IADD3 R46, P6, PT, R39, R28, RZ ;  /* 0x0000001c272e7210 */ /* 0x000fc80007fde0ff */
[----:B------:R0:W-:Y:S01]  /*1567e0*/  STL.64 [R1+0x1248], R40 ;  /* 0x0012482801007387 */ /* 0x0001e20000100a00 */
[----:B------:R-:W-:-:S03]  /*1567f0*/  IMAD.X R47, R36, 0x1, R26, P6 ;  /* 0x00000001242f7824 */ /* 0x000fc600030e061a */
[----:B0-----:R-:W3:Y:S04]  /*156800*/  LDL.LU.64 R40, [R1+0x8578] ;  /* 0x0085780001287983 */ /* 0x001ee80000300a00 */
[----:B------:R-:W-:Y:S04]  /*156810*/  STL [R1+0x5c], R37 ;  /* 0x00005c2501007387 */ /* 0x000fe80000100800 */
[----:B------:R0:W-:Y:S04]  /*156820*/  STL.64 [R1+0x8570], R28 ;  /* 0x0085701c01007387 */ /* 0x0001e80000100a00 */
[----:B------:R1:W-:Y:S01]  /*156830*/  STL [R1+0x30c], R3 ;  /* 0x00030c0301007387 */ /* 0x0003e20000100800 */
[----:B0-----:R-:W-:-:S02]  /*156840*/  F2FP.SATFINITE.E4M3.F32.PACK_AB_MERGE_C R28, R2, R50, RZ ;  /* 0x00000032021c723e */ /* 0x001fc400048070ff */
[----:B------:R-:W-:Y:S01]  /*156850*/  IADD3 R2, P6, PT, R39, R25, RZ ;  /* 0x0000001927027210 */ /* 0x000fe20007fde0ff */
[----:B------:R-:W-:Y:S04]  /*156860*/  STL.64 [R1+0x1240], R46 ;  /* 0x0012402e01007387 */ /* 0x000fe80000100a00 */
[----:B-1----:R-:W-:Y:S01]  /*156870*/  IMAD.X R3, R36, 0x1, R24, P6 ;  /* 0x0000000124037824 */ /* 0x002fe200030e0618 */
[----:B------:R-:W-:Y:S04]  /*156880*/  STL [R1+0x310], R28 ;  /* 0x0003101c01007387 */ /* 0x000fe80000100800 */
[----:B------:R0:W-:Y:S04]  /*156890*/  STL [R1+0x14b8], R0 ;  /* 0x0014b80001007387 */ /* 0x0001e80000100800 */
[----:B------:R1:W-:Y:S04]  /*1568a0*/  STL.64 [R1+0x8568], R24 ;  /* 0x0085681801007387 */ /* 0x0003e80000100a00 */
[----:B------:R4:W-:Y:S01]  /*1568b0*/  STL.64 [R1+0x1238], R2 ;  /* 0x0012380201007387 */ /* 0x0009e20000100a00 */
[----:B0-----:R-:W-:-:S03]  /*1568c0*/  F2FP.SATFINITE.E4M3.F32.PACK_AB_MERGE_C R0, R57, R56, RZ ;  /* 0x000000383900723e */ /* 0x001fc600048070ff */
[----:B-1----:R-:W3:Y:S01]  /*1568d0*/  LDL.LU R25, [R1+0x1708] ;  /* 0x0017080001197983 */ /* 0x002ee20000300800 */
[----:B----4-:R-:W-:-:S05]  /*1568e0*/  F2FP.SATFINITE.E4M3.F32.PACK_AB_MERGE_C R2, R59, R58, RZ ;  /* 0x0000003a3b02723e */ /* 0x010fca00048070ff */
[----:B------:R-:W-:Y:S04]  /*1568f0*/  STL [R1+0x14bc], R2 ;  /* 0x0014bc0201007387 */ /* 0x000fe80000100800 */
[----:B------:R-:W3:Y:S04]  /*156900*/  LDL.LU R46, [R1+0x170c] ;  /* 0x00170c00012e7983 */ /* 0x000ee80000300800 */
[----:B------:R0:W-:Y:S04]  /*156910*/  STL [R1+0x14b0], R0 ;  /* 0x0014b00001007387 */ /* 0x0001e80000100800 */
[----:B------:R-:W4:Y:S04]  /*156920*/  LDL.LU R28, [R1+0x16f0] ;  /* 0x0016f000011c7983 */ /* 0x000f280000300800 */
[----:B------:R-:W4:Y:S04]  /*156930*/  LDL.LU R29, [R1+0x16f4] ;  /* 0x0016f400011d7983 */ /* 0x000f280000300800 */
[----:B------:R-:W4:Y:S04]  /*156940*/  LDL.LU R49, [R1+0x16f8] ;  /* 0x0016f80001317983 */ /* 0x000f280000300800 */
[----:B0-----:R-:W4:Y:S01]  /*156950*/  LDL.LU R0, [R1+0x16fc] ;  /* 0x0016fc0001007983 */ /* 0x001f220000300800 */
[----:B------:R-:W-:-:S03]  /*156960*/  IADD3 R2, P6, PT, R39, R23, RZ ;  /* 0x0000001727027210 */ /* 0x000fc60007fde0ff */
[----:B------:R-:W4:Y:S04]  /*156970*/  LDL.LU R56, [R1+0x16e0] ;  /* 0x0016e00001387983 */ /* 0x000f280000300800 */
[----:B------:R-:W4:Y:S01]  /*156980*/  LDL.LU R57, [R1+0x16e4] ;  /* 0x0016e40001397983 */ /* 0x000f220000300800 */
[----:B------:R-:W-:-:S03]  /*156990*/  IMAD.X R3, R36, 0x1, R21, P6 ;  /* 0x0000000124037824 */ /* 0x000fc600030e0615 */
[----:B------:R-:W4:Y:S01]  /*1569a0*/  LDL.LU R38, [R1+0x16e8] ;  /* 0x0016e80001267983 */ /* 0x000f220000300800 */
[----:B--2---:R-:W-:-:S03]  /*1569b0*/  F2FP.SATFINITE.E4M3.F32.PACK_AB_MERGE_C R48, R53, R55, RZ ;  /* 0x000000373530723e */ /* 0x004fc600048070ff */
[----:B------:R-:W2:Y:S04]  /*1569c0*/  LDL.LU R37, [R1+0x16ec] ;  /* 0x0016ec0001257983 */ /* 0x000ea80000300800 */
[----:B------:R0:W-:Y:S04]  /*1569d0*/  STL.64 [R1+0x1230], R2 ;  /* 0x0012300201007387 */ /* 0x0001e80000100a00 */
[----:B------:R-:W2:Y:S04]  /*1569e0*/  LDL.LU R54, [R1+0x16d0] ;  /* 0x0016d00001367983 */ /* 0x000ea80000300800 */
[----:B0-----:R-:W2:Y:S01]  /*1569f0*/  LDL.LU R3, [R1+0x16d4] ;  /* 0x0016d40001037983 */ /* 0x001ea20000300800 */
[----:B------:R-:W-:-:S03]  /*156a00*/  F2FP.SATFINITE.E4M3.F32.PACK_AB_MERGE_C R2, R43, R52, RZ ;  /* 0x000000342b02723e */ /* 0x000fc600048070ff */
[----:B------:R-:W-:Y:S04]  /*156a10*/  STL [R1+0x82b4], R48 ;  /* 0x0082b43001007387 */ /* 0x000fe80000100800 */
[----:B------:R-:W2:Y:S01]  /*156a20*/  LDL.LU R53, [R1+0x16d8] ;  /* 0x0016d80001357983 */ /* 0x000ea20000300800 */
[----:B------:R-:W-:-:S03]  /*156a30*/  IADD3 R50, P6, PT, R39, R22, RZ ;  /* 0x0000001627327210 */ /* 0x000fc60007fde0ff */
[----:B------:R-:W2:Y:S02]  /*156a40*/  LDL.LU R52, [R1+0x16dc] ;  /* 0x0016dc0001347983 */ /* 0x000ea40000300800 */
[----:B------:R-:W-:Y:S02]  /*156a50*/  IMAD.X R51, R36, 0x1, R20, P6 ;  /* 0x0000000124337824 */ /* 0x000fe400030e0614 */
[----:B------:R-:W-:Y:S04]  /*156a60*/  STL [R1+0xf8], R2 ;  /* 0x0000f80201007387 */ /* 0x000fe80000100800 */
[----:B------:R-:W2:Y:S04]  /*156a70*/  LDL.LU R47, [R1+0x1570] ;  /* 0x00157000012f7983 */ /* 0x000ea80000300800 */
[----:B------:R-:W2:Y:S04]  /*156a80*/  LDL.LU R43, [R1+0x1574] ;  /* 0x00157400012b7983 */ /* 0x000ea80000300800 */
[----:B------:R-:W2:Y:S04]  /*156a90*/  LDL.LU R60, [R1+0x1578] ;  /* 0x00157800013c7983 */ /* 0x000ea80000300800 */
[----:B------:R-:W2:Y:S04]  /*156aa0*/  LDL.LU R45, [R1+0x157c] ;  /* 0x00157c00012d7983 */ /* 0x000ea80000300800 */
[----:B------:R0:W-:Y:S04]  /*156ab0*/  STL.64 [R1+0x1228], R50 ;  /* 0x0012283201007387 */ /* 0x0001e80000100a00 */
[----:B0-----:R-:W2:Y:S04]  /*156ac0*/  LDL.LU R51, [R1+0x16c0] ;  /* 0x0016c00001337983 */ /* 0x001ea80000300800 */
[----:B------:R-:W2:Y:S04]  /*156ad0*/  LDL.LU R50, [R1+0x16c4] ;  /* 0x0016c40001327983 */ /* 0x000ea80000300800 */
[----:B------:R-:W2:Y:S04]  /*156ae0*/  LDL.LU R2, [R1+0x16c8] ;  /* 0x0016c80001027983 */ /* 0x000ea80000300800 */
[----:B------:R-:W2:Y:S04]  /*156af0*/  LDL.LU R58, [R1+0x16cc] ;  /* 0x0016cc00013a7983 */ /* 0x000ea80000300800 */
[----:B------:R-:W2:Y:S04]  /*156b00*/  LDL.LU R59, [R1+0x16b0] ;  /* 0x0016b000013b7983 */ /* 0x000ea80000300800 */
[----:B------:R-:W2:Y:S01]  /*156b10*/  LDL.LU R55, [R1+0x16b4] ;  /* 0x0016b40001377983 */ /* 0x000ea20000300800 */
[----:B------:R-:W-:-:S02]  /*156b20*/  IADD3 R24, P6, PT, R39, R19, RZ ;  /* 0x0000001327187210 */ /* 0x000fc40007fde0ff */
[----:B---3--:R-:W-:-:S03]  /*156b30*/  F2FP.SATFINITE.E4M3.F32.PACK_AB_MERGE_C R46, R46, R25, RZ ;  /* 0x000000192e2e723e */ /* 0x008fc600048070ff */
[----:B------:R-:W-:Y:S02]  /*156b40*/  IMAD.X R25, R36, 0x1, R17, P6 ;  /* 0x0000000124197824 */ /* 0x000fe400030e0611 */
[----:B------:R-:W-:Y:S01]  /*156b50*/  STL [R1+0x84b0], R46 ;  /* 0x0084b02e01007387 */ /* 0x000fe20000100800 */
[----:B----4-:R-:W-:-:S05]  /*156b60*/  F2FP.SATFINITE.E4M3.F32.PACK_AB_MERGE_C R28, R29, R28, RZ ;  /* 0x0000001c1d1c723e */ /* 0x010fca00048070ff */
[----:B------:R-:W-:Y:S04]  /*156b70*/  STL [R1+0xc8], R28 ;  /* 0x0000c81c01007387 */ /* 0x000fe80000100800 */
[----:B------:R0:W-:Y:S02]  /*156b80*/  STL.64 [R1+0x1220], R24 ;  /* 0x0012201801007387 */ /* 0x0001e40000100a00 */
[----:B0-----:R-:W-:Y:S02]  /*156b90*/  F2FP.SATFINITE.E4M3.F32.PACK_AB_MERGE_C R24, R0, R49, RZ ;  /* 0x000000310018723e */ /* 0x001fe400048070ff */
[----:B------:R-:W-:-:S03]  /*156ba0*/  F2FP.SATFINITE.E4M3.F32.PACK_AB_MERGE_C R0, R57, R56, RZ ;  /* 0x000000383900723e */ /* 0x000fc600048070ff */
[----:B------:R0:W-:Y:S04]  /*156bb0*/  STL [R1+0xcc], R24 ;  /* 0x0000cc1801007387 */ /* 0x0001e80000100800 */
[----:B------:R-:W3:Y:S01]  /*156bc0*/  LDL.LU R49, [R1+0x16b8] ;  /* 0x0016b80001317983 */ /* 0x000ee20000300800 */
[----:B0-----:R-:W-:-:S03]  /*156bd0*/  IADD3 R24, P6, PT, R39, R18, RZ ;  /* 0x0000001227187210 */ /* 0x001fc60007fde0ff */
[----:B------:R0:W-:Y:S02]  /*156be0*/  STL [R1+0xa4], R0 ;  /* 0x0000a40001007387 */ /* 0x0001e40000100800 */
[----:B------:R-:W-:Y:S01]  /*156bf0*/  IMAD.X R25, R36, 0x1, R16, P6 ;  /* 0x0000000124197824 */ /* 0x000fe200030e0610 */
[----:B--2---:R-:W-:Y:S01]  /*156c00*/  F2FP.SATFINITE.E4M3.F32.PACK_AB_MERGE_C R28, R37, R38, RZ ;  /* 0x00000026251c723e */ /* 0x004fe200048070ff */
[----:B0-----:R-:W3:Y:S04]  /*156c10*/  LDL.LU R0, [R1+0x16bc] ;  /* 0x0016bc0001007983 */ /* 0x001ee80000300800 */
[----:B------:R-:W2:Y:S01]  /*156c20*/  LDL.LU R56, [R1+0x16a0] ;  /* 0x0016a00001387983 */ /* 0x000ea20000300800 */
[----:B------:R-:W-:-:S03]  /*156c30*/  F2FP.SATFINITE.E4M3.F32.PACK_AB_MERGE_C R3, R3, R54, RZ ;  /* 0x000000360303723e */ /* 0x000fc600048070ff */
[----:B------:R-:W2:Y:S04]  /*156c40*/  LDL.LU R57, [R1+0x16a4] ;  /* 0x0016a40001397983 */ /* 0x000ea80000300800 */
[----:B------:R0:W-:Y:S04]  /*156c50*/  STL.64 [R1+0x1218], R24 ;  /* 0x0012181801007387 */ /* 0x0001e80000100a00 */
[----:B------:R-:W-:Y:S01]  /*156c60*/  STL [R1+0xa8], R28 ;  /* 0x0000a81c01007387 */ /* 0x000fe20000100800 */
[----:B0-----:R-:W-:-:S03]  /*156c70*/  IADD3 R24, P6, PT, R39, R15, RZ ;  /* 0x0000000f27187210 */ /* 0x001fc60007fde0ff */
[----:B------:R0:W-:Y:S02]  /*156c80*/  STL [R1+0x74], R3 ;  /* 0x0000740301007387 */ /* 0x0001e40000100800 */
[----:B------:R-:W-:Y:S01]  /*156c90*/  IMAD.X R25, R36, 0x1, R13, P6 ;  /* 0x0000000124197824 */ /* 0x000fe200030e060d */
[----:B0-----:R-:W-:Y:S02]  /*156ca0*/  F2FP.SATFINITE.E4M3.F32.PACK_AB_MERGE_C R3, R52, R53, RZ ;  /* 0x000000353403723e */ /* 0x001fe400048070ff */
[----:B------:R-:W4:Y:S04]  /*156cb0*/  LDL.LU R53, [R1+0x16a8] ;  /* 0x0016a80001357983 */ /* 0x000f280000300800 */
[----:B------:R-:W4:Y:S04]  /*156cc0*/  LDL.LU R52, [R1+0x16ac] ;  /* 0x0016ac0001347983 */ /* 0x000f280000300800 */
[----:B------:R0:W-:Y:S01]  /*156cd0*/  STL.64 [R1+0x1210], R24 ;  /* 0x0012101801007387 */ /* 0x0001e20000100a00 */
[----:B------:R-:W-:-:S03]  /*156ce0*/  F2FP.SATFINITE.E4M3.F32.PACK_AB_MERGE_C R43, R43, R47, RZ ;  /* 0x0000002f2b2b723e */ /* 0x000fc600048070ff */
[----:B------:R1:W-:Y:S01]  /*156cf0*/  STL [R1+0x80], R3 ;  /* 0x0000800301007387 */ /* 0x0003e20000100800 */
[----:B0-----:R-:W-:-:S03]  /*156d00*/  IADD3 R24, P6, PT, R39, R14, RZ ;  /* 0x0000000e27187210 */ /* 0x001fc60007fde0ff */
[----:B------:R-:W-:Y:S02]  /*156d10*/  STL [R1+0x8514], R43 ;  /* 0x0085142b01007387 */ /* 0x000fe40000100800 */
[----:B------:R-:W-:Y:S01]  /*156d20*/  IMAD.X R25, R36, 0x1, R12, P6 ;  /* 0x0000000124197824 */ /* 0x000fe200030e060c */
[----:B------:R-:W-:Y:S02]  /*156d30*/  F2FP.SATFINITE.E4M3.F32.PACK_AB_MERGE_C R28, R45, R60, RZ ;  /* 0x0000003c2d1c723e */ /* 0x000fe400048070ff */
[----:B-1----:R-:W-:Y:S02]  /*156d40*/  F2FP.SATFINITE.E4M3.F32.PACK_AB_MERGE_C R3, R50, R51, RZ ;  /* 0x000000333203723e */ /* 0x002fe400048070ff */
[----:B------:R0:W-:Y:S04]  /*156d50*/  STL.64 [R1+0x1208], R24 ;  /* 0x0012081801007387 */ /* 0x0001e80000100a00 */
[----:B------:R-:W-:Y:S01]  /*156d60*/  STL [R1+0x44], R28 ;  /* 0x0000441c01007387 */ /* 0x000fe20000100800 */
[----:B0-----:R-:W-:-:S03]  /*156d70*/  IADD3 R24, P6, PT, R39, R11, RZ ;  /* 0x0000000b27187210 */ /* 0x001fc60007fde0ff */
[----:B------:R0:W-:Y:S02]  /*156d80*/  STL [R1+0x160], R3 ;  /* 0x0001600301007387 */ /* 0x0001e40000100800 */
[----:B------:R-:W-:Y:S02]  /*156d90*/  IMAD.X R25, R36, 0x1, R10, P6 ;  /* 0x0000000124197824 */ /* 0x000fe400030e060a */
[----:B------:R-:W4:Y:S01]  /*156da0*/  LDL.LU R37, [R1+0x1690] ;  /* 0x0016900001257983 */ /* 0x000f220000300800 */
[----:B0-----:R-:W-:-:S03]  /*156db0*/  F2FP.SATFINITE.E4M3.F32.PACK_AB_MERGE_C R3, R58, R2, RZ ;  /* 0x000000023a03723e */ /* 0x001fc600048070ff */
[----:B------:R-:W-:Y:S01]  /*156dc0*/  STL.64 [R1+0x1200], R24 ;  /* 0x0012001801007387 */ /* 0x000fe20000100a00 */
[----:B------:R-:W-:-:S03]  /*156dd0*/  F2FP.SATFINITE.E4M3.F32.PACK_AB_MERGE_C R2, R55, R59, RZ ;  /* 0x0000003b3702723e */ /* 0x000fc600048070ff */
        /* <DEDUP_REMOVED lines=11> */
[----:B------:R-:W-:-:S04]  /*156e90*/  IADD3 R24, P6, PT, R39, R7, RZ ;  /* 0x0000000727187210 */ /* 0x000fc80007fde0ff */
[----:B------:R0:W-:Y:S01]  /*156ea0*/  STL.64 [R1+0x11f8], R2 ;  /* 0x0011f80201007387 */ /* 0x0001e20000100a00 */
[----:B------:R-:W-:Y:S01]  /*156eb0*/  IMAD.X R25, R36, 0x1, R6, P6 ;  /* 0x0000000124197824 */ /* 0x000fe200030e0606 */
[----:B0-----:R-:W-:Y:S02]  /*156ec0*/  IADD3 R2, P6, PT, R39, R5, RZ ;  /* 0x0000000527027210 */ /* 0x001fe40007fde0ff */
[----:B---3--:R-:W-:Y:S02]  /*156ed0*/  F2FP.SATFINITE.E4M3.F32.PACK_AB_MERGE_C R0, R0, R49, RZ ;  /* 0x000000310000723e */ /* 0x008fe400048070ff */
[----:B--2---:R-:W-:-:S03]  /*156ee0*/  F2FP.SATFINITE.E4M3.F32.PACK_AB_MERGE_C R3, R57, R56, RZ ;  /* 0x000000383903723e */ /* 0x004fc600048070ff */
[----:B------:R-:W-:Y:S04]  /*156ef0*/  STL [R1+0x1494], R0 ;  /* 0x0014940001007387 */ /* 0x000fe80000100800 */
[----:B------:R0:W-:Y:S04]  /*156f00*/  STL [R1+0x84b4], R3 ;  /* 0x0084b40301007387 */ /* 0x0001e80000100800 */
[----:B------:R-:W2:Y:S01]  /*156f10*/  LDL.LU R50, [R1+0x1850] ;  /* 0x0018500001327983 */ /* 0x000ea20000300800 */
[----:B0-----:R-:W-:-:S03]  /*156f20*/  IMAD.X R3, R36, 0x1, R4, P6 ;  /* 0x0000000124037824 */ /* 0x001fc600030e0604 */
[----:B------:R-:W-:Y:S04]  /*156f30*/  STL.64 [R1+0x11e8], R24 ;  /* 0x0011e81801007387 */ /* 0x000fe80000100a00 */
[----:B------:R0:W-:Y:S01]  /*156f40*/  STL.64 [R1+0x11f0], R2 ;  /* 0x0011f00201007387 */ /* 0x0001e20000100a00 */
[----:B------:R-:W-:Y:S02]  /*156f50*/  SHF.R.S32.HI R36, RZ, 0x1f, R40 ;  /* 0x0000001fff247819 */ /* 0x000fe40000011428 */
[----:B------:R-:W-:Y:S01]  /*156f60*/  IADD3 R28, P6, PT, R40, R35, RZ ;  /* 0x00000023281c7210 */ /* 0x000fe20007fde0ff */
[----:B0-----:R-:W2:Y:S04]  /*156f70*/  LDL.LU R2, [R1+0x1854] ;  /* 0x0018540001027983 */ /* 0x001ea80000300800 */
[----:B------:R-:W3:Y:S04]  /*156f80*/  LDL.LU R56, [R1+0x1858] ;  /* 0x0018580001387983 */ /* 0x000ee80000300800 */
[----:B------:R-:W3:Y:S01]  /*156f90*/  LDL.LU R57, [R1+0x185c] ;  /* 0x00185c0001397983 */ /* 0x000ee20000300800 */
[----:B----4-:R-:W-:-:S03]  /*156fa0*/  F2FP.SATFINITE.E4M3.F32.PACK_AB_MERGE_C R54, R52, R53, RZ ;  /* 0x000000353436723e */ /* 0x010fc600048070ff */
[----:B------:R-:W4:Y:S04]  /*156fb0*/  LDL.LU R46, [R1+0x1840] ;  /* 0x00184000012e7983 */ /* 0x000f280000300800 */
[----:B------:R-:W4:Y:S01]  /*156fc0*/  LDL.LU R48, [R1+0x1844] ;  /* 0x0018440001307983 */ /* 0x000f220000300800 */
[----:B------:R-:W-:-:S03]  /*156fd0*/  IMAD.X R29, R36, 0x1, R34, P6 ;  /* 0x00000001241d7824 */ /* 0x000fc600030e0622 */
[----:B------:R-:W4:Y:S04]  /*156fe0*/  LDL.LU R24, [R1+0x1848] ;  /* 0x0018480001187983 */ /* 0x000f280000300800 */
[----:B------:R-:W4:Y:S04]  /*156ff0*/  LDL.LU R25, [R1+0x184c] ;  /* 0x00184c0001197983 */ /* 0x000f280000300800 */
[----:B------:R-:W4:Y:S04]  /*157000*/  LDL.LU R49, [R1+0x1680] ;  /* 0x0016800001317983 */ /* 0x000f280000300800 */
[----:B------:R-:W4:Y:S04]  /*157010*/  LDL.LU R0, [R1+0x1684] ;  /* 0x0016840001007983 */ /* 0x000f280000300800 */
[----:B------:R-:W4:Y:S04]  /*157020*/  LDL.LU R53, [R1+0x1688] ;  /* 0x0016880001357983 */ /* 0x000f280000300800 */
[----:B------:R-:W4:Y:S04]  /*157030*/  LDL.LU R52, [R1+0x168c] ;  /* 0x00168c0001347983 */ /* 0x000f280000300800 */
[----:B------:R-:W-:Y:S01]  /*157040*/  STL [R1+0x82b8], R54 ;  /* 0x0082b83601007387 */ /* 0x000fe20000100800 */
[----:B------:R-:W-:-:S05]  /*157050*/  F2FP.SATFINITE.E4M3.F32.PACK_AB_MERGE_C R3, R47, R37, RZ ;  /* 0x000000252f03723e */ /* 0x000fca00048070ff */
[----:B------:R-:W-:Y:S04]  /*157060*/  STL [R1+0x84e0], R3 ;  /* 0x0084e00301007387 */ /* 0x000fe80000100800 */
[----:B------:R0:W-:Y:S04]  /*157070*/  STL.64 [R1+0x11e0], R28 ;  /* 0x0011e01c01007387 */ /* 0x0001e80000100a00 */
[----:B------:R-:W4:Y:S01]  /*157080*/  LDL.LU R38, [R1+0x1830] ;  /* 0x0018300001267983 */ /* 0x000f220000300800 */
[----:B0-----:R-:W-:-:S05]  /*157090*/  F2FP.SATFINITE.E4M3.F32.PACK_AB_MERGE_C R28, R51, R45, RZ ;  /* 0x0000002d331c723e */ /* 0x001fca00048070ff */
[----:B------:R0:W-:Y:S01]  /*1570a0*/  STL [R1+0xb0], R28 ;  /* 0x0000b01c01007387 */ /* 0x0001e20000100800 */
[----:B------:R-:W-:-:S03]  /*1570b0*/  F2FP.SATFINITE.E4M3.F32.PACK_AB_MERGE_C R3, R59, R58, RZ ;  /* 0x0000003a3b03723e */ /* 0x000fc600048070ff */
[----:B------:R-:W4:Y:S01]  /*1570c0*/  LDL.LU R37, [R1+0x1834] ;  /* 0x0018340001257983 */ /* 0x000f220000300800 */
[----:B------:R-:W-:Y:S02]  /*1570d0*/  F2FP.SATFINITE.E4M3.F32.PACK_AB_MERGE_C R55, R55, R60, RZ ;  /* 0x0000003c3737723e */ /* 0x000fe400048070ff */
[----:B0-----:R-:W-:Y:S01]  /*1570e0*/  IADD3 R28, P6, PT, R40, R33, RZ ;  /* 0x00000021281c7210 */ /* 0x001fe20007fde0ff */
[----:B------:R-:W-:Y:S04]  /*1570f0*/  STL [R1+0xac], R3 ;  /* 0x0000ac0301007387 */ /* 0x000fe80000100800 */
[----:B------:R-:W4:Y:S01]  /*157100*/  LDL.LU R47, [R1+0x1838] ;  /* 0x00183800012f7983 */ /* 0x000f220000300800 */
[----:B------:R-:W-:-:S03]  /*157110*/  IMAD.X R29, R36, 0x1, R31, P6 ;  /* 0x00000001241d7824 */ /* 0x000fc600030e061f */
[----:B------:R-:W4:Y:S01]  /*157120*/  LDL.LU R60, [R1+0x183c] ;  /* 0x00183c00013c7983 */ /* 0x000f220000300800 */
[----:B------:R-:W-:-:S03]  /*157130*/  IMAD.MOV.U32 R59, RZ, RZ, R61 ;  /* 0x000000ffff3b7224 */ /* 0x000fc600078e003d */
[----:B------:R-:W4:Y:S04]  /*157140*/  LDL.LU R45, [R1+0x1820] ;  /* 0x00182000012d7983 */ /* 0x000f280000300800 */
[----:B------:R-:W4:Y:S04]  /*157150*/  LDL.LU R51, [R1+0x1824] ;  /* 0x0018240001337983 */ /* 0x000f280000300800 */
[----:B------:R-:W4:Y:S04]  /*157160*/  LDL.LU R58, [R1+0x1828] ;  /* 0x00182800013a7983 */ /* 0x000f280000300800 */
[----:B------:R-:W4:Y:S04]  /*157170*/  LDL.LU R61, [R1+0x182c] ;  /* 0x00182c00013d7983 */ /* 0x000f280000300800 */
[----:B------:R0:W-:Y:S04]  /*157180*/  STL.64 [R1+0x11d8], R28 ;  /* 0x0011d81c01007387 */ /* 0x0001e80000100a00 */
[----:B0-----:R-:W4:Y:S01]  /*157190*/  LDL.LU.64 R28, [R1+0x8570] ;  /* 0x00857000011c7983 */ /* 0x001f220000300a00 */
[----:B--2---:R-:W-:-:S02]  /*1571a0*/  F2FP.SATFINITE.E4M3.F32.PACK_AB_MERGE_C R43, R2, R50, RZ ;  /* 0x00000032022b723e */ /* 0x004fc400048070ff */
[----:B------:R-:W-:Y:S02]  /*1571b0*/  IADD3 R2, P6, PT, R40, R32, RZ ;  /* 0x0000002028027210 */ /* 0x000fe40007fde0ff */
[----:B---3--:R-:W-:-:S03]  /*1571c0*/  F2FP.SATFINITE.E4M3.F32.PACK_AB_MERGE_C R39, R57, R56, RZ ;  /* 0x000000383927723e */ /* 0x008fc600048070ff */
[----:B------:R-:W-:Y:S01]  /*1571d0*/  IMAD.X R3, R36, 0x1, R30, P6 ;  /* 0x0000000124037824 */ /* 0x000fe200030e061e */
[----:B------:R-:W-:Y:S04]  /*1571e0*/  STL [R1+0x78], R43 ;  /* 0x0000782b01007387 */ /* 0x000fe80000100800 */
[----:B------:R4:W-:Y:S04]  /*1571f0*/  STL [R1+0x7c], R39 ;  /* 0x00007c2701007387 */ /* 0x0009e80000100800 */
[----:B------:R-:W2:Y:S04]  /*157200*/  LDL.LU R50, [R1+0x1810] ;  /* 0x0018100001327983 */ /* 0x000ea80000300800 */
[----:B------:R-:W2:Y:S04]  /*157210*/  LDL.LU R57, [R1+0x1814] ;  /* 0x0018140001397983 */ /* 0x000ea80000300800 */
[----:B------:R0:W-:Y:S01]  /*157220*/  STL.64 [R1+0x11d0], R2 ;  /* 0x0011d00201007387 */ /* 0x0001e20000100a00 */
[----:B----4-:R-:W-:-:S02]  /*157230*/  F2FP.SATFINITE.E4M3.F32.PACK_AB_MERGE_C R39, R48, R46, RZ ;  /* 0x0000002e3027723e */ /* 0x010fc400048070ff */
[----:B0-----:R-:W-:Y:S01]  /*157240*/  F2FP.SATFINITE.E4M3.F32.PACK_AB_MERGE_C R3, R25, R24, RZ ;  /* 0x000000181903723e */ /* 0x001fe200048070ff */
[----:B------:R-:W3:Y:S04]  /*157250*/  LDL.LU R2, [R1+0x1818] ;  /* 0x0018180001027983 */ /* 0x000ee80000300800 */
[----:B------:R-:W3:Y:S04]  /*157260*/  LDL.LU R56, [R1+0x181c] ;  /* 0x00181c0001387983 */ /* 0x000ee80000300800 */
[----:B------:R-:W-:Y:S04]  /*157270*/  STL [R1+0x50], R39 ;  /* 0x0000502701007387 */ /* 0x000fe80000100800 */
[----:B------:R-:W-:Y:S01]  /*157280*/  STL [R1+0x4c], R3 ;  /* 0x00004c0301007387 */ /* 0x000fe20000100800 */
[----:B------:R-:W-:-:S05]  /*157290*/  IADD3 R24, P6, PT, R40, R29, RZ ;  /* 0x0000001d28187210 */ /* 0x000fca0007fde0ff */
[----:B------:R-:W-:-:S05]  /*1572a0*/  IMAD.X R25, R36, 0x1, R27, P6 ;  /* 0x0000000124197824 */ /* 0x000fca00030e061b */
[----:B------:R0:W-:Y:S04]  /*1572b0*/  STL.64 [R1+0x11c8], R24 ;  /* 0x0011c81801007387 */ /* 0x0001e80000100a00 */
[----:B0-----:R-:W4:Y:S01]  /*1572c0*/  LDL.LU.64 R24, [R1+0x8568] ;  /* 0x0085680001187983 */ /* 0x001f220000300a00 */
[----:B------:R-:W-:Y:S02]  /*1572d0*/  F2FP.SATFINITE.E4M3.F32.PACK_AB_MERGE_C R0, R0, R49, RZ ;  /* 0x000000310000723e */ /* 0x000fe400048070ff */
[----:B------:R-:W-:Y:S01]  /*1572e0*/  F2FP.SATFINITE.E4M3.F32.PACK_AB_MERGE_C R43, R52, R53, RZ ;  /* 0x00000035342b723e */ /* 0x000fe200048070ff */
[----:B------:R-:W2:Y:S04]  /*1572f0*/  LDL.LU R49, [R1+0x1800] ;  /* 0x0018000001317983 */ /* 0x000ea80000300800 */
[----:B------:R0:W-:Y:S04]  /*157300*/  STL [R1+0x2c], R0 ;  /* 0x00002c0001007387 */ /* 0x0001e80000100800 */
[----:B------:R-:W2:Y:S04]  /*157310*/  LDL.LU R53, [R1+0x1804] ;  /* 0x0018040001357983 */ /* 0x000ea80000300800 */
[----:B0-----:R-:W2:Y:S04]  /*157320*/  LDL.LU R0, [R1+0x1808] ;  /* 0x0018080001007983 */ /* 0x001ea80000300800 */
[----:B------:R-:W2:Y:S04]  /*157330*/  LDL.LU R52, [R1+0x180c] ;  /* 0x00180c0001347983 */ /* 0x000ea80000300800 */
[----:B------:R-:W-:Y:S04]  /*157340*/  STL [R1+0x852c], R43 ;  /* 0x00852c2b01007387 */ /* 0x000fe80000100800 */
[----:B------:R0:W-:Y:S01]  /*157350*/  STL [R1+0x8558], R42 ;  /* 0x0085582a01007387 */ /* 0x0001e20000100800 */
[----:B------:R-:W-:-:S02]  /*157360*/  F2FP.SATFINITE.E4M3.F32.PACK_AB_MERGE_C R3, R37, R38, RZ ;  /* 0x000000262503723e */ /* 0x000fc400048070ff */
[----:B0-----:R-:W-:Y:S02]  /*157370*/  IADD3 R42, P6, PT, R40, R28, RZ ;  /* 0x0000001c282a7210 */ /* 0x001fe40007fde0ff */
[----:B------:R-:W-:-:S03]  /*157380*/  F2FP.SATFINITE.E4M3.F32.PACK_AB_MERGE_C R60, R60, R47, RZ ;  /* 0x0000002f3c3c723e */ /* 0x000fc600048070ff */
[----:B------:R-:W-:Y:S01]  /*157390*/  IMAD.X R43, R36, 0x1, R26, P6 ;  /* 0x00000001242b7824 */ /* 0x000fe200030e061a */
[----:B------:R-:W-:Y:S01]  /*1573a0*/  F2FP.SATFINITE.E4M3.F32.PACK_AB_MERGE_C R37, R51, R45, RZ ;  /* 0x0000002d3325723e */ /* 0x000fe200048070ff */
[----:B------:R-:W-:Y:S04]  /*1573b0*/  STL [R1+0x8478], R60 ;  /* 0x0084783c01007387 */ /* 0x000fe80000100800 */
[----:B------:R-:W-:Y:S04]  /*1573c0*/  STL.64 [R1+0x11c0], R42 ;  /* 0x0011c02a01007387 */ /* 0x000fe80000100a00 */
[----:B------:R0:W-:Y:S02]  /*1573d0*/  STL [R1+0x134], R3 ;  /* 0x0001340301007387 */ /* 0x0001e40000100800 */
[----:B0-----:R-:W-:-:S02]  /*1573e0*/  F2FP.SATFINITE.E4M3.F32.PACK_AB_MERGE_C R3, R61, R58, RZ ;  /* 0x0000003a3d03723e */ /* 0x001fc400048070ff */
[----:B----4-:R-:W-:-:S05]  /*1573f0*/  IADD3 R38, P6, PT, R40, R25, RZ ;  /* 0x0000001928267210 */ /* 0x010fca0007fde0ff */
[----:B------:R-:W-:-:S05]  /*157400*/  IMAD.X R39, R36, 0x1, R24, P6 ;  /* 0x0000000124277824 */ /* 0x000fca00030e0618 */
[----:B------:R0:W-:Y:S04]  /*157410*/  STL.64 [R1+0x11b8], R38 ;  /* 0x0011b82601007387 */ /* 0x0001e80000100a00 */
[----:B------:R-:W-:Y:S04]  /*157420*/  STL [R1+0x1488], R37 ;  /* 0x0014882501007387 */ /* 0x000fe80000100800 */
[----:B------:R-:W4:Y:S04]  /*157430*/  LDL.LU R48, [R1+0x17f0] ;  /* 0x0017f00001307983 */ /* 0x000f280000300800 */
[----:B0-----:R-:W4:Y:S04]  /*157440*/  LDL.LU R38, [R1+0x17f4] ;  /* 0x0017f40001267983 */ /* 0x001f280000300800 */
[----:B------:R-:W-:Y:S04]  /*157450*/  STL [R1+0x148c], R3 ;  /* 0x00148c0301007387 */ /* 0x000fe80000100800 */
[----:B------:R-:W4:Y:S04]  /*157460*/  LDL.LU R58, [R1+0x17f8] ;  /* 0x0017f800013a7983 */ /* 0x000f280000300800 */
[----:B------:R-:W4:Y:S01]  /*157470*/  LDL.LU R61, [R1+0x17fc] ;  /* 0x0017fc00013d7983 */ /* 0x000f220000300800 */
[----:B------:R-:W-:-:S02]  /*157480*/  IADD3 R42, P6, PT, R40, R23, RZ ;  /* 0x00000017282a7210 */ /* 0x000fc40007fde0ff */
[----:B--2---:R-:W-:-:S03]  /*157490*/  F2FP.SATFINITE.E4M3.F32.PACK_AB_MERGE_C R57, R57, R50, RZ ;  /* 0x000000323939723e */ /* 0x004fc600048070ff */
[----:B------:R-:W-:Y:S02]  /*1574a0*/  IMAD.X R43, R36, 0x1, R21, P6 ;  /* 0x00000001242b7824 */ /* 0x000fe400030e0615 */
[----:B------:R0:W-:Y:S01]  /*1574b0*/  STL [R1+0x837c], R57 ;  /* 0x00837c3901007387 */ /* 0x0001e20000100800 */
[----:B---3--:R-:W-:-:S03]  /*1574c0*/  F2FP.SATFINITE.E4M3.F32.PACK_AB_MERGE_C R56, R56, R2, RZ ;  /* 0x000000023838723e */ /* 0x008fc600048070ff */
[----:B------:R1:W-:Y:S04]  /*1574d0*/  STL.64 [R1+0x11b0], R42 ;  /* 0x0011b02a01007387 */ /* 0x0003e80000100a00 */
[----:B0-----:R-:W2:Y:S04]  /*1574e0*/  LDL.LU R57, [R1+0x17e4] ;  /* 0x0017e40001397983 */ /* 0x001ea80000300800 */
[----:B------:R-:W3:Y:S04]  /*1574f0*/  LDL.LU R60, [R1+0x17e8] ;  /* 0x0017e800013c7983 */ /* 0x000ee80000300800 */
[----:B-1----:R-:W3:Y:S04]  /*157500*/  LDL.LU R42, [R1+0x17ec] ;  /* 0x0017ec00012a7983 */ /* 0x002ee80000300800 */
[----:B------:R-:W2:Y:S04]  /*157510*/  LDL.LU R45, [R1+0x17d0] ;  /* 0x0017d000012d7983 */ /* 0x000ea80000300800 */
[----:B------:R-:W2:Y:S04]  /*157520*/  LDL.LU R51, [R1+0x17d4] ;  /* 0x0017d40001337983 */ /* 0x000ea80000300800 */
[----:B------:R-:W2:Y:S04]  /*157530*/  LDL.LU R50, [R1+0x17d8] ;  /* 0x0017d80001327983 */ /* 0x000ea80000300800 */
[----:B------:R-:W2:Y:S04]  /*157540*/  LDL.LU R2, [R1+0x17dc] ;  /* 0x0017dc0001027983 */ /* 0x000ea80000300800 */
[----:B------:R0:W-:Y:S01]  /*157550*/  STL [R1+0x82d0], R56 ;  /* 0x0082d03801007387 */ /* 0x0001e20000100800 */
[----:B------:R-:W-:-:S03]  /*157560*/  IADD3 R46, P6, PT, R40, R22, RZ ;  /* 0x00000016282e7210 */ /* 0x000fc60007fde0ff */
[----:B0-----:R-:W2:Y:S02]  /*157570*/  LDL.LU R56, [R1+0x17e0] ;  /* 0x0017e00001387983 */ /* 0x001ea40000300800 */
[----:B------:R-:W-:Y:S01]  /*157580*/  IMAD.X R47, R36, 0x1, R20, P6 ;  /* 0x00000001242f7824 */ /* 0x000fe200030e0614 */
[----:B------:R-:W-:Y:S01]  /*157590*/  F2FP.SATFINITE.E4M3.F32.PACK_AB_MERGE_C R53, R53, R49, RZ ;  /* 0x000000313535723e */ /* 0x000fe200048070ff */
[----:B------:R-:W2:Y:S01]  /*1575a0*/  LDL.LU R43, [R1+0x1670] ;  /* 0x00167000012b7983 */ /* 0x000ea20000300800 */
[----:B------:R-:W-:-:S03]  /*1575b0*/  F2FP.SATFINITE.E4M3.F32.PACK_AB_MERGE_C R52, R52, R0, RZ ;  /* 0x000000003434723e */ /* 0x000fc600048070ff */
[----:B------:R0:W-:Y:S04]  /*1575c0*/  STL.64 [R1+0x11a8], R46 ;  /* 0x0011a82e01007387 */ /* 0x0001e80000100a00 */
[----:B------:R-:W2:Y:S04]  /*1575d0*/  LDL.LU R54, [R1+0x1674] ;  /* 0x0016740001367983 */ /* 0x000ea80000300800 */
[----:B------:R-:W2:Y:S01]  /*1575e0*/  LDL.LU R49, [R1+0x1678] ;  /* 0x0016780001317983 */ /* 0x000ea20000300800 */
[----:B0-----:R-:W-:-:S03]  /*1575f0*/  IADD3 R46, P6, PT, R40, R19, RZ ;  /* 0x00000013282e7210 */ /* 0x001fc60007fde0ff */
[----:B------:R-:W2:Y:S02]  /*157600*/  LDL.LU R0, [R1+0x167c] ;  /* 0x00167c0001007983 */ /* 0x000ea40000300800 */
[----:B------:R-:W-:Y:S02]  /*157610*/  IMAD.X R47, R36, 0x1, R17, P6 ;  /* 0x00000001242f7824 */ /* 0x000fe400030e0611 */
[----:B------:R-:W-:Y:S04]  /*157620*/  STL.64 [R1+0x84b8], R52 ;  /* 0x0084b83401007387 */ /* 0x000fe80000100a00 */
[----:B------:R-:W2:Y:S04]  /*157630*/  LDL.LU R39, [R1+0x17c0] ;  /* 0x0017c00001277983 */ /* 0x000ea80000300800 */
[----:B------:R0:W-:Y:S04]  /*157640*/  STL.64 [R1+0x11a0], R46 ;  /* 0x0011a02e01007387 */ /* 0x0001e80000100a00 */
[----:B0-----:R-:W2:Y:S04]  /*157650*/  LDL.LU R46, [R1+0x17c4] ;  /* 0x0017c400012e7983 */ /* 0x001ea80000300800 */
[----:B------:R-:W2:Y:S04]  /*157660*/  LDL.LU R37, [R1+0x17c8] ;  /* 0x0017c80001257983 */ /* 0x000ea80000300800 */
[----:B------:R-:W2:Y:S01]  /*157670*/  LDL.LU R47, [R1+0x17cc] ;  /* 0x0017cc00012f7983 */ /* 0x000ea20000300800 */
[----:B----4-:R-:W-:-:S03]  /*157680*/  F2FP.SATFINITE.E4M3.F32.PACK_AB_MERGE_C R38, R38, R48, RZ ;  /* 0x000000302626723e */ /* 0x010fc600048070ff */
[----:B------:R-:W4:Y:S04]  /*157690*/  LDL.LU R48, [R1+0x17b0] ;  /* 0x0017b00001307983 */ /* 0x000f280000300800 */
[----:B------:R0:W-:Y:S01]  /*1576a0*/  STL [R1+0x94], R38 ;  /* 0x0000942601007387 */ /* 0x0001e20000100800 */
[----:B------:R-:W-:-:S03]  /*1576b0*/  F2FP.SATFINITE.E4M3.F32.PACK_AB_MERGE_C R3, R61, R58, RZ ;  /* 0x0000003a3d03723e */ /* 0x000fc600048070ff */
[----:B0-----:R-:W4:Y:S04]  /*1576c0*/  LDL.LU R38, [R1+0x17b4] ;  /* 0x0017b40001267983 */ /* 0x001f280000300800 */
[----:B------:R-:W4:Y:S04]  /*1576d0*/  LDL.LU R58, [R1+0x17b8] ;  /* 0x0017b800013a7983 */ /* 0x000f280000300800 */
[----:B------:R-:W4:Y:S01]  /*1576e0*/  LDL.LU R61, [R1+0x17bc] ;  /* 0x0017bc00013d7983 */ /* 0x000f220000300800 */
[----:B------:R-:W-:-:S05]  /*1576f0*/  IADD3 R52, P6, PT, R40, R18, RZ ;  /* 0x0000001228347210 */ /* 0x000fca0007fde0ff */
[----:B------:R-:W-:Y:S01]  /*157700*/  IMAD.X R53, R36, 0x1, R16, P6 ;  /* 0x0000000124357824 */ /* 0x000fe200030e0610 */
[----:B------:R3:W-:Y:S04]  /*157710*/  STL [R1+0x84e8], R3 ;  /* 0x0084e80301007387 */ /* 0x0007e80000100800 */
[----:B------:R0:W-:Y:S01]  /*157720*/  STL.64 [R1+0x1198], R52 ;  /* 0x0011983401007387 */ /* 0x0001e20000100a00 */
[----:B---3--:R-:W-:Y:S02]  /*157730*/  F2FP.SATFINITE.E4M3.F32.PACK_AB_MERGE_C R3, R42, R60, RZ ;  /* 0x0000003c2a03723e */ /* 0x008fe400048070ff */
[----:B0-----:R-:W-:-:S05]  /*157740*/  IADD3 R52, P6, PT, R40, R15, RZ ;  /* 0x0000000f28347210 */ /* 0x001fca0007fde0ff */
[----:B------:R-:W-:Y:S01]  /*157750*/  IMAD.X R53, R36, 0x1, R13, P6 ;  /* 0x0000000124357824 */ /* 0x000fe200030e060d */
[----:B--2---:R-:W-:Y:S02]  /*157760*/  F2FP.SATFINITE.E4M3.F32.PACK_AB_MERGE_C R2, R2, R50, RZ ;  /* 0x000000320202723e */ /* 0x004fe400048070ff */
[----:B------:R-:W-:-:S05]  /*157770*/  F2FP.SATFINITE.E4M3.F32.PACK_AB_MERGE_C R56, R57, R56, RZ ;  /* 0x000000383938723e */ /* 0x000fca00048070ff */
[----:B------:R-:W-:Y:S04]  /*157780*/  STL [R1+0x60], R56 ;  /* 0x0000603801007387 */ /* 0x000fe80000100800 */
[----:B------:R0:W-:Y:S02]  /*157790*/  STL [R1+0x68], R3 ;  /* 0x0000680301007387 */ /* 0x0001e40000100800 */
[----:B0-----:R-:W-:Y:S02]  /*1577a0*/  F2FP.SATFINITE.E4M3.F32.PACK_AB_MERGE_C R3, R51, R45, RZ ;  /* 0x0000002d3303723e */ /* 0x001fe400048070ff */
[----:B------:R-:W2:Y:S04]  /*1577b0*/  LDL.LU R45, [R1+0x17a0] ;  /* 0x0017a000012d7983 */ /* 0x000ea80000300800 */
[----:B------:R0:W-:Y:S04]  /*1577c0*/  STL.64 [R1+0x1188], R52 ;  /* 0x0011883401007387 */ /* 0x0001e80000100a00 */
[----:B------:R1:W-:Y:S04]  /*1577d0*/  STL [R1+0x34], R3 ;  /* 0x0000340301007387 */ /* 0x0003e80000100800 */
[----:B------:R-:W2:Y:S01]  /*1577e0*/  LDL.LU R51, [R1+0x17a4] ;  /* 0x0017a40001337983 */ /* 0x000ea20000300800 */
[----:B0-----:R-:W-:-:S03]  /*1577f0*/  IADD3 R52, P6, PT, R40, R14, RZ ;  /* 0x0000000e28347210 */ /* 0x001fc60007fde0ff */
[----:B------:R0:W-:Y:S02]  /*157800*/  STL [R1+0x40], R2 ;  /* 0x0000400201007387 */ /* 0x0001e40000100800 */
[----:B------:R-:W-:Y:S02]  /*157810*/  IMAD.X R53, R36, 0x1, R12, P6 ;  /* 0x0000000124357824 */ /* 0x000fe400030e060c */
[----:B------:R-:W3:Y:S01]  /*157820*/  LDL.LU R50, [R1+0x17a8] ;  /* 0x0017a80001327983 */ /* 0x000ee20000300800 */
[----:B-1----:R-:W-:-:S03]  /*157830*/  F2FP.SATFINITE.E4M3.F32.PACK_AB_MERGE_C R3, R0, R49, RZ ;  /* 0x000000310003723e */ /* 0x002fc600048070ff */
[----:B0-----:R-:W3:Y:S04]  /*157840*/  LDL.LU R2, [R1+0x17ac] ;  /* 0x0017ac0001027983 */ /* 0x001ee80000300800 */
[----:B------:R0:W-:Y:S01]  /*157850*/  STL.64 [R1+0x1190], R52 ;  /* 0x0011903401007387 */ /* 0x0001e20000100a00 */
[----:B------:R-:W-:-:S03]  /*157860*/  IADD3 R42, P6, PT, R40, R11, RZ ;  /* 0x0000000b282a7210 */ /* 0x000fc60007fde0ff */
[----:B------:R-:W3:Y:S04]  /*157870*/  LDL.LU R49, [R1+0x1960] ;  /* 0x0019600001317983 */ /* 0x000ee80000300800 */
[----:B------:R-:W3:Y:S01]  /*157880*/  LDL.LU R0, [R1+0x1964] ;  /* 0x0019640001007983 */ /* 0x000ee20000300800 */
[----:B0-----:R-:W-:-:S03]  /*157890*/  F2FP.SATFINITE.E4M3.F32.PACK_AB_MERGE_C R53, R54, R43, RZ ;  /* 0x0000002b3635723e */ /* 0x001fc600048070ff */
[----:B------:R0:W-:Y:S01]  /*1578a0*/  STL [R1+0x8], R3 ;  /* 0x0000080301007387 */ /* 0x0001e20000100800 */
[----:B------:R-:W-:-:S03]  /*1578b0*/  IMAD.X R43, R36, 0x1, R10, P6 ;  /* 0x00000001242b7824 */ /* 0x000fc600030e060a */
[----:B------:R1:W-:Y:S04]  /*1578c0*/  STL.64 [R1+0x8560], R10 ;  /* 0x0085600a01007387 */ /* 0x0003e80000100a00 */
[----:B------:R1:W-:Y:S01]  /*1578d0*/  STL.64 [R1+0x1180], R42 ;  /* 0x0011802a01007387 */ /* 0x0003e20000100a00 */
[----:B0-----:R-:W-:Y:S02]  /*1578e0*/  F2FP.SATFINITE.E4M3.F32.PACK_AB_MERGE_C R3, R47, R37, RZ ;  /* 0x000000252f03723e */ /* 0x001fe400048070ff */
[----:B-1----:R-:W-:-:S05]  /*1578f0*/  F2FP.SATFINITE.E4M3.F32.PACK_AB_MERGE_C R10, R46, R39, RZ ;  /* 0x000000272e0a723e */ /* 0x002fca00048070ff */
[----:B------:R0:W-:Y:S04]  /*157900*/  STL [R1+0x104], R10 ;  /* 0x0001040a01007387 */ /* 0x0001e80000100800 */
[----:B------:R-:W3:Y:S04]  /*157910*/  LDL.LU R43, [R1+0x1968] ;  /* 0x00196800012b7983 */ /* 0x000ee80000300800 */
[----:B------:R-:W3:Y:S01]  /*157920*/  LDL.LU R46, [R1+0x196c] ;  /* 0x00196c00012e7983 */ /* 0x000ee20000300800 */
[----:B0-----:R-:W-:-:S03]  /*157930*/  IADD3 R10, P6, PT, R40, R9, RZ ;  /* 0x00000009280a7210 */ /* 0x001fc60007fde0ff */
[----:B------:R0:W-:Y:S04]  /*157940*/  STL [R1+0x100], R3 ;  /* 0x0001000301007387 */ /* 0x0001e80000100800 */
[----:B------:R-:W3:Y:S01]  /*157950*/  LDL.LU R37, [R1+0x1950] ;  /* 0x0019500001257983 */ /* 0x000ee20000300800 */
[----:B------:R-:W-:-:S03]  /*157960*/  IMAD.X R11, R36, 0x1, R8, P6 ;  /* 0x00000001240b7824 */ /* 0x000fc600030e0608 */
[----:B------:R-:W3:Y:S04]  /*157970*/  LDL.LU R47, [R1+0x1954] ;  /* 0x00195400012f7983 */ /* 0x000ee80000300800 */
[----:B------:R1:W-:Y:S01]  /*157980*/  STL.64 [R1+0x1178], R10 ;  /* 0x0011780a01007387 */ /* 0x0003e20000100a00 */
[----:B----4-:R-:W-:Y:S02]  /*157990*/  F2FP.SATFINITE.E4M3.F32.PACK_AB_MERGE_C R38, R38, R48, RZ ;  /* 0x000000302626723e */ /* 0x010fe400048070ff */
[----:B0-----:R-:W-:-:S03]  /*1579a0*/  F2FP.SATFINITE.E4M3.F32.PACK_AB_MERGE_C R3, R61, R58, RZ ;  /* 0x0000003a3d03723e */ /* 0x001fc600048070ff */
[----:B------:R0:W-:Y:S04]  /*1579b0*/  STL [R1+0x147c], R38 ;  /* 0x00147c2601007387 */ /* 0x0001e80000100800 */
[----:B------:R-:W-:Y:S04]  /*1579c0*/  STL [R1+0x1480], R3 ;  /* 0x0014800301007387 */ /* 0x000fe80000100800 */
[----:B------:R-:W4:Y:S04]  /*1579d0*/  LDL.LU R58, [R1+0x1958] ;  /* 0x00195800013a7983 */ /* 0x000f280000300800 */
[----:B------:R-:W4:Y:S01]  /*1579e0*/  LDL.LU R61, [R1+0x195c] ;  /* 0x00195c00013d7983 */ /* 0x000f220000300800 */
[----:B-1----:R-:W-:-:S05]  /*1579f0*/  IADD3 R10, P6, PT, R40, R7, RZ ;  /* 0x00000007280a7210 */ /* 0x002fca0007fde0ff */
[----:B------:R-:W-:-:S05]  /*157a00*/  IMAD.X R11, R36, 0x1, R6, P6 ;  /* 0x00000001240b7824 */ /* 0x000fca00030e0606 */
[----:B------:R1:W-:Y:S04]  /*157a10*/  STL.64 [R1+0x1168], R10 ;  /* 0x0011680a01007387 */ /* 0x0003e80000100a00 */
[----:B------:R-:W4:Y:S04]  /*157a20*/  LDL.LU R39, [R1+0x1940] ;  /* 0x0019400001277983 */ /* 0x000f280000300800 */
[----:B0-----:R-:W4:Y:S01]  /*157a30*/  LDL.LU R38, [R1+0x1944] ;  /* 0x0019440001267983 */ /* 0x001f220000300800 */
[----:B-1----:R-:W-:-:S05]  /*157a40*/  IADD3 R10, P6, PT, R40, R5, RZ ;  /* 0x00000005280a7210 */ /* 0x002fca0007fde0ff */
[----:B------:R-:W-:Y:S01]  /*157a50*/  IMAD.X R11, R36, 0x1, R4, P6 ;  /* 0x00000001240b7824 */ /* 0x000fe200030e0604 */
[----:B------:R-:W-:-:S04]  /*157a60*/  SHF.R.S32.HI R36, RZ, 0x1f, R41 ;  /* 0x0000001fff247819 */ /* 0x000fc80000011429 */
[----:B------:R0:W-:Y:S02]  /*157a70*/  STL.64 [R1+0x1170], R10 ;  /* 0x0011700a01007387 */ /* 0x0001e40000100a00 */
[----:B0-----:R-:W-:-:S05]  /*157a80*/  IADD3 R10, P6, PT, R41, R35, RZ ;  /* 0x00000023290a7210 */ /* 0x001fca0007fde0ff */
[----:B------:R-:W-:Y:S01]  /*157a90*/  IMAD.X R11, R36, 0x1, R34, P6 ;  /* 0x00000001240b7824 */ /* 0x000fe200030e0622 */
[----:B--2---:R-:W-:-:S05]  /*157aa0*/  F2FP.SATFINITE.E4M3.F32.PACK_AB_MERGE_C R54, R51, R45, RZ ;  /* 0x0000002d3336723e */ /* 0x004fca00048070ff */
[----:B------:R-:W-:Y:S04]  /*157ab0*/  STL.64 [R1+0x84c0], R54 ;  /* 0x0084c03601007387 */ /* 0x000fe80000100a00 */
[----:B------:R-:W2:Y:S01]  /*157ac0*/  LDL.LU R45, [R1+0x1948] ;  /* 0x00194800012d7983 */ /* 0x000ea20000300800 */
[----:B---3--:R-:W-:-:S03]  /*157ad0*/  F2FP.SATFINITE.E4M3.F32.PACK_AB_MERGE_C R48, R2, R50, RZ ;  /* 0x000000320230723e */ /* 0x008fc600048070ff */
[----:B------:R-:W2:Y:S04]  /*157ae0*/  LDL.LU R50, [R1+0x194c] ;  /* 0x00194c0001327983 */ /* 0x000ea80000300800 */
[----:B------:R-:W3:Y:S04]  /*157af0*/  LDL.LU R51, [R1+0x1930] ;  /* 0x0019300001337983 */ /* 0x000ee80000300800 */
[----:B------:R-:W3:Y:S01]  /*157b00*/  LDL.LU R2, [R1+0x1934] ;  /* 0x0019340001027983 */ /* 0x000ee20000300800 */
[----:B------:R-:W-:-:S03]  /*157b10*/  F2FP.SATFINITE.E4M3.F32.PACK_AB_MERGE_C R57, R0, R49, RZ ;  /* 0x000000310039723e */ /* 0x000fc600048070ff */
[----:B------:R-:W-:Y:S04]  /*157b20*/  STL [R1+0x82d4], R48 ;  /* 0x0082d43001007387 */ /* 0x000fe80000100800 */
[----:B------:R-:W-:Y:S04]  /*157b30*/  STL [R1+0x84f8], R57 ;  /* 0x0084f83901007387 */ /* 0x000fe80000100800 */
[----:B------:R0:W-:Y:S01]  /*157b40*/  STL.64 [R1+0x1160], R10 ;  /* 0x0011600a01007387 */ /* 0x0001e20000100a00 */
[----:B------:R-:W-:-:S03]  /*157b50*/  IADD3 R42, P6, PT, R41, R33, RZ ;  /* 0x00000021292a7210 */ /* 0x000fc60007fde0ff */
[----:B0-----:R-:W3:Y:S04]  /*157b60*/  LDL.LU R10, [R1+0x1938] ;  /* 0x00193800010a7983 */ /* 0x001ee80000300800 */
[----:B------:R-:W3:Y:S04]  /*157b70*/  LDL.LU R11, [R1+0x193c] ;  /* 0x00193c00010b7983 */ /* 0x000ee80000300800 */
[----:B------:R-:W3:Y:S04]  /*157b80*/  LDL.LU R49, [R1+0x1790] ;  /* 0x0017900001317983 */ /* 0x000ee80000300800 */
[----:B------:R-:W3:Y:S01]  /*157b90*/  LDL.LU R0, [R1+0x1794] ;  /* 0x0017940001007983 */ /* 0x000ee20000300800 */
[----:B------:R-:W-:Y:S01]  /*157ba0*/  F2FP.SATFINITE.E4M3.F32.PACK_AB_MERGE_C R46, R46, R43, RZ ;  /* 0x0000002b2e2e723e */ /* 0x000fe200048070ff */
[----:B------:R-:W-:-:S02]  /*157bb0*/  IMAD.X R43, R36, 0x1, R31, P6 ;  /* 0x00000001242b7824 */ /* 0x000fc400030e061f */
[----:B------:R-:W3:Y:S01]  /*157bc0*/  LDL.LU R56, [R1+0x1798] ;  /* 0x0017980001387983 */ /* 0x000ee20000300800 */
[----:B------:R-:W-:-:S03]  /*157bd0*/  F2FP.SATFINITE.E4M3.F32.PACK_AB_MERGE_C R3, R47, R37, RZ ;  /* 0x000000252f03723e */ /* 0x000fc600048070ff */
[----:B------:R-:W3:Y:S04]  /*157be0*/  LDL.LU R37, [R1+0x179c] ;  /* 0x00179c0001257983 */ /* 0x000ee80000300800 */
[----:B------:R-:W3:Y:S04]  /*157bf0*/  LDL.LU R60, [R1+0x1920] ;  /* 0x00192000013c7983 */ /* 0x000ee80000300800 */
[----:B------:R0:W-:Y:S04]  /*157c00*/  STL.64 [R1+0x1158], R42 ;  /* 0x0011582a01007387 */ /* 0x0001e80000100a00 */
[----:B0-----:R-:W3:Y:S04]  /*157c10*/  LDL.LU R42, [R1+0x1924] ;  /* 0x00192400012a7983 */ /* 0x001ee80000300800 */
[----:B------:R-:W3:Y:S04]  /*157c20*/  LDL.LU R43, [R1+0x1928] ;  /* 0x00192800012b7983 */ /* 0x000ee80000300800 */
[----:B------:R-:W3:Y:S01]  /*157c30*/  LDL.LU R47, [R1+0x192c] ;  /* 0x00192c00012f7983 */ /* 0x000ee20000300800 */
[----:B----4-:R-:W-:-:S03]  /*157c40*/  F2FP.SATFINITE.E4M3.F32.PACK_AB_MERGE_C R54, R61, R58, RZ ;  /* 0x0000003a3d36723e */ /* 0x010fc600048070ff */
[----:B------:R-:W4:Y:S04]  /*157c50*/  LDL.LU R58, [R1+0x1910] ;  /* 0x00191000013a7983 */ /* 0x000f280000300800 */
[----:B------:R-:W4:Y:S01]  /*157c60*/  LDL.LU R61, [R1+0x1914] ;  /* 0x00191400013d7983 */ /* 0x000f220000300800 */
[----:B------:R-:W-:Y:S02]  /*157c70*/  F2FP.SATFINITE.E4M3.F32.PACK_AB_MERGE_C R57, R38, R39, RZ ;  /* 0x000000272639723e */ /* 0x000fe400048070ff */
[----:B------:R-:W-:Y:S01]  /*157c80*/  IADD3 R38, P6, PT, R41, R32, RZ ;  /* 0x0000002029267210 */ /* 0x000fe20007fde0ff */
[----:B------:R-:W-:Y:S04]  /*157c90*/  STL [R1+0x8500], R54 ;  /* 0x0085003601007387 */ /* 0x000fe80000100800 */
[----:B------:R-:W-:-:S05]  /*157ca0*/  IMAD.X R39, R36, 0x1, R30, P6 ;  /* 0x0000000124277824 */ /* 0x000fca00030e061e */
[----:B------:R0:W-:Y:S04]  /*157cb0*/  STL.64 [R1+0x1150], R38 ;  /* 0x0011502601007387 */ /* 0x0001e80000100a00 */
[----:B0-----:R-:W4:Y:S04]  /*157cc0*/  LDL.LU R39, [R1+0x1918] ;  /* 0x0019180001277983 */ /* 0x001f280000300800 */
[----:B------:R-:W4:Y:S01]  /*157cd0*/  LDL.LU R38, [R1+0x191c] ;  /* 0x00191c0001267983 */ /* 0x000f220000300800 */
[----:B--2---:R-:W-:-:S03]  /*157ce0*/  F2FP.SATFINITE.E4M3.F32.PACK_AB_MERGE_C R52, R50, R45, RZ ;  /* 0x0000002d3234723e */ /* 0x004fc600048070ff */
[----:B------:R-:W2:Y:S04]  /*157cf0*/  LDL.LU R45, [R1+0x1900] ;  /* 0x00190000012d7983 */ /* 0x000ea80000300800 */
[----:B------:R-:W2:Y:S01]  /*157d00*/  LDL.LU R50, [R1+0x1904] ;  /* 0x0019040001327983 */ /* 0x000ea20000300800 */
[----:B---3--:R-:W-:-:S03]  /*157d10*/  F2FP.SATFINITE.E4M3.F32.PACK_AB_MERGE_C R40, R2, R51, RZ ;  /* 0x000000330228723e */ /* 0x008fc600048070ff */
[----:B------:R0:W-:Y:S04]  /*157d20*/  STL.64 [R1+0x8518], R52 ;  /* 0x0085183401007387 */ /* 0x0001e80000100a00 */
[----:B------:R-:W3:Y:S04]  /*157d30*/  LDL.LU R51, [R1+0x1908] ;  /* 0x0019080001337983 */ /* 0x000ee80000300800 */
[----:B------:R-:W3:Y:S01]  /*157d40*/  LDL.LU R2, [R1+0x190c] ;  /* 0x00190c0001027983 */ /* 0x000ee20000300800 */
[----:B0-----:R-:W-:-:S03]  /*157d50*/  IADD3 R52, P6, PT, R41, R29, RZ ;  /* 0x0000001d29347210 */ /* 0x001fc60007fde0ff */
[----:B------:R0:W-:Y:S02]  /*157d60*/  STL [R1+0x14], R40 ;  /* 0x0000142801007387 */ /* 0x0001e40000100800 */
[----:B------:R-:W-:Y:S01]  /*157d70*/  IMAD.X R53, R36, 0x1, R27, P6 ;  /* 0x0000000124357824 */ /* 0x000fe200030e061b */
[----:B------:R-:W-:Y:S02]  /*157d80*/  F2FP.SATFINITE.E4M3.F32.PACK_AB_MERGE_C R55, R11, R10, RZ ;  /* 0x0000000a0b37723e */ /* 0x000fe400048070ff */
[----:B------:R-:W-:Y:S02]  /*157d90*/  IADD3 R10, P6, PT, R41, R28, RZ ;  /* 0x0000001c290a7210 */ /* 0x000fe40007fde0ff */
[----:B0-----:R-:W-:-:S03]  /*157da0*/  F2FP.SATFINITE.E4M3.F32.PACK_AB_MERGE_C R40, R0, R49, RZ ;  /* 0x000000310028723e */ /* 0x001fc600048070ff */
[----:B------:R-:W-:Y:S02]  /*157db0*/  IMAD.X R11, R36, 0x1, R26, P6 ;  /* 0x00000001240b7824 */ /* 0x000fe400030e061a */
[----:B------:R-:W-:Y:S04]  /*157dc0*/  STL [R1+0x8538], R40 ;  /* 0x0085382801007387 */ /* 0x000fe80000100800 */
[----:B------:R-:W-:Y:S04]  /*157dd0*/  STL.64 [R1+0x1148], R52 ;  /* 0x0011483401007387 */ /* 0x000fe80000100a00 */
[----:B------:R-:W3:Y:S04]  /*157de0*/  LDL.LU R49, [R1+0x18f0] ;  /* 0x0018f00001317983 */ /* 0x000ee80000300800 */
[----:B------:R-:W3:Y:S01]  /*157df0*/  LDL.LU R0, [R1+0x18f4] ;  /* 0x0018f40001007983 */ /* 0x000ee20000300800 */
[----:B------:R-:W-:-:S03]  /*157e00*/  F2FP.SATFINITE.E4M3.F32.PACK_AB_MERGE_C R37, R37, R56, RZ ;  /* 0x000000382525723e */ /* 0x000fc600048070ff */
[----:B------:R0:W-:Y:S04]  /*157e10*/  STL.64 [R1+0x1140], R10 ;  /* 0x0011400a01007387 */ /* 0x0001e80000100a00 */
[----:B------:R-:W-:Y:S01]  /*157e20*/  STL [R1+0x8548], R37 ;  /* 0x0085482501007387 */ /* 0x000fe20000100800 */
[----:B0-----:R-:W-:Y:S02]  /*157e30*/  IADD3 R10, P6, PT, R41, R25, RZ ;  /* 0x00000019290a7210 */ /* 0x001fe40007fde0ff */
[----:B------:R-:W-:-:S03]  /*157e40*/  F2FP.SATFINITE.E4M3.F32.PACK_AB_MERGE_C R60, R42, R60, RZ ;  /* 0x0000003c2a3c723e */ /* 0x000fc600048070ff */
[----:B------:R-:W-:Y:S01]  /*157e50*/  IMAD.X R11, R36, 0x1, R24, P6 ;  /* 0x00000001240b7824 */ /* 0x000fe200030e0618 */
[----:B------:R-:W-:Y:S01]  /*157e60*/  F2FP.SATFINITE.E4M3.F32.PACK_AB_MERGE_C R47, R47, R43, RZ ;  /* 0x0000002b2f2f723e */ /* 0x000fe200048070ff */
[----:B------:R-:W-:Y:S04]  /*157e70*/  STL [R1+0x854c], R60 ;  /* 0x00854c3c01007387 */ /* 0x000fe80000100800 */
[----:B------:R-:W-:Y:S04]  /*157e80*/  STL.64 [R1+0x84c8], R46 ;  /* 0x0084c82e01007387 */ /* 0x000fe80000100a00 */
[----:B------:R4:W-:Y:S02]  /*157e90*/  STL.64 [R1+0x1138], R10 ;  /* 0x0011380a01007387 */ /* 0x0009e40000100a00 */
[----:B----4-:R-:W-:-:S02]  /*157ea0*/  F2FP.SATFINITE.E4M3.F32.PACK_AB_MERGE_C R10, R61, R58, RZ ;  /* 0x0000003a3d0a723e */ /* 0x010fc400048070ff */
[----:B------:R-:W4:Y:S04]  /*157eb0*/  LDL.LU R58, [R1+0x18f8] ;  /* 0x0018f800013a7983 */ /* 0x000f280000300800 */
[----:B------:R-:W4:Y:S04]  /*157ec0*/  LDL.LU R61, [R1+0x18fc] ;  /* 0x0018fc00013d7983 */ /* 0x000f280000300800 */
[----:B------:R0:W-:Y:S02]  /*157ed0*/  STL [R1+0x146c], R10 ;  /* 0x00146c0a01007387 */ /* 0x0001e40000100800 */
[----:B0-----:R-:W-:-:S05]  /*157ee0*/  IADD3 R10, P6, PT, R41, R23, RZ ;  /* 0x00000017290a7210 */ /* 0x001fca0007fde0ff */
[----:B------:R-:W-:-:S05]  /*157ef0*/  IMAD.X R11, R36, 0x1, R21, P6 ;  /* 0x00000001240b7824 */ /* 0x000fca00030e0615 */
[----:B------:R0:W-:Y:S04]  /*157f00*/  STL.64 [R1+0x1130], R10 ;  /* 0x0011300a01007387 */ /* 0x0001e80000100a00 */
[----:B0-----:R-:W4:Y:S04]  /*157f10*/  LDL.LU R10, [R1+0x18e0] ;  /* 0x0018e000010a7983 */ /* 0x001f280000300800 */
[----:B------:R-:W4:Y:S01]  /*157f20*/  LDL.LU R11, [R1+0x18e4] ;  /* 0x0018e400010b7983 */ /* 0x000f220000300800 */
[----:B------:R-:W-:Y:S02]  /*157f30*/  F2FP.SATFINITE.E4M3.F32.PACK_AB_MERGE_C R37, R38, R39, RZ ;  /* 0x000000272625723e */ /* 0x000fe400048070ff */
[----:B------:R-:W-:-:S03]  /*157f40*/  IADD3 R38, P6, PT, R41, R22, RZ ;  /* 0x0000001629267210 */ /* 0x000fc60007fde0ff */
[----:B------:R-:W-:Y:S02]  /*157f50*/  STL [R1+0x1470], R37 ;  /* 0x0014702501007387 */ /* 0x000fe40000100800 */
[----:B------:R-:W-:Y:S01]  /*157f60*/  IMAD.X R39, R36, 0x1, R20, P6 ;  /* 0x0000000124277824 */ /* 0x000fe200030e0614 */
[----:B--2---:R-:W-:-:S05]  /*157f70*/  F2FP.SATFINITE.E4M3.F32.PACK_AB_MERGE_C R50, R50, R45, RZ ;  /* 0x0000002d3232723e */ /* 0x004fca00048070ff */
[----:B------:R0:W-:Y:S01]  /*157f80*/  STL [R1+0x8380], R50 ;  /* 0x0083803201007387 */ /* 0x0001e20000100800 */
[----:B---3--:R-:W-:-:S03]  /*157f90*/  F2FP.SATFINITE.E4M3.F32.PACK_AB_MERGE_C R51, R2, R51, RZ ;  /* 0x000000330233723e */ /* 0x008fc600048070ff */
[----:B------:R-:W2:Y:S04]  /*157fa0*/  LDL.LU R2, [R1+0x18ec] ;  /* 0x0018ec0001027983 */ /* 0x000ea80000300800 */
[----:B------:R1:W-:Y:S04]  /*157fb0*/  STL.64 [R1+0x1128], R38 ;  /* 0x0011282601007387 */ /* 0x0003e80000100a00 */
[----:B0-----:R-:W3:Y:S04]  /*157fc0*/  LDL.LU R50, [R1+0x18d0] ;  /* 0x0018d00001327983 */ /* 0x001ee80000300800 */
[----:B------:R-:W3:Y:S01]  /*157fd0*/  LDL.LU R46, [R1+0x18d4] ;  /* 0x0018d400012e7983 */ /* 0x000ee20000300800 */
[----:B-1----:R-:W-:-:S03]  /*157fe0*/  IADD3 R38, P6, PT, R41, R19, RZ ;  /* 0x0000001329267210 */ /* 0x002fc60007fde0ff */
[----:B------:R-:W2:Y:S04]  /*157ff0*/  LDL.LU R60, [R1+0x18d8] ;  /* 0x0018d800013c7983 */ /* 0x000ea80000300800 */
[----:B------:R-:W2:Y:S01]  /*158000*/  LDL.LU R37, [R1+0x18dc] ;  /* 0x0018dc0001257983 */ /* 0x000ea20000300800 */
[----:B------:R-:W-:-:S03]  /*158010*/  IMAD.X R39, R36, 0x1, R17, P6 ;  /* 0x0000000124277824 */ /* 0x000fc600030e0611 */
[----:B------:R-:W2:Y:S04]  /*158020*/  LDL.LU R40, [R1+0x18c0] ;  /* 0x0018c00001287983 */ /* 0x000ea80000300800 */
[----:B------:R-:W2:Y:S04]  /*158030*/  LDL.LU R52, [R1+0x18c4] ;  /* 0x0018c40001347983 */ /* 0x000ea80000300800 */
[----:B------:R0:W-:Y:S04]  /*158040*/  STL [R1+0x82e4], R51 ;  /* 0x0082e43301007387 */ /* 0x0001e80000100800 */
[----:B------:R-:W2:Y:S04]  /*158050*/  LDL.LU R53, [R1+0x18c8] ;  /* 0x0018c80001357983 */ /* 0x000ea80000300800 */
[----:B------:R-:W2:Y:S04]  /*158060*/  LDL.LU R54, [R1+0x18cc] ;  /* 0x0018cc0001367983 */ /* 0x000ea80000300800 */
[----:B------:R-:W3:Y:S01]  /*158070*/  LDL.LU R48, [R1+0x1780] ;  /* 0x0017800001307983 */ /* 0x000ee20000300800 */
[----:B0-----:R-:W-:-:S03]  /*158080*/  F2FP.SATFINITE.E4M3.F32.PACK_AB_MERGE_C R51, R0, R49, RZ ;  /* 0x000000310033723e */ /* 0x001fc600048070ff */
[----:B------:R0:W-:Y:S04]  /*158090*/  STL.64 [R1+0x1120], R38 ;  /* 0x0011202601007387 */ /* 0x0001e80000100a00 */
[----:B0-----:R-:W3:Y:S04]  /*1580a0*/  LDL.LU R39, [R1+0x1784] ;  /* 0x0017840001277983 */ /* 0x001ee80000300800 */
[----:B------:R-:W3:Y:S04]  /*1580b0*/  LDL.LU R56, [R1+0x1788] ;  /* 0x0017880001387983 */ /* 0x000ee80000300800 */
[----:B------:R-:W3:Y:S04]  /*1580c0*/  LDL.LU R38, [R1+0x178c] ;  /* 0x00178c0001267983 */ /* 0x000ee80000300800 */
[----:B------:R-:W3:Y:S04]  /*1580d0*/  LDL.LU R49, [R1+0x18b0] ;  /* 0x0018b00001317983 */ /* 0x000ee80000300800 */
[----:B------:R-:W3:Y:S01]  /*1580e0*/  LDL.LU R0, [R1+0x18b4] ;  /* 0x0018b40001007983 */ /* 0x000ee20000300800 */
[----:B----4-:R-:W-:-:S03]  /*1580f0*/  F2FP.SATFINITE.E4M3.F32.PACK_AB_MERGE_C R45, R61, R58, RZ ;  /* 0x0000003a3d2d723e */ /* 0x010fc600048070ff */
[----:B------:R-:W4:Y:S04]  /*158100*/  LDL.LU R58, [R1+0x18b8] ;  /* 0x0018b800013a7983 */ /* 0x000f280000300800 */
[----:B------:R-:W4:Y:S04]  /*158110*/  LDL.LU R61, [R1+0x18bc] ;  /* 0x0018bc00013d7983 */ /* 0x000f280000300800 */
[----:B------:R-:W4:Y:S04]  /*158120*/  LDL.LU R42, [R1+0x18a0] ;  /* 0x0018a000012a7983 */ /* 0x000f280000300800 */
[----:B------:R-:W4:Y:S04]  /*158130*/  LDL.LU R43, [R1+0x18a4] ;  /* 0x0018a400012b7983 */ /* 0x000f280000300800 */
[----:B------:R0:W-:Y:S04]  /*158140*/  STL.64 [R1+0x84d8], R44 ;  /* 0x0084d82c01007387 */ /* 0x0001e80000100a00 */
[----:B0-----:R-:W4:Y:S01]  /*158150*/  LDL.LU R45, [R1+0x18e8] ;  /* 0x0018e800012d7983 */ /* 0x001f220000300800 */
[----:B------:R-:W-:-:S02]  /*158160*/  F2FP.SATFINITE.E4M3.F32.PACK_AB_MERGE_C R47, R11, R10, RZ ;  /* 0x0000000a0b2f723e */ /* 0x000fc400048070ff */
[----:B------:R-:W-:-:S05]  /*158170*/  IADD3 R10, P6, PT, R41, R18, RZ ;  /* 0x00000012290a7210 */ /* 0x000fca0007fde0ff */
[----:B------:R-:W-:Y:S01]  /*158180*/  IMAD.X R11, R36, 0x1, R16, P6 ;  /* 0x00000001240b7824 */ /* 0x000fe200030e0610 */
[----:B------:R-:W-:Y:S04]  /*158190*/  STL [R1+0x84e4], R47 ;  /* 0x0084e42f01007387 */ /* 0x000fe80000100800 */
[----:B------:R-:W-:Y:S04]  /*1581a0*/  STL.64 [R1+0x8550], R18 ;  /* 0x0085501201007387 */ /* 0x000fe80000100a00 */
[----:B------:R0:W-:Y:S04]  /*1581b0*/  STL.64 [R1+0x1118], R10 ;  /* 0x0011180a01007387 */ /* 0x0001e80000100a00 */
[----:B0-----:R-:W4:Y:S01]  /*1581c0*/  LDL.LU.64 R10, [R1+0x8560] ;  /* 0x00856000010a7983 */ /* 0x001f220000300a00 */
[----:B--2---:R-:W-:-:S02]  /*1581d0*/  F2FP.SATFINITE.E4M3.F32.PACK_AB_MERGE_C R54, R54, R53, RZ ;  /* 0x000000353636723e */ /* 0x004fc400048070ff */
[----:B---3--:R-:W-:Y:S02]  /*1581e0*/  F2FP.SATFINITE.E4M3.F32.PACK_AB_MERGE_C R0, R0, R49, RZ ;  /* 0x000000310000723e */ /* 0x008fe400048070ff */
[----:B----4-:R-:W-:-:S05]  /*1581f0*/  F2FP.SATFINITE.E4M3.F32.PACK_AB_MERGE_C R2, R2, R45, RZ ;  /* 0x0000002d0202723e */ /* 0x010fca00048070ff */
[----:B------:R0:W-:Y:S02]  /*158200*/  STL.64 [R1+0x84f0], R2 ;  /* 0x0084f00201007387 */ /* 0x0001e40000100a00 */
[----:B0-----:R-:W-:-:S05]  /*158210*/  IADD3 R2, P6, PT, R41, R15, RZ ;  /* 0x0000000f29027210 */ /* 0x001fca0007fde0ff */
[----:B------:R-:W-:Y:S01]  /*158220*/  IMAD.X R3, R36, 0x1, R13, P6 ;  /* 0x0000000124037824 */ /* 0x000fe200030e060d */
[----:B------:R-:W-:-:S04]  /*158230*/  IADD3 R18, P6, PT, R41, R14, RZ ;  /* 0x0000000e29127210 */ /* 0x000fc80007fde0ff */
[----:B------:R0:W-:Y:S01]  /*158240*/  STL.64 [R1+0x1110], R2 ;  /* 0x0011100201007387 */ /* 0x0001e20000100a00 */
[----:B------:R-:W-:Y:S01]  /*158250*/  IMAD.X R19, R36, 0x1, R12, P6 ;  /* 0x0000000124137824 */ /* 0x000fe200030e060c */
[----:B0-----:R-:W-:Y:S02]  /*158260*/  F2FP.SATFINITE.E4M3.F32.PACK_AB_MERGE_C R2, R37, R60, RZ ;  /* 0x0000003c2502723e */ /* 0x001fe400048070ff */
[----:B------:R-:W-:-:S05]  /*158270*/  F2FP.SATFINITE.E4M3.F32.PACK_AB_MERGE_C R3, R52, R40, RZ ;  /* 0x000000283403723e */ /* 0x000fca00048070ff */
[----:B------:R0:W-:Y:S04]  /*158280*/  STL.64 [R1+0x8508], R2 ;  /* 0x0085080201007387 */ /* 0x0001e80000100a00 */
[----:B------:R-:W-:Y:S01]  /*158290*/  STL.64 [R1+0x8530], R14 ;  /* 0x0085300e01007387 */ /* 0x000fe20000100a00 */
[----:B0-----:R-:W-:-:S03]  /*1582a0*/  IADD3 R2, P6, PT, R41, R11, RZ ;  /* 0x0000000b29027210 */ /* 0x001fc60007fde0ff */
[----:B------:R-:W-:Y:S02]  /*1582b0*/  STL.64 [R1+0x8540], R12 ;  /* 0x0085400c01007387 */ /* 0x000fe40000100a00 */
[----:B------:R-:W-:Y:S02]  /*1582c0*/  IMAD.X R3, R36, 0x1, R10, P6 ;  /* 0x0000000124037824 */ /* 0x000fe400030e060a */
[----:B------:R-:W-:Y:S04]  /*1582d0*/  STL.64 [R1+0x8520], R54 ;  /* 0x0085203601007387 */ /* 0x000fe80000100a00 */
[----:B------:R-:W-:Y:S04]  /*1582e0*/  STL.64 [R1+0x1108], R18 ;  /* 0x0011081201007387 */ /* 0x000fe80000100a00 */
[----:B------:R-:W-:Y:S04]  /*1582f0*/  STL.64 [R1+0x1100], R2 ;  /* 0x0011000201007387 */ /* 0x000fe80000100a00 */
[----:B------:R0:W-:Y:S04]  /*158300*/  STL [R1+0x7cc], R0 ;  /* 0x0007cc0001007387 */ /* 0x0001e80000100800 */
[----:B------:R-:W2:Y:S01]  /*158310*/  LDL.LU R49, [R1+0x18a8] ;  /* 0x0018a80001317983 */ /* 0x000ea20000300800 */
[----:B0-----:R-:W-:-:S03]  /*158320*/  F2FP.SATFINITE.E4M3.F32.PACK_AB_MERGE_C R0, R61, R58, RZ ;  /* 0x0000003a3d00723e */ /* 0x001fc600048070ff */
[----:B------:R-:W2:Y:S01]  /*158330*/  LDL.LU R61, [R1+0x18ac] ;  /* 0x0018ac00013d7983 */ /* 0x000ea20000300800 */
[----:B------:R-:W-:-:S05]  /*158340*/  IADD3 R2, P6, PT, R41, R9, RZ ;  /* 0x0000000929027210 */ /* 0x000fca0007fde0ff */
[----:B------:R-:W-:Y:S01]  /*158350*/  IMAD.X R3, R36, 0x1, R8, P6 ;  /* 0x0000000124037824 */ /* 0x000fe200030e0608 */
[----:B------:R-:W-:-:S04]  /*158360*/  F2FP.SATFINITE.E4M3.F32.PACK_AB_MERGE_C R39, R39, R48, RZ ;  /* 0x000000302727723e */ /* 0x000fc800048070ff */
[----:B------:R0:W-:Y:S01]  /*158370*/  STL.64 [R1+0x10f8], R2 ;  /* 0x0010f80201007387 */ /* 0x0001e20000100a00 */
[----:B------:R-:W-:-:S03]  /*158380*/  F2FP.SATFINITE.E4M3.F32.PACK_AB_MERGE_C R48, R43, R42, RZ ;  /* 0x0000002a2b30723e */ /* 0x000fc600048070ff */
[----:B------:R1:W-:Y:S01]  /*158390*/  STL [R1+0x870], R0 ;  /* 0x0008700001007387 */ /* 0x0003e20000100800 */
[----:B0-----:R-:W-:-:S03]  /*1583a0*/  IADD3 R2, P6, PT, R41, R7, RZ ;  /* 0x0000000729027210 */ /* 0x001fc60007fde0ff */
[----:B-1----:R-:W3:Y:S02]  /*1583b0*/  LDL.LU R0, [R1+0x1890] ;  /* 0x0018900001007983 */ /* 0x002ee40000300800 */
[----:B------:R-:W-:Y:S02]  /*1583c0*/  IMAD.X R3, R36, 0x1, R6, P6 ;  /* 0x0000000124037824 */ /* 0x000fe400030e0606 */
[----:B------:R-:W3:Y:S04]  /*1583d0*/  LDL.LU R58, [R1+0x1894] ;  /* 0x00189400013a7983 */ /* 0x000ee80000300800 */
        /* <DEDUP_REMOVED lines=9> */
[----:B0-----:R-:W4:Y:S04]  /*158470*/  LDL.LU R2, [R1+0x1998] ;  /* 0x0019980001027983 */ /* 0x001f280000300800 */
[----:B------:R-:W4:Y:S01]  /*158480*/  LDL.LU R3, [R1+0x199c] ;  /* 0x00199c0001037983 */ /* 0x000f220000300800 */
[----:B------:R-:W-:-:S03]  /*158490*/  F2FP.SATFINITE.E4M3.F32.PACK_AB_MERGE_C R44, R46, R50, RZ ;  /* 0x000000322e2c723e */ /* 0x000fc600048070ff */
[----:B------:R-:W4:Y:S01]  /*1584a0*/  LDL.LU R18, [R1+0x1980] ;  /* 0x0019800001127983 */ /* 0x000f220000300800 */
[----:B------:R-:W-:-:S03]  /*1584b0*/  IADD3 R42, P6, PT, R41, R5, RZ ;  /* 0x00000005292a7210 */ /* 0x000fc60007fde0ff */
[----:B------:R-:W4:Y:S04]  /*1584c0*/  LDL.LU R19, [R1+0x1984] ;  /* 0x0019840001137983 */ /* 0x000f280000300800 */
[----:B------:R-:W4:Y:S04]  /*1584d0*/  LDL.LU R47, [R1+0x1988] ;  /* 0x00198800012f7983 */ /* 0x000f280000300800 */
[----:B------:R-:W4:Y:S04]  /*1584e0*/  LDL.LU R45, [R1+0x198c] ;  /* 0x00198c00012d7983 */ /* 0x000f280000300800 */
[----:B------:R-:W4:Y:S01]  /*1584f0*/  LDL.LU R50, [R1+0x1970] ;  /* 0x0019700001327983 */ /* 0x000f220000300800 */
[----:B------:R-:W-:-:S03]  /*158500*/  IMAD.X R43, R36, 0x1, R4, P6 ;  /* 0x00000001242b7824 */ /* 0x000fc600030e0604 */
[----:B------:R-:W4:Y:S04]  /*158510*/  LDL.LU R46, [R1+0x1974] ;  /* 0x00197400012e7983 */ /* 0x000f280000300800 */
[----:B------:R-:W4:Y:S01]  /*158520*/  LDL.LU R60, [R1+0x1978] ;  /* 0x00197800013c7983 */ /* 0x000f220000300800 */
[----:B------:R-:W-:-:S03]  /*158530*/  F2FP.SATFINITE.E4M3.F32.PACK_AB_MERGE_C R38, R38, R56, RZ ;  /* 0x000000382626723e */ /* 0x000fc600048070ff */
[----:B------:R-:W4:Y:S04]  /*158540*/  LDL.LU R37, [R1+0x197c] ;  /* 0x00197c0001257983 */ /* 0x000f280000300800 */
[----:B------:R-:W4:Y:S04]  /*158550*/  LDL.LU R40, [R1+0x1880] ;  /* 0x0018800001287983 */ /* 0x000f280000300800 */
[----:B------:R-:W4:Y:S04]  /*158560*/  LDL.LU R52, [R1+0x1884] ;  /* 0x0018840001347983 */ /* 0x000f280000300800 */
[----:B------:R-:W4:Y:S04]  /*158570*/  LDL.LU R53, [R1+0x1888] ;  /* 0x0018880001357983 */ /* 0x000f280000300800 */
[----:B------:R-:W4:Y:S04]  /*158580*/  LDL.LU R56, [R1+0x188c] ;  /* 0x00188c0001387983 */ /* 0x000f280000300800 */
[----:B------:R-:W4:Y:S04]  /*158590*/  LDL.LU R41, [R1+0x1898] ;  /* 0x0018980001297983 */ /* 0x000f280000300800 */
[----:B------:R0:W-:Y:S04]  /*1585a0*/  STL.64 [R1+0x10e8], R42 ;  /* 0x0010e82a01007387 */ /* 0x0001e80000100a00 */
[----:B0-----:R-:W4:Y:S04]  /*1585b0*/  LDL.LU R42, [R1+0x8558] ;  /* 0x00855800012a7983 */ /* 0x001f280000300800 */
[----:B------:R-:W4:Y:S01]  /*1585c0*/  LDL.LU R43, [R1+0x1870] ;  /* 0x00187000012b7983 */ /* 0x000f220000300800 */
[----:B--2---:R-:W-:-:S03]  /*1585d0*/  F2FP.SATFINITE.E4M3.F32.PACK_AB_MERGE_C R49, R61, R49, RZ ;  /* 0x000000313d31723e */ /* 0x004fc600048070ff */
[----:B------:R-:W2:Y:S04]  /*1585e0*/  LDL.LU R61, [R1+0x1874] ;  /* 0x00187400013d7983 */ /* 0x000ea80000300800 */
[----:B------:R-:W-:Y:S01]  /*1585f0*/  STL [R1+0x8310], R49 ;  /* 0x0083103101007387 */ /* 0x000fe20000100800 */
[----:B---3--:R-:W-:-:S03]  /*158600*/  F2FP.SATFINITE.E4M3.F32.PACK_AB_MERGE_C R36, R58, R0, RZ ;  /* 0x000000003a24723e */ /* 0x008fc600048070ff */
[----:B------:R-:W3:Y:S04]  /*158610*/  LDL.LU R0, [R1+0x1878] ;  /* 0x0018780001007983 */ /* 0x000ee80000300800 */
[----:B------:R-:W3:Y:S04]  /*158620*/  LDL.LU R58, [R1+0x187c] ;  /* 0x00187c00013a7983 */ /* 0x000ee80000300800 */
[----:B------:R0:W-:Y:S01]  /*158630*/  STL [R1+0x1558], R36 ;  /* 0x0015582401007387 */ /* 0x0001e20000100800 */
[----:B----4-:R-:W-:-:S05]  /*158640*/  F2FP.SATFINITE.E4M3.F32.PACK_AB_MERGE_C R41, R48, R41, RZ ;  /* 0x000000293029723e */ /* 0x010fca00048070ff */
[----:B------:R1:W-:Y:S01]  /*158650*/  STL [R1+0x1554], R41 ;  /* 0x0015542901007387 */ /* 0x0003e20000100800 */
[----:B0-----:R-:W-:Y:S02]  /*158660*/  SHF.R.S32.HI R36, RZ, 0x1f, R42 ;  /* 0x0000001fff247819 */ /* 0x001fe4000001142a */
[----:B------:R-:W-:Y:S02]  /*158670*/  IADD3 R48, P6, PT, R42, R35, RZ ;  /* 0x000000232a307210 */ /* 0x000fe40007fde0ff */
[----:B-1----:R-:W-:-:S03]  /*158680*/  F2FP.SATFINITE.E4M3.F32.PACK_AB_MERGE_C R41, R13, R12, RZ ;  /* 0x0000000c0d29723e */ /* 0x002fc600048070ff */
[----:B------:R-:W-:Y:S01]  /*158690*/  IMAD.X R49, R36, 0x1, R34, P6 ;  /* 0x0000000124317824 */ /* 0x000fe200030e0622 */
[----:B------:R-:W-:-:S04]  /*1586a0*/  IADD3 R12, P6, PT, R42, R33, RZ ;  /* 0x000000212a0c7210 */ /* 0x000fc80007fde0ff */
[----:B------:R0:W-:Y:S01]  /*1586b0*/  STL.64 [R1+0x10e0], R48 ;  /* 0x0010e03001007387 */ /* 0x0001e20000100a00 */
[----:B------:R-:W-:Y:S01]  /*1586c0*/  IMAD.X R13, R36, 0x1, R31, P6 ;  /* 0x00000001240d7824 */ /* 0x000fe200030e061f */
[----:B0-----:R-:W-:-:S05]  /*1586d0*/  F2FP.SATFINITE.E4M3.F32.PACK_AB_MERGE_C R48, R55, R54, RZ ;  /* 0x000000363730723e */ /* 0x001fca00048070ff */
[----:B------:R-:W-:Y:S04]  /*1586e0*/  STL [R1+0x1580], R48 ;  /* 0x0015803001007387 */ /* 0x000fe80000100800 */
[----:B------:R-:W-:Y:S04]  /*1586f0*/  STL [R1+0x157c], R41 ;  /* 0x00157c2901007387 */ /* 0x000fe80000100800 */
[----:B------:R0:W-:Y:S02]  /*158700*/  STL.64 [R1+0x10d8], R12 ;  /* 0x0010d80c01007387 */ /* 0x0001e40000100a00 */
[----:B0-----:R-:W-:-:S02]  /*158710*/  F2FP.SATFINITE.E4M3.F32.PACK_AB_MERGE_C R12, R3, R2, RZ ;  /* 0x00000002030c723e */ /* 0x001fc400048070ff */
[----:B------:R-:W-:Y:S02]  /*158720*/  IADD3 R2, P6, PT, R42, R32, RZ ;  /* 0x000000202a027210 */ /* 0x000fe40007fde0ff */
[----:B------:R-:W-:-:S03]  /*158730*/  F2FP.SATFINITE.E4M3.F32.PACK_AB_MERGE_C R13, R15, R14, RZ ;  /* 0x0000000e0f0d723e */ /* 0x000fc600048070ff */
[----:B------:R-:W-:Y:S02]  /*158740*/  IMAD.X R3, R36, 0x1, R30, P6 ;  /* 0x0000000124037824 */ /* 0x000fe400030e061e */
[----:B------:R0:W-:Y:S04]  /*158750*/  STL [R1+0x15a8], R13 ;  /* 0x0015a80d01007387 */ /* 0x0001e80000100800 */
[----:B------:R1:W-:Y:S04]  /*158760*/  STL [R1+0x15a4], R12 ;  /* 0x0015a40c01007387 */ /* 0x0003e80000100800 */
[----:B------:R4:W-:Y:S01]  /*158770*/  STL.64 [R1+0x9d0], R2 ;  /* 0x0009d00201007387 */ /* 0x0009e20000100a00 */
[----:B0-----:R-:W-:-:S02]  /*158780*/  F2FP.SATFINITE.E4M3.F32.PACK_AB_MERGE_C R13, R19, R18, RZ ;  /* 0x00000012130d723e */ /* 0x001fc400048070ff */
[----:B-1----:R-:W-:Y:S02]  /*158790*/  F2FP.SATFINITE.E4M3.F32.PACK_AB_MERGE_C R12, R45, R47, RZ ;  /* 0x0000002f2d0c723e */ /* 0x002fe400048070ff */
[----:B----4-:R-:W-:Y:S01]  /*1587a0*/  IADD3 R2, P6, PT, R42, R29, RZ ;  /* 0x0000001d2a027210 */ /* 0x010fe20007fde0ff */
[----:B------:R0:W-:Y:S04]  /*1587b0*/  STL [R1+0x15d4], R13 ;  /* 0x0015d40d01007387 */ /* 0x0001e80000100800 */
[----:B------:R-:W-:Y:S01]  /*1587c0*/  IMAD.X R3, R36, 0x1, R27, P6 ;  /* 0x0000000124037824 */ /* 0x000fe200030e061b */
[----:B------:R1:W-:Y:S04]  /*1587d0*/  STL [R1+0x15d0], R12 ;  /* 0x0015d00c01007387 */ /* 0x0003e80000100800 */
[----:B------:R4:W-:Y:S01]  /*1587e0*/  STL.64 [R1+0x990], R2 ;  /* 0x0009900201007387 */ /* 0x0009e20000100a00 */
[----:B0-----:R-:W-:-:S02]  /*1587f0*/  F2FP.SATFINITE.E4M3.F32.PACK_AB_MERGE_C R13, R46, R50, RZ ;  /* 0x000000322e0d723e */ /* 0x001fc400048070ff */
[----:B-1----:R-:W-:Y:S02]  /*158800*/  F2FP.SATFINITE.E4M3.F32.PACK_AB_MERGE_C R12, R37, R60, RZ ;  /* 0x0000003c250c723e */ /* 0x002fe400048070ff */
[----:B----4-:R-:W-:Y:S01]  /*158810*/  IADD3 R2, P6, PT, R42, R28, RZ ;  /* 0x0000001c2a027210 */ /* 0x010fe20007fde0ff */
[----:B------:R-:W-:Y:S04]  /*158820*/  STL [R1+0x15fc], R13 ;  /* 0x0015fc0d01007387 */ /* 0x000fe80000100800 */
[----:B------:R-:W-:Y:S01]  /*158830*/  IMAD.X R3, R36, 0x1, R26, P6 ;  /* 0x0000000124037824 */ /* 0x000fe200030e061a */
[----:B------:R-:W-:Y:S04]  /*158840*/  STL [R1+0x15f8], R12 ;  /* 0x0015f80c01007387 */ /* 0x000fe80000100800 */
[----:B------:R0:W-:Y:S04]  /*158850*/  STL.64 [R1+0x998], R2 ;  /* 0x0009980201007387 */ /* 0x0001e80000100a00 */
[----:B------:R-:W4:Y:S01]  /*158860*/  LDL.LU R50, [R1+0x1770] ;  /* 0x0017700001327983 */ /* 0x000f220000300800 */
[----:B0-----:R-:W-:-:S02]  /*158870*/  F2FP.SATFINITE.E4M3.F32.PACK_AB_MERGE_C R3, R52, R40, RZ ;  /* 0x000000283403723e */ /* 0x001fc400048070ff */
[----:B------:R-:W-:-:S03]  /*158880*/  F2FP.SATFINITE.E4M3.F32.PACK_AB_MERGE_C R2, R56, R53, RZ ;  /* 0x000000353802723e */ /* 0x000fc600048070ff */
[----:B------:R-:W-:Y:S04]  /*158890*/  STL [R1+0x1640], R3 ;  /* 0x0016400301007387 */ /* 0x000fe80000100800 */
[----:B------:R-:W4:Y:S04]  /*1588a0*/  LDL.LU R56, [R1+0x1774] ;  /* 0x0017740001387983 */ /* 0x000f280000300800 */
[----:B------:R0:W-:Y:S02]  /*1588b0*/  STL [R1+0x163c], R2 ;  /* 0x00163c0201007387 */ /* 0x0001e40000100800 */
[----:B0-----:R-:W-:-:S05]  /*1588c0*/  IADD3 R2, P6, PT, R42, R25, RZ ;  /* 0x000000192a027210 */ /* 0x001fca0007fde0ff */
[----:B------:R-:W-:-:S05]  /*1588d0*/  IMAD.X R3, R36, 0x1, R24, P6 ;  /* 0x0000000124037824 */ /* 0x000fca00030e0618 */
[----:B------:R2:W-:Y:S04]  /*1588e0*/  STL.64 [R1+0x918], R2 ;  /* 0x0009180201007387 */ /* 0x0005e80000100a00 */
[----:B------:R-:W4:Y:S01]  /*1588f0*/  LDL.LU R46, [R1+0x1778] ;  /* 0x00177800012e7983 */ /* 0x000f220000300800 */
[----:B--2---:R-:W-:-:S03]  /*158900*/  F2FP.SATFINITE.E4M3.F32.PACK_AB_MERGE_C R2, R61, R43, RZ ;  /* 0x0000002b3d02723e */ /* 0x004fc600048070ff */
[----:B------:R-:W2:Y:S04]  /*158910*/  LDL.LU R61, [R1+0x177c] ;  /* 0x00177c00013d7983 */ /* 0x000ea80000300800 */
[----:B------:R0:W-:Y:S02]  /*158920*/  STL [R1+0x374], R2 ;  /* 0x0003740201007387 */ /* 0x0001e40000100800 */
[----:B0-----:R-:W-:Y:S02]  /*158930*/  IADD3 R2, P6, PT, R42, R23, RZ ;  /* 0x000000172a027210 */ /* 0x001fe40007fde0ff */
[----:B---3--:R-:W-:-:S03]  /*158940*/  F2FP.SATFINITE.E4M3.F32.PACK_AB_MERGE_C R0, R58, R0, RZ ;  /* 0x000000003a00723e */ /* 0x008fc600048070ff */
[----:B------:R-:W-:Y:S02]  /*158950*/  IMAD.X R3, R36, 0x1, R21, P6 ;  /* 0x0000000124037824 */ /* 0x000fe400030e0615 */
[----:B------:R0:W-:Y:S04]  /*158960*/  STL [R1+0x874], R0 ;  /* 0x0008740001007387 */ /* 0x0001e80000100800 */
[----:B------:R-:W3:Y:S04]  /*158970*/  LDL.LU R60, [R1+0x1660] ;  /* 0x00166000013c7983 */ /* 0x000ee80000300800 */
[----:B------:R-:W3:Y:S04]  /*158980*/  LDL.LU R37, [R1+0x1664] ;  /* 0x0016640001257983 */ /* 0x000ee80000300800 */
[----:B------:R1:W-:Y:S04]  /*158990*/  STL.64 [R1+0x8f0], R2 ;  /* 0x0008f00201007387 */ /* 0x0003e80000100a00 */
        /* <DEDUP_REMOVED lines=14> */
[----:B------:R-:W3:Y:S01]  /*158a80*/  LDL.LU R41, [R1+0xb1c] ;  /* 0x000b1c0001297983 */ /* 0x000ee20000300800 */
[----:B------:R-:W-:-:S03]  /*158a90*/  IADD3 R18, P6, PT, R42, R22, RZ ;  /* 0x000000162a127210 */ /* 0x000fc60007fde0ff */
[----:B------:R-:W3:Y:S04]  /*158aa0*/  LDL.LU R48, [R1+0x890] ;  /* 0x0008900001307983 */ /* 0x000ee80000300800 */
[----:B-1----:R-:W3:Y:S04]  /*158ab0*/  LDL.LU R2, [R1+0x894] ;  /* 0x0008940001027983 */ /* 0x002ee80000300800 */
[----:B------:R-:W3:Y:S04]  /*158ac0*/  LDL.LU R3, [R1+0x898] ;  /* 0x0008980001037983 */ /* 0x000ee80000300800 */
[----:B------:R-:W3:Y:S04]  /*158ad0*/  LDL.LU R47, [R1+0x89c] ;  /* 0x00089c00012f7983 */ /* 0x000ee80000300800 */
[----:B------:R-:W3:Y:S01]  /*158ae0*/  LDL.LU R45, [R1+0x64] ;  /* 0x00006400012d7983 */ /* 0x000ee20000300800 */
[----:B------:R-:W-:Y:S01]  /*158af0*/  IMAD.X R19, R36, 0x1, R20, P6 ;  /* 0x0000000124137824 */ /* 0x000fe200030e0614 */
[----:B----4-:R-:W-:-:S05]  /*158b00*/  F2FP.SATFINITE.E4M3.F32.PACK_AB_MERGE_C R56, R56, R50, RZ ;  /* 0x000000323838723e */ /* 0x010fca00048070ff */
[----:B------:R0:W-:Y:S04]  /*158b10*/  STL [R1+0x8314], R56 ;  /* 0x0083143801007387 */ /* 0x0001e80000100800 */
[----:B0-----:R-:W4:Y:S04]  /*158b20*/  LDL.LU R56, [R1+0xb14] ;  /* 0x000b140001387983 */ /* 0x001f280000300800 */
[----:B------:R0:W-:Y:S04]  /*158b30*/  STL [R1+0x84fc], R57 ;  /* 0x0084fc3901007387 */ /* 0x0001e80000100800 */
[----:B0-----:R-:W4:Y:S04]  /*158b40*/  LDL.LU R57, [R1+0xb10] ;  /* 0x000b100001397983 */ /* 0x001f280000300800 */
[----:B------:R-:W4:Y:S01]  /*158b50*/  LDL.LU R50, [R1+0x2c] ;  /* 0x00002c0001327983 */ /* 0x000f220000300800 */
[----:B--2---:R-:W-:-:S03]  /*158b60*/  F2FP.SATFINITE.E4M3.F32.PACK_AB_MERGE_C R61, R61, R46, RZ ;  /* 0x0000002e3d3d723e */ /* 0x004fc600048070ff */
[----:B------:R-:W2:Y:S04]  /*158b70*/  LDL.LU R46, [R1+0x5c] ;  /* 0x00005c00012e7983 */ /* 0x000ea80000300800 */
[----:B------:R0:W-:Y:S04]  /*158b80*/  STL [R1+0x8318], R61 ;  /* 0x0083183d01007387 */ /* 0x0001e80000100800 */
[----:B0-----:R-:W2:Y:S04]  /*158b90*/  LDL.LU R61, [R1+0xba4] ;  /* 0x000ba400013d7983 */ /* 0x001ea80000300800 */
[----:B------:R0:W-:Y:S04]  /*158ba0*/  STL.64 [R1+0x8e0], R18 ;  /* 0x0008e01201007387 */ /* 0x0001e80000100a00 */
[----:B0-----:R-:W2:Y:S01]  /*158bb0*/  LDL.LU.64 R18, [R1+0x8550] ;  /* 0x0085500001127983 */ /* 0x001ea20000300a00 */
[----:B---3--:R-:W-:-:S03]  /*158bc0*/  F2FP.SATFINITE.E4M3.F32.PACK_AB_MERGE_C R37, R37, R60, RZ ;  /* 0x0000003c2525723e */ /* 0x008fc600048070ff */
[----:B------:R-:W3:Y:S04]  /*158bd0*/  LDL.LU R60, [R1+0x854c] ;  /* 0x00854c00013c7983 */ /* 0x000ee80000300800 */
[----:B------:R0:W-:Y:S01]  /*158be0*/  STL [R1+0x1544], R37 ;  /* 0x0015442501007387 */ /* 0x0001e20000100800 */
[----:B------:R-:W-:-:S03]  /*158bf0*/  F2FP.SATFINITE.E4M3.F32.PACK_AB_MERGE_C R13, R13, R12, RZ ;  /* 0x0000000c0d0d723e */ /* 0x000fc600048070ff */
[----:B0-----:R-:W3:Y:S04]  /*158c00*/  LDL.LU R37, [R1+0x8548] ;  /* 0x0085480001257983 */ /* 0x001ee80000300800 */
[----:B------:R0:W-:Y:S01]  /*158c10*/  STL [R1+0x1540], R13 ;  /* 0x0015400d01007387 */ /* 0x0001e20000100800 */
[----:B------:R-:W-:Y:S02]  /*158c20*/  F2FP.SATFINITE.E4M3.F32.PACK_AB_MERGE_C R14, R14, R40, RZ ;  /* 0x000000280e0e723e */ /* 0x000fe400048070ff */
[----:B------:R-:W-:Y:S02]  /*158c30*/  F2FP.SATFINITE.E4M3.F32.PACK_AB_MERGE_C R59, R59, R15, RZ ;  /* 0x0000000f3b3b723e */ /* 0x000fe400048070ff */
[----:B------:R-:W-:Y:S02]  /*158c40*/  F2FP.SATFINITE.E4M3.F32.PACK_AB_MERGE_C R0, R0, R43, RZ ;  /* 0x0000002b0000723e */ /* 0x000fe400048070ff */
[----:B--2---:R-:W-:-:S05]  /*158c50*/  IADD3 R12, P6, PT, R42, R19, RZ ;  /* 0x000000132a0c7210 */ /* 0x004fca0007fde0ff */
[----:B0-----:R-:W-:-:S05]  /*158c60*/  IMAD.X R13, R36, 0x1, R17, P6 ;  /* 0x00000001240d7824 */ /* 0x001fca00030e0611 */
[----:B------:R0:W-:Y:S04]  /*158c70*/  STL.64 [R1+0x8d8], R12 ;  /* 0x0008d80c01007387 */ /* 0x0001e80000100a00 */
[----:B0-----:R-:W2:Y:S04]  /*158c80*/  LDL.LU.64 R12, [R1+0x8540] ;  /* 0x00854000010c7983 */ /* 0x001ea80000300a00 */
[----:B------:R-:W2:Y:S04]  /*158c90*/  LDL.LU R40, [R1+0x8538] ;  /* 0x0085380001287983 */ /* 0x000ea80000300800 */
[----:B------:R0:W-:Y:S04]  /*158ca0*/  STL [R1+0x814c], R59 ;  /* 0x00814c3b01007387 */ /* 0x0001e80000100800 */
[----:B------:R1:W-:Y:S04]  /*158cb0*/  STL [R1+0x1570], R14 ;  /* 0x0015700e01007387 */ /* 0x0003e80000100800 */
[----:B0-----:R-:W2:Y:S01]  /*158cc0*/  LDL.LU R59, [R1+0xba0] ;  /* 0x000ba000013b7983 */ /* 0x001ea20000300800 */
[----:B-1----:R-:W-:-:S05]  /*158cd0*/  IADD3 R14, P6, PT, R42, R18, RZ ;  /* 0x000000122a0e7210 */ /* 0x002fca0007fde0ff */
[----:B------:R-:W-:-:S05]  /*158ce0*/  IMAD.X R15, R36, 0x1, R16, P6 ;  /* 0x00000001240f7824 */ /* 0x000fca00030e0610 */
[----:B------:R0:W-:Y:S04]  /*158cf0*/  STL.64 [R1+0x8e8], R14 ;  /* 0x0008e80e01007387 */ /* 0x0001e80000100a00 */
[----:B0-----:R-:W3:Y:S04]  /*158d00*/  LDL.LU.64 R14, [R1+0x8530] ;  /* 0x00853000010e7983 */ /* 0x001ee80000300a00 */
[----:B------:R-:W3:Y:S04]  /*158d10*/  LDL.LU R43, [R1+0x852c] ;  /* 0x00852c00012b7983 */ /* 0x000ee80000300800 */
[----:B------:R0:W-:Y:S04]  /*158d20*/  STL [R1+0x1594], R0 ;  /* 0x0015940001007387 */ /* 0x0001e80000100800 */
[----:B0-----:R-:W3:Y:S01]  /*158d30*/  LDL.LU R0, [R1+0x8528] ;  /* 0x0085280001007983 */ /* 0x001ee20000300800 */
[----:B------:R-:W-:-:S05]  /*158d40*/  F2FP.SATFINITE.E4M3.F32.PACK_AB_MERGE_C R55, R55, R54, RZ ;  /* 0x000000363737723e */ /* 0x000fca00048070ff */
[----:B------:R0:W-:Y:S01]  /*158d50*/  STL [R1+0x1590], R55 ;  /* 0x0015903701007387 */ /* 0x0001e20000100800 */
[----:B----4-:R-:W-:Y:S02]  /*158d60*/  F2FP.SATFINITE.E4M3.F32.PACK_AB_MERGE_C R56, R56, R57, RZ ;  /* 0x000000393838723e */ /* 0x010fe400048070ff */
[----:B------:R-:W-:Y:S02]  /*158d70*/  F2FP.SATFINITE.E4M3.F32.PACK_AB_MERGE_C R41, R41, R49, RZ ;  /* 0x000000312929723e */ /* 0x000fe400048070ff */
[----:B------:R-:W-:Y:S02]  /*158d80*/  F2FP.SATFINITE.E4M3.F32.PACK_AB_MERGE_C R48, R2, R48, RZ ;  /* 0x000000300230723e */ /* 0x000fe400048070ff */
[----:B--2---:R-:W-:Y:S02]  /*158d90*/  F2FP.SATFINITE.E4M3.F32.PACK_AB_MERGE_C R61, R61, R59, RZ ;  /* 0x0000003b3d3d723e */ /* 0x004fe400048070ff */
[----:B------:R-:W-:Y:S02]  /*158da0*/  F2FP.SATFINITE.E4M3.F32.PACK_AB_MERGE_C R59, R53, R52, RZ ;  /* 0x00000034353b723e */ /* 0x000fe400048070ff */
[----:B---3--:R-:W-:-:S05]  /*158db0*/  IADD3 R54, P6, PT, R42, R15, RZ ;  /* 0x0000000f2a367210 */ /* 0x008fca0007fde0ff */
[----:B0-----:R-:W-:Y:S01]  /*158dc0*/  IMAD.X R55, R36, 0x1, R13, P6 ;  /* 0x0000000124377824 */ /* 0x001fe200030e060d */
[----:B------:R-:W-:-:S04]  /*158dd0*/  IADD3 R52, P6, PT, R42, R14, RZ ;  /* 0x0000000e2a347210 */ /* 0x000fc80007fde0ff */
[----:B------:R0:W-:Y:S01]  /*158de0*/  STL.64 [R1+0x8d0], R54 ;  /* 0x0008d03601007387 */ /* 0x0001e20000100a00 */
[----:B------:R-:W-:-:S03]  /*158df0*/  IMAD.X R53, R36, 0x1, R12, P6 ;  /* 0x0000000124357824 */ /* 0x000fc600030e060c */
[----:B0-----:R-:W2:Y:S04]  /*158e00*/  LDL.LU.64 R54, [R1+0x8520] ;  /* 0x0085200001367983 */ /* 0x001ea80000300a00 */
[----:B------:R-:W-:Y:S04]  /*158e10*/  STL [R1+0x15c0], R61 ;  /* 0x0015c03d01007387 */ /* 0x000fe80000100800 */
[----:B------:R-:W-:Y:S04]  /*158e20*/  STL [R1+0x15bc], R59 ;  /* 0x0015bc3b01007387 */ /* 0x000fe80000100800 */
[----:B------:R0:W-:Y:S04]  /*158e30*/  STL.64 [R1+0x8a0], R52 ;  /* 0x0008a03401007387 */ /* 0x0001e80000100a00 */
[----:B0-----:R-:W3:Y:S04]  /*158e40*/  LDL.LU.64 R52, [R1+0x8518] ;  /* 0x0085180001347983 */ /* 0x001ee80000300a00 */
[----:B------:R0:W-:Y:S04]  /*158e50*/  STL [R1+0x15e8], R56 ;  /* 0x0015e83801007387 */ /* 0x0001e80000100800 */
[----:B------:R1:W-:Y:S01]  /*158e60*/  STL [R1+0x15e4], R41 ;  /* 0x0015e42901007387 */ /* 0x0003e20000100800 */
[----:B0-----:R-:W-:-:S05]  /*158e70*/  IADD3 R56, P6, PT, R42, R11, RZ ;  /* 0x0000000b2a387210 */ /* 0x001fca0007fde0ff */
[----:B------:R-:W-:Y:S01]  /*158e80*/  IMAD.X R57, R36, 0x1, R10, P6 ;  /* 0x0000000124397824 */ /* 0x000fe200030e060a */
[----:B-1----:R-:W-:-:S04]  /*158e90*/  F2FP.SATFINITE.E4M3.F32.PACK_AB_MERGE_C R41, R47, R3, RZ ;  /* 0x000000032f29723e */ /* 0x002fc800048070ff */
[----:B------:R-:W-:Y:S04]  /*158ea0*/  STL.64 [R1+0x8c8], R56 ;  /* 0x0008c83801007387 */ /* 0x000fe80000100a00 */
[----:B------:R-:W-:Y:S04]  /*158eb0*/  STL [R1+0x1624], R48 ;  /* 0x0016243001007387 */ /* 0x000fe80000100800 */
[----:B------:R0:W-:Y:S02]  /*158ec0*/  STL [R1+0x1620], R41 ;  /* 0x0016202901007387 */ /* 0x0001e40000100800 */
[----:B0-----:R-:W-:-:S02]  /*158ed0*/  LOP3.LUT R41, R43, 0xffff, RZ, 0xc0, !PT ;  /* 0x0000ffff2b297812 */ /* 0x001fc400078ec0ff */
[----:B------:R-:W4:Y:S01]  /*158ee0*/  LDL.LU R43, [R1+0x8514] ;  /* 0x00851400012b7983 */ /* 0x000f220000300800 */
[----:B------:R-:W-:Y:S02]  /*158ef0*/  LOP3.LUT R2, R45, 0xffff, RZ, 0xc0, !PT ;  /* 0x0000ffff2d027812 */ /* 0x000fe400078ec0ff */
[----:B------:R-:W-:Y:S02]  /*158f00*/  LOP3.LUT R3, R40, 0xffff, RZ, 0xc0, !PT ;  /* 0x0000ffff28037812 */ /* 0x000fe400078ec0ff */
[----:B------:R-:W-:Y:S02]  /*158f10*/  LOP3.LUT R47, R50, 0xffff, RZ, 0xc0, !PT ;  /* 0x0000ffff322f7812 */ /* 0x000fe400078ec0ff */
[----:B------:R-:W-:Y:S02]  /*158f20*/  LOP3.LUT R45, R37, 0xffff, RZ, 0xc0, !PT ;  /* 0x0000ffff252d7812 */ /* 0x000fe400078ec0ff */
[----:B------:R-:W-:Y:S02]  /*158f30*/  PRMT R37, R3, 0x3340, R0 ;  /* 0x0000334003257816 */ /* 0x000fe40000000000 */
[----:B------:R-:W-:-:S02]  /*158f40*/  PRMT R40, R2, 0x3340, R47 ;  /* 0x0000334002287816 */ /* 0x000fc4000000002f */
[----:B------:R-:W-:Y:S02]  /*158f50*/  LOP3.LUT R46, R46, 0xffff, RZ, 0xc0, !PT ;  /* 0x0000ffff2e2e7812 */ /* 0x000fe400078ec0ff */
[----:B------:R-:W-:Y:S02]  /*158f60*/  PRMT R48, R40, 0x5410, R37 ;  /* 0x0000541028307816 */ /* 0x000fe40000000025 */
[----:B------:R-:W-:Y:S02]  /*158f70*/  PRMT R37, R45, 0x3340, R0 ;  /* 0x000033402d257816 */ /* 0x000fe40000000000 */
[----:B------:R-:W-:Y:S01]  /*158f80*/  PRMT R40, R46, 0x3340, R41 ;  /* 0x000033402e287816 */ /* 0x000fe20000000029 */
[----:B------:R0:W-:Y:S03]  /*158f90*/  STL [R1+0x177c], R48 ;  /* 0x00177c3001007387 */ /* 0x0001e60000100800 */
[----:B------:R-:W-:-:S02]  /*158fa0*/  PRMT R37, R40, 0x5410, R37 ;  /* 0x0000541028257816 */ /* 0x000fc40000000025 */
[----:B------:R-:W-:Y:S02]  /*158fb0*/  SHF.R.U32.HI R2, RZ, 0x8, R2 ;  /* 0x00000008ff027819 */ /* 0x000fe40000011602 */
[----:B------:R-:W-:Y:S01]  /*158fc0*/  SHF.R.U32.HI R40, RZ, 0x8, R47 ;  /* 0x00000008ff287819 */ /* 0x000fe2000001162f */
[----:B------:R1:W-:Y:S01]  /*158fd0*/  STL [R1+0x1778], R37 ;  /* 0x0017782501007387 */ /* 0x0003e20000100800 */
[----:B0-----:R-:W-:Y:S02]  /*158fe0*/  IADD3 R48, P6, PT, R42, R9, RZ ;  /* 0x000000092a307210 */ /* 0x001fe40007fde0ff */
[----:B------:R-:W-:-:S03]  /*158ff0*/  LOP3.LUT R40, R40, 0xffff, RZ, 0xc0, !PT ;  /* 0x0000ffff28287812 */ /* 0x000fc600078ec0ff */
[----:B------:R-:W-:Y:S01]  /*159000*/  IMAD.X R49, R36, 0x1, R8, P6 ;  /* 0x0000000124317824 */ /* 0x000fe200030e0608 */
[----:B-1----:R-:W-:Y:S02]  /*159010*/  SHF.R.U32.HI R37, RZ, 0x8, R41 ;  /* 0x00000008ff257819 */ /* 0x002fe40000011629 */
[----:B------:R-:W-:Y:S02]  /*159020*/  LOP3.LUT R41, R2, 0xffff, RZ, 0xc0, !PT ;  /* 0x0000ffff02297812 */ /* 0x000fe400078ec0ff */
[----:B------:R0:W-:Y:S01]  /*159030*/  STL.64 [R1+0x898], R48 ;  /* 0x0008983001007387 */ /* 0x0001e20000100a00 */
[----:B------:R-:W-:Y:S02]  /*159040*/  SHF.R.U32.HI R46, RZ, 0x8, R46 ;  /* 0x00000008ff2e7819 */ /* 0x000fe4000001162e */
[----:B------:R-:W-:Y:S01]  /*159050*/  PRMT R40, R41, 0x3340, R40 ;  /* 0x0000334029287816 */ /* 0x000fe20000000028 */
[----:B------:R-:W2:Y:S01]  /*159060*/  LDL.LU R2, [R1+0x44] ;  /* 0x0000440001027983 */ /* 0x000ea20000300800 */
[----:B------:R-:W-:-:S02]  /*159070*/  LOP3.LUT R46, R46, 0xffff, RZ, 0xc0, !PT ;  /* 0x0000ffff2e2e7812 */ /* 0x000fc400078ec0ff */
[----:B------:R-:W-:Y:S01]  /*159080*/  LOP3.LUT R37, R37, 0xffff, RZ, 0xc0, !PT ;  /* 0x0000ffff25257812 */ /* 0x000fe200078ec0ff */
[----:B------:R1:W-:Y:S03]  /*159090*/  STL [R1+0x1704], R40 ;  /* 0x0017042801007387 */ /* 0x0003e60000100800 */
[----:B------:R-:W-:Y:S01]  /*1590a0*/  PRMT R37, R46, 0x3340, R37 ;  /* 0x000033402e257816 */ /* 0x000fe20000000025 */
[----:B0-----:R-:W2:Y:S01]  /*1590b0*/  LDL.LU R48, [R1+0x8] ;  /* 0x0000080001307983 */ /* 0x001ea20000300800 */
[----:B-1----:R-:W-:-:S03]  /*1590c0*/  IADD3 R40, P6, PT, R42, R7, RZ ;  /* 0x000000072a287210 */ /* 0x002fc60007fde0ff */
[----:B------:R-:W-:Y:S02]  /*1590d0*/  STL [R1+0x1700], R37 ;  /* 0x0017002501007387 */ /* 0x000fe40000100800 */
[----:B------:R-:W-:-:S05]  /*1590e0*/  IMAD.X R41, R36, 0x1, R6, P6 ;  /* 0x0000000124297824 */ /* 0x000fca00030e0606 */
[----:B------:R0:W-:Y:S02]  /*1590f0*/  STL.64 [R1+0x890], R40 ;  /* 0x0008902801007387 */ /* 0x0001e40000100a00 */
[----:B0-----:R-:W-:-:S05]  /*159100*/  IADD3 R40, P6, PT, R42, R5, RZ ;  /* 0x000000052a287210 */ /* 0x001fca0007fde0ff */
[----:B------:R-:W-:Y:S01]  /*159110*/  IMAD.X R41, R36, 0x1, R4, P6 ;  /* 0x0000000124297824 */ /* 0x000fe200030e0604 */
[----:B------:R-:W-:-:S04]  /*159120*/  SHF.R.U32.HI R36, RZ, 0x8, R45 ;  /* 0x00000008ff247819 */ /* 0x000fc8000001162d */
[----:B------:R-:W-:Y:S01]  /*159130*/  LOP3.LUT R36, R36, 0xffff, RZ, 0xc0, !PT ;  /* 0x0000ffff24247812 */ /* 0x000fe200078ec0ff */
[----:B------:R0:W-:Y:S03]  /*159140*/  STL.64 [R1+0x888], R40 ;  /* 0x0008882801007387 */ /* 0x0001e60000100a00 */
[----:B------:R-:W-:Y:S02]  /*159150*/  PRMT R36, R36, 0x3340, R0 ;  /* 0x0000334024247816 */ /* 0x000fe40000000000 */
[----:B0-----:R-:W-:Y:S02]  /*159160*/  LOP3.LUT R41, R39, 0xffff, RZ, 0xc0, !PT ;  /* 0x0000ffff27297812 */ /* 0x001fe400078ec0ff */
[----:B---3--:R-:W-:Y:S02]  /*159170*/  LOP3.LUT R39, R53, 0xffff, RZ, 0xc0, !PT ;  /* 0x0000ffff35277812 */ /* 0x008fe400078ec0ff */
[----:B----4-:R-:W-:-:S02]  /*159180*/  LOP3.LUT R40, R43, 0xffff, RZ, 0xc0, !PT ;  /* 0x0000ffff2b287812 */ /* 0x010fc400078ec0ff */
[----:B------:R-:W3:Y:S02]  /*159190*/  LDL.LU R43, [R1+0x8510] ;  /* 0x00851000012b7983 */ /* 0x000ee40000300800 */
[----:B------:R-:W-:Y:S02]  /*1591a0*/  PRMT R37, R40, 0x3340, R39 ;  /* 0x0000334028257816 */ /* 0x000fe40000000027 */
[----:B------:R0:W-:Y:S02]  /*1591b0*/  STL [R1+0x1508], R36 ;  /* 0x0015082401007387 */ /* 0x0001e40000100800 */
[----:B0-----:R-:W-:-:S04]  /*1591c0*/  PRMT R36, R41, 0x3340, R0 ;  /* 0x0000334029247816 */ /* 0x001fc80000000000 */
[----:B------:R-:W-:Y:S02]  /*1591d0*/  PRMT R37, R37, 0x5410, R36 ;  /* 0x0000541025257816 */ /* 0x000fe40000000024 */
[----:B------:R-:W-:Y:S02]  /*1591e0*/  SHF.R.U32.HI R36, RZ, 0x8, R3 ;  /* 0x00000008ff247819 */ /* 0x000fe40000011603 */
[----:B------:R-:W4:Y:S04]  /*1591f0*/  LDL.LU R3, [R1+0x174] ;  /* 0x0001740001037983 */ /* 0x000f280000300800 */
[----:B------:R0:W-:Y:S04]  /*159200*/  STL [R1+0x1774], R37 ;  /* 0x0017742501007387 */ /* 0x0001e80000100800 */
[----:B------:R-:W4:Y:S04]  /*159210*/  LDL.LU R47, [R1+0xf0] ;  /* 0x0000f000012f7983 */ /* 0x000f280000300800 */
[----:B------:R-:W4:Y:S04]  /*159220*/  LDL.LU R45, [R1+0x12c] ;  /* 0x00012c00012d7983 */ /* 0x000f280000300800 */
[----:B------:R-:W4:Y:S04]  /*159230*/  LDL.LU R50, [R1+0x170] ;  /* 0x0001700001327983 */ /* 0x000f280000300800 */
[----:B------:R-:W4:Y:S04]  /*159240*/  LDL.LU R46, [R1+0xec] ;  /* 0x0000ec00012e7983 */ /* 0x000f280000300800 */
[----:B------:R-:W4:Y:S01]  /*159250*/  LDL.LU R53, [R1+0x128] ;  /* 0x0001280001357983 */ /* 0x000f220000300800 */
[----:B0-----:R-:W-:-:S02]  /*159260*/  SHF.R.U32.HI R37, RZ, 0x8, R40 ;  /* 0x00000008ff257819 */ /* 0x001fc40000011628 */
[----:B------:R-:W-:Y:S02]  /*159270*/  SHF.R.U32.HI R40, RZ, 0x8, R39 ;  /* 0x00000008ff287819 */ /* 0x000fe40000011627 */
[----:B------:R-:W-:Y:S02]  /*159280*/  LOP3.LUT R39, R36, 0xffff, RZ, 0xc0, !PT ;  /* 0x0000ffff24277812 */ /* 0x000fe400078ec0ff */
[----:B------:R-:W-:Y:S02]  /*159290*/  LOP3.LUT R37, R37, 0xffff, RZ, 0xc0, !PT ;  /* 0x0000ffff25257812 */ /* 0x000fe400078ec0ff */
[----:B------:R-:W-:Y:S02]  /*1592a0*/  LOP3.LUT R36, R40, 0xffff, RZ, 0xc0, !PT ;  /* 0x0000ffff28247812 */ /* 0x000fe400078ec0ff */
[----:B------:R-:W-:Y:S02]  /*1592b0*/  PRMT R40, R39, 0x3340, R0 ;  /* 0x0000334027287816 */ /* 0x000fe40000000000 */
[----:B------:R-:W-:-:S02]  /*1592c0*/  PRMT R36, R37, 0x3340, R36 ;  /* 0x0000334025247816 */ /* 0x000fc40000000024 */
[----:B--2---:R-:W-:Y:S02]  /*1592d0*/  LOP3.LUT R39, R2, 0xffff, RZ, 0xc0, !PT ;  /* 0x0000ffff02277812 */ /* 0x004fe400078ec0ff */
[----:B------:R-:W-:Y:S02]  /*1592e0*/  LOP3.LUT R2, R38, 0xffff, RZ, 0xc0, !PT ;  /* 0x0000ffff26027812 */ /* 0x000fe400078ec0ff */
[----:B------:R-:W-:Y:S01]  /*1592f0*/  LOP3.LUT R38, R48, 0xffff, RZ, 0xc0, !PT ;  /* 0x0000ffff30267812 */ /* 0x000fe200078ec0ff */
[----:B------:R-:W-:Y:S03]  /*159300*/  STL [R1+0x1504], R40 ;  /* 0x0015042801007387 */ /* 0x000fe60000100800 */
[----:B------:R-:W-:Y:S01]  /*159310*/  PRMT R37, R39, 0x3340, R38 ;  /* 0x0000334027257816 */ /* 0x000fe20000000026 */
[----:B------:R0:W-:Y:S01]  /*159320*/  STL [R1+0x16fc], R36 ;  /* 0x0016fc2401007387 */ /* 0x0001e20000100800 */
[----:B------:R-:W-:-:S03]  /*159330*/  SHF.R.U32.HI R41, RZ, 0x8, R41 ;  /* 0x00000008ff297819 */ /* 0x000fc60000011629 */
[----:B------:R1:W-:Y:S01]  /*159340*/  STL [R1+0x1788], R2 ;  /* 0x0017880201007387 */ /* 0x0003e20000100800 */
[----:B0-----:R-:W-:Y:S02]  /*159350*/  PRMT R36, R2, 0x3340, R0 ;  /* 0x0000334002247816 */ /* 0x001fe40000000000 */
[----:B------:R-:W-:Y:S02]  /*159360*/  SHF.R.U32.HI R40, RZ, 0x8, R39 ;  /* 0x00000008ff287819 */ /* 0x000fe40000011627 */
[----:B-1----:R-:W-:Y:S02]  /*159370*/  PRMT R2, R37, 0x5410, R36 ;  /* 0x0000541025027816 */ /* 0x002fe40000000024 */
[----:B------:R-:W-:Y:S02]  /*159380*/  SHF.R.U32.HI R37, RZ, 0x8, R38 ;  /* 0x00000008ff257819 */ /* 0x000fe40000011626 */
[----:B------:R-:W-:Y:S01]  /*159390*/  LOP3.LUT R39, R41, 0xffff, RZ, 0xc0, !PT ;  /* 0x0000ffff29277812 */ /* 0x000fe200078ec0ff */
[----:B------:R0:W-:Y:S01]  /*1593a0*/  STL [R1+0x1770], R2 ;  /* 0x0017700201007387 */ /* 0x0001e20000100800 */
[----:B------:R-:W-:-:S02]  /*1593b0*/  LOP3.LUT R38, R40, 0xffff, RZ, 0xc0, !PT ;  /* 0x0000ffff28267812 */ /* 0x000fc400078ec0ff */
[----:B------:R-:W-:Y:S02]  /*1593c0*/  LOP3.LUT R37, R37, 0xffff, RZ, 0xc0, !PT ;  /* 0x0000ffff25257812 */ /* 0x000fe400078ec0ff */
[----:B0-----:R-:W-:Y:S02]  /*1593d0*/  PRMT R2, R39, 0x3340, R0 ;  /* 0x0000334027027816 */ /* 0x001fe40000000000 */
[----:B------:R-:W-:Y:S02]  /*1593e0*/  PRMT R37, R38, 0x3340, R37 ;  /* 0x0000334026257816 */ /* 0x000fe40000000025 */
[----:B---3--:R-:W-:Y:S02]  /*1593f0*/  SHF.R.S32.HI R36, RZ, 0x1f, R43 ;  /* 0x0000001fff247819 */ /* 0x008fe4000001142b */
[----:B------:R-:W-:-:S05]  /*159400*/  IADD3 R48, P6, PT, R43, R35, RZ ;  /* 0x000000232b307210 */ /* 0x000fca0007fde0ff */
[----:B------:R-:W-:-:S05]  /*159410*/  IMAD.X R49, R36, 0x1, R34, P6 ;  /* 0x0000000124317824 */ /* 0x000fca00030e0622 */
[----:B------:R-:W-:Y:S04]  /*159420*/  STL.64 [R1+0x8c0], R48 ;  /* 0x0008c03001007387 */ /* 0x000fe80000100a00 */
[----:B------:R0:W-:Y:S01]  /*159430*/  STL [R1+0x1500], R2 ;  /* 0x0015000201007387 */ /* 0x0001e20000100800 */
[----:B----4-:R-:W-:-:S03]  /*159440*/  LOP3.LUT R42, R3, 0xffff, RZ, 0xc0, !PT ;  /* 0x0000ffff032a7812 */ /* 0x010fc600078ec0ff */
[----:B------:R1:W-:Y:S01]  /*159450*/  STL [R1+0x171c], R37 ;  /* 0x00171c2501007387 */ /* 0x0003e20000100800 */
[----:B0-----:R-:W-:Y:S02]  /*159460*/  LOP3.LUT R2, R47, 0xffff, RZ, 0xc0, !PT ;  /* 0x0000ffff2f027812 */ /* 0x001fe400078ec0ff */
[----:B------:R-:W-:Y:S02]  /*159470*/  LOP3.LUT R41, R45, 0xffff, RZ, 0xc0, !PT ;  /* 0x0000ffff2d297812 */ /* 0x000fe400078ec0ff */
[----:B-1----:R-:W-:Y:S02]  /*159480*/  PRMT R37, R2, 0x3340, R0 ;  /* 0x0000334002257816 */ /* 0x002fe40000000000 */
[----:B------:R-:W-:-:S04]  /*159490*/  PRMT R38, R42, 0x3340, R41 ;  /* 0x000033402a267816 */ /* 0x000fc80000000029 */
[----:B------:R-:W-:Y:S02]  /*1594a0*/  PRMT R45, R38, 0x5410, R37 ;  /* 0x00005410262d7816 */ /* 0x000fe40000000025 */
[----:B------:R-:W-:Y:S02]  /*1594b0*/  LOP3.LUT R3, R46, 0xffff, RZ, 0xc0, !PT ;  /* 0x0000ffff2e037812 */ /* 0x000fe400078ec0ff */
[----:B------:R-:W2:Y:S01]  /*1594c0*/  LDL.LU R46, [R1+0x14c] ;  /* 0x00014c00012e7983 */ /* 0x000ea20000300800 */
[----:B------:R-:W-:-:S03]  /*1594d0*/  LOP3.LUT R39, R53, 0xffff, RZ, 0xc0, !PT ;  /* 0x0000ffff35277812 */ /* 0x000fc600078ec0ff */
[----:B------:R-:W-:Y:S04]  /*1594e0*/  STL [R1+0x176c], R45 ;  /* 0x00176c2d01007387 */ /* 0x000fe80000100800 */
[----:B------:R-:W3:Y:S04]  /*1594f0*/  LDL.LU R49, [R1+0xd0] ;  /* 0x0000d00001317983 */ /* 0x000ee80000300800 */
[----:B------:R-:W4:Y:S01]  /*159500*/  LDL.LU R53, [R1+0x10c] ;  /* 0x00010c0001357983 */ /* 0x000f220000300800 */
[----:B------:R-:W-:Y:S02]  /*159510*/  LOP3.LUT R40, R50, 0xffff, RZ, 0xc0, !PT ;  /* 0x0000ffff32287812 */ /* 0x000fe400078ec0ff */
[----:B------:R-:W-:-:S02]  /*159520*/  PRMT R37, R3, 0x3340, R0 ;  /* 0x0000334003257816 */ /* 0x000fc40000000000 */
[----:B------:R-:W-:-:S04]  /*159530*/  PRMT R38, R40, 0x3340, R39 ;  /* 0x0000334028267816 */ /* 0x000fc80000000027 */
[----:B------:R-:W-:Y:S02]  /*159540*/  PRMT R37, R38, 0x5410, R37 ;  /* 0x0000541026257816 */ /* 0x000fe40000000025 */
[----:B------:R-:W-:Y:S02]  /*159550*/  IADD3 R56, P6, PT, R43, R33, RZ ;  /* 0x000000212b387210 */ /* 0x000fe40007fde0ff */
[----:B------:R-:W-:Y:S02]  /*159560*/  SHF.R.U32.HI R42, RZ, 0x8, R42 ;  /* 0x00000008ff2a7819 */ /* 0x000fe4000001162a */
[----:B------:R-:W-:Y:S01]  /*159570*/  SHF.R.U32.HI R38, RZ, 0x8, R41 ;  /* 0x00000008ff267819 */ /* 0x000fe20000011629 */
[----:B------:R0:W-:Y:S01]  /*159580*/  STL [R1+0x1768], R37 ;  /* 0x0017682501007387 */ /* 0x0001e20000100800 */
[----:B------:R-:W-:Y:S02]  /*159590*/  IMAD.X R57, R36, 0x1, R31, P6 ;  /* 0x0000000124397824 */ /* 0x000fe400030e061f */
[----:B------:R-:W-:-:S02]  /*1595a0*/  LOP3.LUT R38, R38, 0xffff, RZ, 0xc0, !PT ;  /* 0x0000ffff26267812 */ /* 0x000fc400078ec0ff */
[----:B0-----:R-:W-:Y:S02]  /*1595b0*/  SHF.R.U32.HI R37, RZ, 0x8, R39 ;  /* 0x00000008ff257819 */ /* 0x001fe40000011627 */
[----:B------:R-:W-:Y:S01]  /*1595c0*/  LOP3.LUT R39, R42, 0xffff, RZ, 0xc0, !PT ;  /* 0x0000ffff2a277812 */ /* 0x000fe200078ec0ff */
[----:B------:R-:W-:Y:S01]  /*1595d0*/  STL.64 [R1+0x8b8], R56 ;  /* 0x0008b83801007387 */ /* 0x000fe20000100a00 */
[----:B------:R-:W-:Y:S02]  /*1595e0*/  SHF.R.U32.HI R40, RZ, 0x8, R40 ;  /* 0x00000008ff287819 */ /* 0x000fe40000011628 */
[----:B------:R-:W-:Y:S01]  /*1595f0*/  PRMT R38, R39, 0x3340, R38 ;  /* 0x0000334027267816 */ /* 0x000fe20000000026 */
[----:B------:R-:W3:Y:S01]  /*159600*/  LDL.LU R48, [R1+0x154] ;  /* 0x0001540001307983 */ /* 0x000ee20000300800 */
[----:B------:R-:W-:-:S03]  /*159610*/  LOP3.LUT R40, R40, 0xffff, RZ, 0xc0, !PT ;  /* 0x0000ffff28287812 */ /* 0x000fc600078ec0ff */
[----:B------:R-:W3:Y:S01]  /*159620*/  LDL.LU R50, [R1+0x110] ;  /* 0x0001100001327983 */ /* 0x000ee20000300800 */
[----:B------:R-:W-:-:S03]  /*159630*/  LOP3.LUT R37, R37, 0xffff, RZ, 0xc0, !PT ;  /* 0x0000ffff25257812 */ /* 0x000fc600078ec0ff */
[----:B------:R0:W-:Y:S01]  /*159640*/  STL [R1+0x16f4], R38 ;  /* 0x0016f42601007387 */ /* 0x0001e20000100800 */
[----:B------:R-:W-:Y:S02]  /*159650*/  PRMT R37, R40, 0x3340, R37 ;  /* 0x0000334028257816 */ /* 0x000fe40000000025 */
[----:B0-----:R-:W-:-:S03]  /*159660*/  IADD3 R38, P6, PT, R43, R32, RZ ;  /* 0x000000202b267210 */ /* 0x001fc60007fde0ff */
[----:B------:R0:W-:Y:S02]  /*159670*/  STL [R1+0x16f0], R37 ;  /* 0x0016f02501007387 */ /* 0x0001e40000100800 */
[----:B------:R-:W-:-:S05]  /*159680*/  IMAD.X R39, R36, 0x1, R30, P6 ;  /* 0x0000000124277824 */ /* 0x000fca00030e061e */
[----:B------:R1:W-:Y:S01]  /*159690*/  STL.64 [R1+0x8b0], R38 ;  /* 0x0008b02601007387 */ /* 0x0003e20000100a00 */
[----:B0-----:R-:W-:-:S04]  /*1596a0*/  SHF.R.U32.HI R37, RZ, 0x8, R2 ;  /* 0x00000008ff257819 */ /* 0x001fc80000011602 */
[----:B------:R-:W-:Y:S02]  /*1596b0*/  LOP3.LUT R37, R37, 0xffff, RZ, 0xc0, !PT ;  /* 0x0000ffff25257812 */ /* 0x000fe400078ec0ff */
[----:B-1----:R-:W-:-:S04]  /*1596c0*/  SHF.R.U32.HI R38, RZ, 0x8, R3 ;  /* 0x00000008ff267819 */ /* 0x002fc80000011603 */
[----:B------:R-:W-:Y:S02]  /*1596d0*/  LOP3.LUT R38, R38, 0xffff, RZ, 0xc0, !PT ;  /* 0x0000ffff26267812 */ /* 0x000fe400078ec0ff */
[--C-:B------:R-:W-:Y:S02]  /*1596e0*/  PRMT R3, R37, 0x3340, R0.reuse ;  /* 0x0000334025037816 */ /* 0x100fe40000000000 */
[----:B------:R-:W-:-:S05]  /*1596f0*/  PRMT R2, R38, 0x3340, R0 ;  /* 0x0000334026027816 */ /* 0x000fca0000000000 */
[----:B------:R0:W-:Y:S04]  /*159700*/  STL [R1+0x14f4], R2 ;  /* 0x0014f40201007387 */ /* 0x0001e80000100800 */
[----:B0-----:R-:W3:Y:S04]  /*159710*/  LDL.LU R2, [R1+0x228] ;  /* 0x0002280001027983 */ /* 0x001ee80000300800 */
[----:B------:R0:W-:Y:S04]  /*159720*/  STL [R1+0x14f0], R3 ;  /* 0x0014f00301007387 */ /* 0x0001e80000100800 */
[----:B0-----:R-:W3:Y:S04]  /*159730*/  LDL.LU R3, [R1+0x1e4] ;  /* 0x0001e40001037983 */ /* 0x001ee80000300800 */
[----:B------:R-:W3:Y:S04]  /*159740*/  LDL.LU R47, [R1+0x208] ;  /* 0x00020800012f7983 */ /* 0x000ee80000300800 */
[----:B------:R-:W3:Y:S01]  /*159750*/  LDL.LU R45, [R1+0x224] ;  /* 0x00022400012d7983 */ /* 0x000ee20000300800 */
[----:B--2---:R-:W-:-:S03]  /*159760*/  LOP3.LUT R40, R46, 0xffff, RZ, 0xc0, !PT ;  /* 0x0000ffff2e287812 */ /* 0x004fc600078ec0ff */
[----:B------:R-:W2:Y:S01]  /*159770*/  LDL.LU R46, [R1+0x1e0] ;  /* 0x0001e000012e7983 */ /* 0x000ea20000300800 */
[----:B----4-:R-:W-:-:S03]  /*159780*/  LOP3.LUT R39, R53, 0xffff, RZ, 0xc0, !PT ;  /* 0x0000ffff35277812 */ /* 0x010fc600078ec0ff */
[----:B------:R-:W4:Y:S01]  /*159790*/  LDL.LU R53, [R1+0x200] ;  /* 0x0002000001357983 */ /* 0x000f220000300800 */
[----:B---3--:R-:W-:Y:S02]  /*1597a0*/  LOP3.LUT R41, R49, 0xffff, RZ, 0xc0, !PT ;  /* 0x0000ffff31297812 */ /* 0x008fe400078ec0ff */
[----:B------:R-:W-:Y:S02]  /*1597b0*/  PRMT R38, R40, 0x3340, R39 ;  /* 0x0000334028267816 */ /* 0x000fe40000000027 */
[----:B------:R-:W-:-:S04]  /*1597c0*/  PRMT R37, R41, 0x3340, R0 ;  /* 0x0000334029257816 */ /* 0x000fc80000000000 */
[----:B------:R-:W-:Y:S02]  /*1597d0*/  PRMT R37, R38, 0x5410, R37 ;  /* 0x0000541026257816 */ /* 0x000fe40000000025 */
[----:B------:R-:W-:-:S03]  /*1597e0*/  SHF.R.U32.HI R38, RZ, 0x8, R40 ;  /* 0x00000008ff267819 */ /* 0x000fc60000011628 */
[----:B------:R0:W-:Y:S01]  /*1597f0*/  STL [R1+0x1764], R37 ;  /* 0x0017642501007387 */ /* 0x0001e20000100800 */
[----:B------:R-:W-:Y:S02]  /*159800*/  IADD3 R56, P6, PT, R43, R29, RZ ;  /* 0x0000001d2b387210 */ /* 0x000fe40007fde0ff */
[----:B------:R-:W-:Y:S02]  /*159810*/  LOP3.LUT R38, R38, 0xffff, RZ, 0xc0, !PT ;  /* 0x0000ffff26267812 */ /* 0x000fe400078ec0ff */
[----:B0-----:R-:W-:Y:S01]  /*159820*/  SHF.R.U32.HI R37, RZ, 0x8, R39 ;  /* 0x00000008ff257819 */ /* 0x001fe20000011627 */
[----:B------:R-:W-:-:S03]  /*159830*/  IMAD.X R57, R36, 0x1, R27, P6 ;  /* 0x0000000124397824 */ /* 0x000fc600030e061b */
[----:B------:R-:W-:-:S04]  /*159840*/  LOP3.LUT R37, R37, 0xffff, RZ, 0xc0, !PT ;  /* 0x0000ffff25257812 */ /* 0x000fc800078ec0ff */
[----:B------:R-:W-:Y:S02]  /*159850*/  PRMT R39, R38, 0x3340, R37 ;  /* 0x0000334026277816 */ /* 0x000fe40000000025 */
[----:B------:R-:W-:Y:S02]  /*159860*/  LOP3.LUT R38, R48, 0xffff, RZ, 0xc0, !PT ;  /* 0x0000ffff30267812 */ /* 0x000fe400078ec0ff */
[----:B------:R-:W-:Y:S01]  /*159870*/  LOP3.LUT R37, R50, 0xffff, RZ, 0xc0, !PT ;  /* 0x0000ffff32257812 */ /* 0x000fe200078ec0ff */
[----:B------:R-:W-:Y:S01]  /*159880*/  STL.64 [R1+0x8a8], R56 ;  /* 0x0008a83801007387 */ /* 0x000fe20000100a00 */
[----:B------:R-:W-:Y:S02]  /*159890*/  SHF.R.U32.HI R40, RZ, 0x8, R38 ;  /* 0x00000008ff287819 */ /* 0x000fe40000011626 */
[--C-:B------:R-:W-:Y:S01]  /*1598a0*/  PRMT R50, R38, 0x3340, R37.reuse ;  /* 0x0000334026327816 */ /* 0x100fe20000000025 */
[----:B------:R0:W-:Y:S01]  /*1598b0*/  STL [R1+0x16e8], R39 ;  /* 0x0016e82701007387 */ /* 0x0001e20000100800 */
[----:B------:R-:W-:-:S02]  /*1598c0*/  SHF.R.U32.HI R37, RZ, 0x8, R37 ;  /* 0x00000008ff257819 */ /* 0x000fc40000011625 */
[----:B------:R-:W-:Y:S02]  /*1598d0*/  LOP3.LUT R38, R40, 0xffff, RZ, 0xc0, !PT ;  /* 0x0000ffff28267812 */ /* 0x000fe400078ec0ff */
[----:B------:R-:W-:Y:S02]  /*1598e0*/  LOP3.LUT R37, R37, 0xffff, RZ, 0xc0, !PT ;  /* 0x0000ffff25257812 */ /* 0x000fe400078ec0ff */
[----:B0-----:R-:W-:-:S04]  /*1598f0*/  SHF.R.U32.HI R39, RZ, 0x8, R41 ;  /* 0x00000008ff277819 */ /* 0x001fc80000011629 */
[----:B------:R-:W-:Y:S02]  /*159900*/  LOP3.LUT R39, R39, 0xffff, RZ, 0xc0, !PT ;  /* 0x0000ffff27277812 */ /* 0x000fe400078ec0ff */
[----:B------:R-:W-:Y:S02]  /*159910*/  PRMT R37, R38, 0x3340, R37 ;  /* 0x0000334026257816 */ /* 0x000fe40000000025 */
[----:B------:R-:W-:Y:S01]  /*159920*/  PRMT R39, R39, 0x3340, R0 ;  /* 0x0000334027277816 */ /* 0x000fe20000000000 */
[----:B------:R-:W-:Y:S04]  /*159930*/  STL [R1+0x8384], R50 ;  /* 0x0083843201007387 */ /* 0x000fe80000100800 */
[----:B------:R4:W-:Y:S04]  /*159940*/  STL [R1+0x14e4], R39 ;  /* 0x0014e42701007387 */ /* 0x0009e80000100800 */
[----:B------:R0:W-:Y:S04]  /*159950*/  STL [R1+0x1708], R37 ;  /* 0x0017082501007387 */ /* 0x0001e80000100800 */
[----:B------:R-:W3:Y:S04]  /*159960*/  LDL.LU R49, [R1+0x218] ;  /* 0x0002180001317983 */ /* 0x000ee80000300800 */
[----:B------:R-:W3:Y:S01]  /*159970*/  LDL.LU R48, [R1+0x1d0] ;  /* 0x0001d00001307983 */ /* 0x000ee20000300800 */
[----:B------:R-:W-:-:S03]  /*159980*/  LOP3.LUT R41, R47, 0xffff, RZ, 0xc0, !PT ;  /* 0x0000ffff2f297812 */ /* 0x000fc600078ec0ff */
[----:B------:R-:W3:Y:S01]  /*159990*/  LDL.LU R47, [R1+0x1f4] ;  /* 0x0001f400012f7983 */ /* 0x000ee20000300800 */
[----:B------:R-:W-:-:S03]  /*1599a0*/  LOP3.LUT R40, R45, 0xffff, RZ, 0xc0, !PT ;  /* 0x0000ffff2d287812 */ /* 0x000fc600078ec0ff */
[----:B------:R-:W3:Y:S01]  /*1599b0*/  LDL.LU R45, [R1+0x2d0] ;  /* 0x0002d000012d7983 */ /* 0x000ee20000300800 */
[----:B--2---:R-:W-:Y:S02]  /*1599c0*/  LOP3.LUT R56, R46, 0xffff, RZ, 0xc0, !PT ;  /* 0x0000ffff2e387812 */ /* 0x004fe400078ec0ff */
[----:B----4-:R-:W-:Y:S02]  /*1599d0*/  LOP3.LUT R39, R53, 0xffff, RZ, 0xc0, !PT ;  /* 0x0000ffff35277812 */ /* 0x010fe400078ec0ff */
[----:B------:R-:W2:Y:S04]  /*1599e0*/  LDL.LU R53, [R1+0x288] ;  /* 0x0002880001357983 */ /* 0x000ea80000300800 */
[----:B------:R-:W4:Y:S01]  /*1599f0*/  LDL.LU R46, [R1+0x2a8] ;  /* 0x0002a800012e7983 */ /* 0x000f220000300800 */
[----:B------:R-:W-:-:S02]  /*159a00*/  LOP3.LUT R42, R2, 0xffff, RZ, 0xc0, !PT ;  /* 0x0000ffff022a7812 */ /* 0x000fc400078ec0ff */
[----:B------:R-:W-:Y:S02]  /*159a10*/  LOP3.LUT R50, R3, 0xffff, RZ, 0xc0, !PT ;  /* 0x0000ffff03327812 */ /* 0x000fe400078ec0ff */
[----:B------:R-:W-:Y:S02]  /*159a20*/  PRMT R38, R42, 0x3340, R41 ;  /* 0x000033402a267816 */ /* 0x000fe40000000029 */
[----:B0-----:R-:W-:-:S04]  /*159a30*/  PRMT R37, R50, 0x3340, R0 ;  /* 0x0000334032257816 */ /* 0x001fc80000000000 */
[----:B------:R-:W-:Y:S02]  /*159a40*/  PRMT R2, R38, 0x5410, R37 ;  /* 0x0000541026027816 */ /* 0x000fe40000000025 */
[----:B------:R-:W-:Y:S02]  /*159a50*/  PRMT R37, R56, 0x3340, R0 ;  /* 0x0000334038257816 */ /* 0x000fe40000000000 */
[----:B------:R-:W-:-:S04]  /*159a60*/  PRMT R38, R40, 0x3340, R39 ;  /* 0x0000334028267816 */ /* 0x000fc80000000027 */
[----:B------:R-:W-:Y:S01]  /*159a70*/  PRMT R37, R38, 0x5410, R37 ;  /* 0x0000541026257816 */ /* 0x000fe20000000025 */
[----:B------:R0:W-:Y:S01]  /*159a80*/  STL [R1+0x1760], R2 ;  /* 0x0017600201007387 */ /* 0x0001e20000100800 */
[----:B------:R-:W-:Y:S02]  /*159a90*/  SHF.R.U32.HI R42, RZ, 0x8, R42 ;  /* 0x00000008ff2a7819 */ /* 0x000fe4000001162a */
[----:B------:R-:W-:Y:S01]  /*159aa0*/  SHF.R.U32.HI R38, RZ, 0x8, R41 ;  /* 0x00000008ff267819 */ /* 0x000fe20000011629 */
[----:B------:R1:W-:Y:S01]  /*159ab0*/  STL [R1+0x175c], R37 ;  /* 0x00175c2501007387 */ /* 0x0003e20000100800 */
[----:B------:R-:W-:Y:S02]  /*159ac0*/  SHF.R.U32.HI R40, RZ, 0x8, R40 ;  /* 0x00000008ff287819 */ /* 0x000fe40000011628 */
[----:B------:R-:W-:Y:S02]  /*159ad0*/  LOP3.LUT R38, R38, 0xffff, RZ, 0xc0, !PT ;  /* 0x0000ffff26267812 */ /* 0x000fe400078ec0ff */
[----:B0-----:R-:W-:-:S02]  /*159ae0*/  IADD3 R2, P6, PT, R43, R28, RZ ;  /* 0x0000001c2b027210 */ /* 0x001fc40007fde0ff */
[----:B-1----:R-:W-:Y:S02]  /*159af0*/  SHF.R.U32.HI R37, RZ, 0x8, R39 ;  /* 0x00000008ff257819 */ /* 0x002fe40000011627 */
[----:B------:R-:W-:Y:S01]  /*159b00*/  LOP3.LUT R39, R42, 0xffff, RZ, 0xc0, !PT ;  /* 0x0000ffff2a277812 */ /* 0x000fe200078ec0ff */
[----:B------:R-:W-:Y:S01]  /*159b10*/  IMAD.X R3, R36, 0x1, R26, P6 ;  /* 0x0000000124037824 */ /* 0x000fe200030e061a */
[----:B------:R-:W-:Y:S02]  /*159b20*/  LOP3.LUT R40, R40, 0xffff, RZ, 0xc0, !PT ;  /* 0x0000ffff28287812 */ /* 0x000fe400078ec0ff */
[----:B------:R-:W-:Y:S02]  /*159b30*/  PRMT R41, R39, 0x3340, R38 ;  /* 0x0000334027297816 */ /* 0x000fe40000000026 */
[----:B------:R-:W-:Y:S02]  /*159b40*/  LOP3.LUT R37, R37, 0xffff, RZ, 0xc0, !PT ;  /* 0x0000ffff25257812 */ /* 0x000fe400078ec0ff */
[----:B------:R-:W-:-:S02]  /*159b50*/  IADD3 R38, P6, PT, R43, R25, RZ ;  /* 0x000000192b267210 */ /* 0x000fc40007fde0ff */
[----:B------:R-:W-:Y:S01]  /*159b60*/  PRMT R37, R40, 0x3340, R37 ;  /* 0x0000334028257816 */ /* 0x000fe20000000025 */
[----:B------:R0:W-:Y:S02]  /*159b70*/  STL.64 [R1+0x910], R2 ;  /* 0x0009100201007387 */ /* 0x0001e40000100a00 */
[----:B------:R-:W-:Y:S02]  /*159b80*/  IMAD.X R39, R36, 0x1, R24, P6 ;  /* 0x0000000124277824 */ /* 0x000fe400030e0618 */
[----:B0-----:R-:W4:Y:S04]  /*159b90*/  LDL.LU.64 R2, [R1+0x8508] ;  /* 0x0085080001027983 */ /* 0x001f280000300a00 */
[----:B------:R-:W-:Y:S04]  /*159ba0*/  STL [R1+0x16dc], R41 ;  /* 0x0016dc2901007387 */ /* 0x000fe80000100800 */
[----:B------:R0:W-:Y:S04]  /*159bb0*/  STL [R1+0x16d4], R37 ;  /* 0x0016d42501007387 */ /* 0x0001e80000100800 */
[----:B------:R1:W-:Y:S01]  /*159bc0*/  STL.64 [R1+0x908], R38 ;  /* 0x0009082601007387 */ /* 0x0003e20000100a00 */
[----:B0-----:R-:W-:-:S02]  /*159bd0*/  SHF.R.U32.HI R37, RZ, 0x8, R50 ;  /* 0x00000008ff257819 */ /* 0x001fc40000011632 */
[----:B-1----:R-:W-:Y:S02]  /*159be0*/  SHF.R.U32.HI R38, RZ, 0x8, R56 ;  /* 0x00000008ff267819 */ /* 0x002fe40000011638 */
[----:B------:R-:W-:Y:S02]  /*159bf0*/  LOP3.LUT R37, R37, 0xffff, RZ, 0xc0, !PT ;  /* 0x0000ffff25257812 */ /* 0x000fe400078ec0ff */
[----:B------:R-:W-:Y:S02]  /*159c00*/  LOP3.LUT R38, R38, 0xffff, RZ, 0xc0, !PT ;  /* 0x0000ffff26267812 */ /* 0x000fe400078ec0ff */
[--C-:B------:R-:W-:Y:S02]  /*159c10*/  PRMT R37, R37, 0x3340, R0.reuse ;  /* 0x0000334025257816 */ /* 0x100fe40000000000 */
[----:B------:R-:W-:Y:S02]  /*159c20*/  PRMT R38, R38, 0x3340, R0 ;  /* 0x0000334026267816 */ /* 0x000fe40000000000 */
[----:B---3--:R-:W-:-:S02]  /*159c30*/  LOP3.LUT R42, R49, 0xffff, RZ, 0xc0, !PT ;  /* 0x0000ffff312a7812 */ /* 0x008fc400078ec0ff */
[----:B------:R-:W-:Y:S01]  /*159c40*/  LOP3.LUT R50, R48, 0xffff, RZ, 0xc0, !PT ;  /* 0x0000ffff30327812 */ /* 0x000fe200078ec0ff */
[----:B------:R-:W-:Y:S04]  /*159c50*/  STL [R1+0x14dc], R38 ;  /* 0x0014dc2601007387 */ /* 0x000fe80000100800 */
[----:B------:R0:W-:Y:S04]  /*159c60*/  STL [R1+0x14d8], R37 ;  /* 0x0014d82501007387 */ /* 0x0001e80000100800 */
[----:B------:R-:W3:Y:S01]  /*159c70*/  LDL.LU R61, [R1+0x2d4] ;  /* 0x0002d400013d7983 */ /* 0x000ee20000300800 */
[----:B------:R-:W-:-:S02]  /*159c80*/  LOP3.LUT R41, R47, 0xffff, RZ, 0xc0, !PT ;  /* 0x0000ffff2f297812 */ /* 0x000fc400078ec0ff */
[----:B0-----:R-:W-:Y:S02]  /*159c90*/  PRMT R37, R50, 0x3340, R0 ;  /* 0x0000334032257816 */ /* 0x001fe40000000000 */
[----:B------:R-:W-:-:S04]  /*159ca0*/  PRMT R38, R42, 0x3340, R41 ;  /* 0x000033402a267816 */ /* 0x000fc80000000029 */
[----:B------:R-:W-:Y:S02]  /*159cb0*/  PRMT R37, R38, 0x5410, R37 ;  /* 0x0000541026257816 */ /* 0x000fe40000000025 */
[----:B------:R-:W-:-:S03]  /*159cc0*/  LOP3.LUT R40, R45, 0xffff, RZ, 0xc0, !PT ;  /* 0x0000ffff2d287812 */ /* 0x000fc600078ec0ff */
[----:B------:R0:W-:Y:S04]  /*159cd0*/  STL [R1+0x1758], R37 ;  /* 0x0017582501007387 */ /* 0x0001e80000100800 */
[----:B------:R-:W3:Y:S04]  /*159ce0*/  LDL.LU R57, [R1+0x28c] ;  /* 0x00028c0001397983 */ /* 0x000ee80000300800 */
[----:B------:R-:W3:Y:S01]  /*159cf0*/  LDL.LU R56, [R1+0x2ac] ;  /* 0x0002ac0001387983 */ /* 0x000ee20000300800 */
[----:B------:R-:W-:Y:S02]  /*159d00*/  SHF.R.U32.HI R42, RZ, 0x8, R42 ;  /* 0x00000008ff2a7819 */ /* 0x000fe4000001162a */
[----:B--2---:R-:W-:-:S02]  /*159d10*/  LOP3.LUT R53, R53, 0xffff, RZ, 0xc0, !PT ;  /* 0x0000ffff35357812 */ /* 0x004fc400078ec0ff */
[----:B----4-:R-:W-:Y:S02]  /*159d20*/  LOP3.LUT R39, R46, 0xffff, RZ, 0xc0, !PT ;  /* 0x0000ffff2e277812 */ /* 0x010fe400078ec0ff */
[----:B0-----:R-:W-:Y:S02]  /*159d30*/  PRMT R37, R53, 0x3340, R0 ;  /* 0x0000334035257816 */ /* 0x001fe40000000000 */
[----:B------:R-:W-:-:S04]  /*159d40*/  PRMT R38, R40, 0x3340, R39 ;  /* 0x0000334028267816 */ /* 0x000fc80000000027 */
[----:B------:R-:W-:Y:S02]  /*159d50*/  PRMT R37, R38, 0x5410, R37 ;  /* 0x0000541026257816 */ /* 0x000fe40000000025 */
[----:B------:R-:W-:Y:S02]  /*159d60*/  SHF.R.U32.HI R38, RZ, 0x8, R41 ;  /* 0x00000008ff267819 */ /* 0x000fe40000011629 */
[----:B------:R-:W-:Y:S01]  /*159d70*/  IADD3 R46, P6, PT, R43, R23, RZ ;  /* 0x000000172b2e7210 */ /* 0x000fe20007fde0ff */
[----:B------:R0:W-:Y:S01]  /*159d80*/  STL [R1+0x1754], R37 ;  /* 0x0017542501007387 */ /* 0x0001e20000100800 */
[----:B------:R-:W-:Y:S02]  /*159d90*/  LOP3.LUT R38, R38, 0xffff, RZ, 0xc0, !PT ;  /* 0x0000ffff26267812 */ /* 0x000fe400078ec0ff */
[----:B------:R-:W-:Y:S01]  /*159da0*/  SHF.R.U32.HI R40, RZ, 0x8, R40 ;  /* 0x00000008ff287819 */ /* 0x000fe20000011628 */
[----:B------:R-:W-:Y:S01]  /*159db0*/  IMAD.X R47, R36, 0x1, R21, P6 ;  /* 0x00000001242f7824 */ /* 0x000fe200030e0615 */
[----:B0-----:R-:W-:-:S02]  /*159dc0*/  SHF.R.U32.HI R37, RZ, 0x8, R39 ;  /* 0x00000008ff257819 */ /* 0x001fc40000011627 */
[----:B------:R-:W-:Y:S02]  /*159dd0*/  LOP3.LUT R39, R42, 0xffff, RZ, 0xc0, !PT ;  /* 0x0000ffff2a277812 */ /* 0x000fe400078ec0ff */
[----:B------:R-:W-:Y:S02]  /*159de0*/  LOP3.LUT R40, R40, 0xffff, RZ, 0xc0, !PT ;  /* 0x0000ffff28287812 */ /* 0x000fe400078ec0ff */
[----:B------:R-:W-:Y:S02]  /*159df0*/  PRMT R38, R39, 0x3340, R38 ;  /* 0x0000334027267816 */ /* 0x000fe40000000026 */
[----:B------:R-:W-:Y:S01]  /*159e00*/  LOP3.LUT R37, R37, 0xffff, RZ, 0xc0, !PT ;  /* 0x0000ffff25257812 */ /* 0x000fe200078ec0ff */
[----:B------:R-:W-:Y:S03]  /*159e10*/  STL.64 [R1+0x900], R46 ;  /* 0x0009002e01007387 */ /* 0x000fe60000100a00 */
[----:B------:R-:W-:Y:S01]  /*159e20*/  PRMT R37, R40, 0x3340, R37 ;  /* 0x0000334028257816 */ /* 0x000fe20000000025 */
[----:B------:R-:W2:Y:S04]  /*159e30*/  LDL.LU R49, [R1+0x2bc] ;  /* 0x0002bc0001317983 */ /* 0x000ea80000300800 */
[----:B------:R0:W-:Y:S04]  /*159e40*/  STL [R1+0x16d0], R38 ;  /* 0x0016d02601007387 */ /* 0x0001e80000100800 */
[----:B------:R-:W4:Y:S01]  /*159e50*/  LDL.LU R48, [R1+0x284] ;  /* 0x0002840001307983 */ /* 0x000f220000300800 */
[----:B0-----:R-:W-:-:S03]  /*159e60*/  IADD3 R38, P6, PT, R43, R22, RZ ;  /* 0x000000162b267210 */ /* 0x001fc60007fde0ff */
[----:B------:R-:W-:Y:S04]  /*159e70*/  STL [R1+0x16cc], R37 ;  /* 0x0016cc2501007387 */ /* 0x000fe80000100800 */
[----:B------:R-:W4:Y:S01]  /*159e80*/  LDL.LU R47, [R1+0x298] ;  /* 0x00029800012f7983 */ /* 0x000f220000300800 */
[----:B------:R-:W-:-:S03]  /*159e90*/  IMAD.X R39, R36, 0x1, R20, P6 ;  /* 0x0000000124277824 */ /* 0x000fc600030e0614 */
[----:B------:R-:W4:Y:S04]  /*159ea0*/  LDL.LU R45, [R1+0x2b8] ;  /* 0x0002b800012d7983 */ /* 0x000f280000300800 */
[----:B------:R-:W4:Y:S04]  /*159eb0*/  LDL.LU R46, [R1+0x280] ;  /* 0x00028000012e7983 */ /* 0x000f280000300800 */
[----:B------:R0:W-:Y:S02]  /*159ec0*/  STL.64 [R1+0x8f8], R38 ;  /* 0x0008f82601007387 */ /* 0x0001e40000100a00 */
[----:B0-----:R-:W-:-:S02]  /*159ed0*/  SHF.R.U32.HI R38, RZ, 0x8, R53 ;  /* 0x00000008ff267819 */ /* 0x001fc40000011635 */
[----:B------:R-:W4:Y:S01]  /*159ee0*/  LDL.LU R53, [R1+0x290] ;  /* 0x0002900001357983 */ /* 0x000f220000300800 */
[----:B------:R-:W-:Y:S02]  /*159ef0*/  SHF.R.U32.HI R37, RZ, 0x8, R50 ;  /* 0x00000008ff257819 */ /* 0x000fe40000011632 */
[----:B------:R-:W-:Y:S02]  /*159f00*/  LOP3.LUT R38, R38, 0xffff, RZ, 0xc0, !PT ;  /* 0x0000ffff26267812 */ /* 0x000fe400078ec0ff */
[----:B------:R-:W-:Y:S02]  /*159f10*/  LOP3.LUT R37, R37, 0xffff, RZ, 0xc0, !PT ;  /* 0x0000ffff25257812 */ /* 0x000fe400078ec0ff */
[--C-:B------:R-:W-:Y:S02]  /*159f20*/  PRMT R38, R38, 0x3340, R0.reuse ;  /* 0x0000334026267816 */ /* 0x100fe40000000000 */
[----:B------:R-:W-:-:S03]  /*159f30*/  PRMT R37, R37, 0x3340, R0 ;  /* 0x0000334025257816 */ /* 0x000fc60000000000 */
[----:B------:R-:W-:Y:S04]  /*159f40*/  STL [R1+0x14c4], R38 ;  /* 0x0014c42601007387 */ /* 0x000fe80000100800 */
[----:B------:R0:W-:Y:S01]  /*159f50*/  STL [R1+0x14c0], R37 ;  /* 0x0014c02501007387 */ /* 0x0001e20000100800 */
[----:B---3--:R-:W-:Y:S02]  /*159f60*/  LOP3.LUT R41, R61, 0xffff, RZ, 0xc0, !PT ;  /* 0x0000ffff3d297812 */ /* 0x008fe400078ec0ff */
[----:B------:R-:W-:Y:S02]  /*159f70*/  LOP3.LUT R40, R57, 0xffff, RZ, 0xc0, !PT ;  /* 0x0000ffff39287812 */ /* 0x000fe400078ec0ff */
[----:B------:R-:W-:Y:S02]  /*159f80*/  LOP3.LUT R39, R56, 0xffff, RZ, 0xc0, !PT ;  /* 0x0000ffff38277812 */ /* 0x000fe400078ec0ff */
[----:B0-----:R-:W-:-:S02]  /*159f90*/  PRMT R37, R40, 0x3340, R0 ;  /* 0x0000334028257816 */ /* 0x001fc40000000000 */
[----:B------:R-:W-:-:S04]  /*159fa0*/  PRMT R38, R41, 0x3340, R39 ;  /* 0x0000334029267816 */ /* 0x000fc80000000027 */
[----:B------:R-:W-:Y:S02]  /*159fb0*/  PRMT R37, R38, 0x5410, R37 ;  /* 0x0000541026257816 */ /* 0x000fe40000000025 */
[----:B------:R-:W-:Y:S02]  /*159fc0*/  SHF.R.U32.HI R41, RZ, 0x8, R41 ;  /* 0x00000008ff297819 */ /* 0x000fe40000011629 */
[----:B------:R-:W-:Y:S01]  /*159fd0*/  SHF.R.U32.HI R38, RZ, 0x8, R39 ;  /* 0x00000008ff267819 */ /* 0x000fe20000011627 */
[----:B------:R0:W-:Y:S01]  /*159fe0*/  STL [R1+0x1750], R37 ;  /* 0x0017502501007387 */ /* 0x0001e20000100800 */
[----:B------:R-:W-:Y:S02]  /*159ff0*/  IADD3 R56, P6, PT, R43, R19, RZ ;  /* 0x000000132b387210 */ /* 0x000fe40007fde0ff */
[----:B------:R-:W-:Y:S02]  /*15a000*/  LOP3.LUT R39, R41, 0xffff, RZ, 0xc0, !PT ;  /* 0x0000ffff29277812 */ /* 0x000fe400078ec0ff */
[----:B------:R-:W-:-:S02]  /*15a010*/  LOP3.LUT R38, R38, 0xffff, RZ, 0xc0, !PT ;  /* 0x0000ffff26267812 */ /* 0x000fc400078ec0ff */
[----:B0-----:R-:W-:Y:S01]  /*15a020*/  SHF.R.U32.HI R37, RZ, 0x8, R40 ;  /* 0x00000008ff257819 */ /* 0x001fe20000011628 */
[----:B------:R-:W-:-:S03]  /*15a030*/  IMAD.X R57, R36, 0x1, R17, P6 ;  /* 0x0000000124397824 */ /* 0x000fc600030e0611 */
[----:B------:R-:W-:Y:S02]  /*15a040*/  LOP3.LUT R37, R37, 0xffff, RZ, 0xc0, !PT ;  /* 0x0000ffff25257812 */ /* 0x000fe400078ec0ff */
[----:B------:R-:W-:Y:S02]  /*15a050*/  PRMT R38, R39, 0x3340, R38 ;  /* 0x0000334027267816 */ /* 0x000fe40000000026 */
[----:B------:R-:W-:Y:S01]  /*15a060*/  PRMT R37, R37, 0x3340, R0 ;  /* 0x0000334025257816 */ /* 0x000fe20000000000 */
[----:B------:R-:W-:Y:S04]  /*15a070*/  STL.64 [R1+0x10d0], R56 ;  /* 0x0010d03801007387 */ /* 0x000fe80000100a00 */
[----:B------:R-:W-:Y:S04]  /*15a080*/  STL [R1+0x16c0], R38 ;  /* 0x0016c02601007387 */ /* 0x000fe80000100800 */
[----:B------:R0:W-:Y:S01]  /*15a090*/  STL [R1+0x14b4], R37 ;  /* 0x0014b42501007387 */ /* 0x0001e20000100800 */
[----:B--2---:R-:W-:-:S02]  /*15a0a0*/  LOP3.LUT R42, R49, 0xffff, RZ, 0xc0, !PT ;  /* 0x0000ffff312a7812 */ /* 0x004fc400078ec0ff */
[----:B----4-:R-:W-:Y:S02]  /*15a0b0*/  LOP3.LUT R50, R48, 0xffff, RZ, 0xc0, !PT ;  /* 0x0000ffff30327812 */ /* 0x010fe400078ec0ff */
[----:B------:R-:W2:Y:S01]  /*15a0c0*/  LDL.LU R48, [R1+0x90] ;  /* 0x0000900001307983 */ /* 0x000ea20000300800 */
[----:B------:R-:W-:-:S03]  /*15a0d0*/  LOP3.LUT R41, R47, 0xffff, RZ, 0xc0, !PT ;  /* 0x0000ffff2f297812 */ /* 0x000fc600078ec0ff */
[----:B------:R-:W3:Y:S01]  /*15a0e0*/  LDL.LU R47, [R1+0x14] ;  /* 0x00001400012f7983 */ /* 0x000ee20000300800 */
[----:B------:R-:W-:-:S03]  /*15a0f0*/  LOP3.LUT R40, R45, 0xffff, RZ, 0xc0, !PT ;  /* 0x0000ffff2d287812 */ /* 0x000fc600078ec0ff */
[----:B------:R-:W4:Y:S01]  /*15a100*/  LDL.LU R45, [R1+0x50] ;  /* 0x00005000012d7983 */ /* 0x000f220000300800 */
[----:B------:R-:W-:-:S03]  /*15a110*/  LOP3.LUT R49, R46, 0xffff, RZ, 0xc0, !PT ;  /* 0x0000ffff2e317812 */ /* 0x000fc600078ec0ff */
[----:B------:R-:W4:Y:S01]  /*15a120*/  LDL.LU R46, [R1+0x8c] ;  /* 0x00008c00012e7983 */ /* 0x000f220000300800 */
[----:B------:R-:W-:-:S03]  /*15a130*/  LOP3.LUT R39, R53, 0xffff, RZ, 0xc0, !PT ;  /* 0x0000ffff35277812 */ /* 0x000fc600078ec0ff */
[----:B------:R-:W4:Y:S01]  /*15a140*/  LDL.LU R53, [R1+0x4c] ;  /* 0x00004c0001357983 */ /* 0x000f220000300800 */
[----:B0-----:R-:W-:Y:S02]  /*15a150*/  PRMT R37, R50, 0x3340, R0 ;  /* 0x0000334032257816 */ /* 0x001fe40000000000 */
[----:B------:R-:W-:-:S04]  /*15a160*/  PRMT R38, R42, 0x3340, R41 ;  /* 0x000033402a267816 */ /* 0x000fc80000000029 */
[----:B------:R-:W-:Y:S02]  /*15a170*/  PRMT R38, R38, 0x5410, R37 ;  /* 0x0000541026267816 */ /* 0x000fe40000000025 */
[----:B------:R-:W-:-:S03]  /*15a180*/  PRMT R37, R49, 0x3340, R0 ;  /* 0x0000334031257816 */ /* 0x000fc60000000000 */
[----:B------:R0:W-:Y:S02]  /*15a190*/  STL [R1+0x174c], R38 ;  /* 0x00174c2601007387 */ /* 0x0001e40000100800 */
[----:B0-----:R-:W-:-:S04]  /*15a1a0*/  PRMT R38, R40, 0x3340, R39 ;  /* 0x0000334028267816 */ /* 0x001fc80000000027 */
[----:B------:R-:W-:Y:S02]  /*15a1b0*/  PRMT R37, R38, 0x5410, R37 ;  /* 0x0000541026257816 */ /* 0x000fe40000000025 */
[----:B------:R-:W-:Y:S02]  /*15a1c0*/  SHF.R.U32.HI R40, RZ, 0x8, R40 ;  /* 0x00000008ff287819 */ /* 0x000fe40000011628 */
[----:B------:R-:W-:Y:S01]  /*15a1d0*/  SHF.R.U32.HI R39, RZ, 0x8, R39 ;  /* 0x00000008ff277819 */ /* 0x000fe20000011627 */
[----:B------:R0:W-:Y:S01]  /*15a1e0*/  STL [R1+0x1748], R37 ;  /* 0x0017482501007387 */ /* 0x0001e20000100800 */
[----:B------:R-:W-:Y:S02]  /*15a1f0*/  SHF.R.U32.HI R38, RZ, 0x8, R42 ;  /* 0x00000008ff267819 */ /* 0x000fe4000001162a */
[----:B------:R-:W-:Y:S02]  /*15a200*/  IADD3 R56, P6, PT, R43, R18, RZ ;  /* 0x000000122b387210 */ /* 0x000fe40007fde0ff */
[----:B------:R-:W-:-:S02]  /*15a210*/  LOP3.LUT R40, R40, 0xffff, RZ, 0xc0, !PT ;  /* 0x0000ffff28287812 */ /* 0x000fc400078ec0ff */
[----:B------:R-:W-:Y:S02]  /*15a220*/  LOP3.LUT R39, R39, 0xffff, RZ, 0xc0, !PT ;  /* 0x0000ffff27277812 */ /* 0x000fe400078ec0ff */
[----:B0-----:R-:W-:Y:S02]  /*15a230*/  SHF.R.U32.HI R37, RZ, 0x8, R41 ;  /* 0x00000008ff257819 */ /* 0x001fe40000011629 */
[----:B------:R-:W-:Y:S02]  /*15a240*/  LOP3.LUT R38, R38, 0xffff, RZ, 0xc0, !PT ;  /* 0x0000ffff26267812 */ /* 0x000fe400078ec0ff */
[----:B------:R-:W-:Y:S01]  /*15a250*/  LOP3.LUT R37, R37, 0xffff, RZ, 0xc0, !PT ;  /* 0x0000ffff25257812 */ /* 0x000fe200078ec0ff */
[----:B------:R-:W-:Y:S01]  /*15a260*/  IMAD.X R57, R36, 0x1, R16, P6 ;  /* 0x0000000124397824 */ /* 0x000fe200030e0610 */
[----:B------:R-:W-:Y:S02]  /*15a270*/  PRMT R39, R40, 0x3340, R39 ;  /* 0x0000334028277816 */ /* 0x000fe40000000027 */
[----:B------:R-:W-:-:S02]  /*15a280*/  PRMT R37, R38, 0x3340, R37 ;  /* 0x0000334026257816 */ /* 0x000fc40000000025 */
[----:B------:R-:W-:Y:S01]  /*15a290*/  STL.64 [R1+0x10c8], R56 ;  /* 0x0010c83801007387 */ /* 0x000fe20000100a00 */
[----:B------:R-:W-:-:S03]  /*15a2a0*/  SHF.R.U32.HI R38, RZ, 0x8, R50 ;  /* 0x00000008ff267819 */ /* 0x000fc60000011632 */
[----:B------:R-:W-:Y:S01]  /*15a2b0*/  STL [R1+0x16b4], R39 ;  /* 0x0016b42701007387 */ /* 0x000fe20000100800 */
[----:B------:R-:W-:-:S03]  /*15a2c0*/  IADD3 R40, P6, PT, R43, R15, RZ ;  /* 0x0000000f2b287210 */ /* 0x000fc60007fde0ff */
[----:B------:R0:W-:Y:S01]  /*15a2d0*/  STL [R1+0x16b0], R37 ;  /* 0x0016b02501007387 */ /* 0x0001e20000100800 */
[----:B------:R-:W-:Y:S01]  /*15a2e0*/  LOP3.LUT R38, R38, 0xffff, RZ, 0xc0, !PT ;  /* 0x0000ffff26267812 */ /* 0x000fe200078ec0ff */
[----:B------:R-:W-:Y:S01]  /*15a2f0*/  IMAD.X R41, R36, 0x1, R13, P6 ;  /* 0x0000000124297824 */ /* 0x000fe200030e060d */
[----:B0-----:R-:W-:-:S04]  /*15a300*/  SHF.R.U32.HI R37, RZ, 0x8, R49 ;  /* 0x00000008ff257819 */ /* 0x001fc80000011631 */
[----:B------:R-:W-:Y:S02]  /*15a310*/  LOP3.LUT R37, R37, 0xffff, RZ, 0xc0, !PT ;  /* 0x0000ffff25257812 */ /* 0x000fe400078ec0ff */
[--C-:B------:R-:W-:Y:S02]  /*15a320*/  PRMT R38, R38, 0x3340, R0.reuse ;  /* 0x0000334026267816 */ /* 0x100fe40000000000 */
[----:B------:R-:W-:Y:S01]  /*15a330*/  PRMT R37, R37, 0x3340, R0 ;  /* 0x0000334025257816 */ /* 0x000fe20000000000 */
[----:B------:R4:W-:Y:S04]  /*15a340*/  STL.64 [R1+0x10a0], R40 ;  /* 0x0010a02801007387 */ /* 0x0009e80000100a00 */
[----:B------:R-:W-:Y:S04]  /*15a350*/  STL [R1+0x14a8], R38 ;  /* 0x0014a82601007387 */ /* 0x000fe80000100800 */
[----:B------:R0:W-:Y:S01]  /*15a360*/  STL [R1+0x14a4], R37 ;  /* 0x0014a42501007387 */ /* 0x0001e20000100800 */
[----:B------:R-:W-:-:S02]  /*15a370*/  LOP3.LUT R49, R55, 0xffff, RZ, 0xc0, !PT ;  /* 0x0000ffff37317812 */ /* 0x000fc400078ec0ff */
[----:B--2---:R-:W-:Y:S02]  /*15a380*/  LOP3.LUT R42, R48, 0xffff, RZ, 0xc0, !PT ;  /* 0x0000ffff302a7812 */ /* 0x004fe400078ec0ff */
[----:B---3--:R-:W-:Y:S02]  /*15a390*/  LOP3.LUT R48, R47, 0xffff, RZ, 0xc0, !PT ;  /* 0x0000ffff2f307812 */ /* 0x008fe400078ec0ff */
[----:B------:R-:W2:Y:S01]  /*15a3a0*/  LDL.LU R47, [R1+0x74] ;  /* 0x00007400012f7983 */ /* 0x000ea20000300800 */
[----:B----4-:R-:W-:-:S03]  /*15a3b0*/  LOP3.LUT R41, R45, 0xffff, RZ, 0xc0, !PT ;  /* 0x0000ffff2d297812 */ /* 0x010fc600078ec0ff */
[----:B------:R-:W3:Y:S01]  /*15a3c0*/  LDL.LU R45, [R1+0x34] ;  /* 0x00003400012d7983 */ /* 0x000ee20000300800 */
[----:B------:R-:W-:-:S03]  /*15a3d0*/  LOP3.LUT R40, R46, 0xffff, RZ, 0xc0, !PT ;  /* 0x0000ffff2e287812 */ /* 0x000fc600078ec0ff */
[----:B------:R-:W4:Y:S04]  /*15a3e0*/  LDL.LU R46, [R1+0x198] ;  /* 0x00019800012e7983 */ /* 0x000f280000300800 */
[----:B------:R-:W4:Y:S01]  /*15a3f0*/  LDL.LU R55, [R1+0x108] ;  /* 0x0001080001377983 */ /* 0x000f220000300800 */
[----:B------:R-:W-:-:S03]  /*15a400*/  LOP3.LUT R39, R53, 0xffff, RZ, 0xc0, !PT ;  /* 0x0000ffff35277812 */ /* 0x000fc600078ec0ff */
[----:B------:R-:W4:Y:S01]  /*15a410*/  LDL.LU R53, [R1+0x150] ;  /* 0x0001500001357983 */ /* 0x000f220000300800 */
[----:B0-----:R-:W-:Y:S02]  /*15a420*/  PRMT R37, R48, 0x3340, R0 ;  /* 0x0000334030257816 */ /* 0x001fe40000000000 */
[----:B------:R-:W-:-:S04]  /*15a430*/  PRMT R38, R42, 0x3340, R41 ;  /* 0x000033402a267816 */ /* 0x000fc80000000029 */
[----:B------:R-:W-:Y:S02]  /*15a440*/  PRMT R38, R38, 0x5410, R37 ;  /* 0x0000541026267816 */ /* 0x000fe40000000025 */
[----:B------:R-:W-:-:S03]  /*15a450*/  PRMT R37, R49, 0x3340, R0 ;  /* 0x0000334031257816 */ /* 0x000fc60000000000 */
[----:B------:R0:W-:Y:S01]  /*15a460*/  STL [R1+0x1744], R38 ;  /* 0x0017442601007387 */ /* 0x0001e20000100800 */
[----:B------:R-:W-:Y:S02]  /*15a470*/  SHF.R.U32.HI R42, RZ, 0x8, R42 ;  /* 0x00000008ff2a7819 */ /* 0x000fe4000001162a */
[----:B0-----:R-:W-:-:S04]  /*15a480*/  PRMT R38, R40, 0x3340, R39 ;  /* 0x0000334028267816 */ /* 0x001fc80000000027 */
        /* <DEDUP_REMOVED lines=11> */
[----:B------:R-:W-:Y:S02]  /*15a540*/  LOP3.LUT R37, R37, 0xffff, RZ, 0xc0, !PT ;  /* 0x0000ffff25257812 */ /* 0x000fe400078ec0ff */
[----:B------:R-:W-:Y:S02]  /*15a550*/  IADD3 R38, P6, PT, R43, R11, RZ ;  /* 0x0000000b2b267210 */ /* 0x000fe40007fde0ff */
[----:B------:R-:W-:Y:S01]  /*15a560*/  PRMT R37, R40, 0x3340, R37 ;  /* 0x0000334028257816 */ /* 0x000fe20000000025 */
[----:B------:R-:W-:Y:S02]  /*15a570*/  STL.64 [R1+0x1078], R56 ;  /* 0x0010783801007387 */ /* 0x000fe40000100a00 */
[----:B------:R-:W-:-:S02]  /*15a580*/  IMAD.X R39, R36, 0x1, R10, P6 ;  /* 0x0000000124277824 */ /* 0x000fc400030e060a */
[----:B------:R-:W-:Y:S04]  /*15a590*/  STL [R1+0x16a8], R41 ;  /* 0x0016a82901007387 */ /* 0x000fe80000100800 */
[----:B------:R0:W-:Y:S04]  /*15a5a0*/  STL [R1+0x16a0], R37 ;  /* 0x0016a02501007387 */ /* 0x0001e80000100800 */
[----:B------:R1:W-:Y:S01]  /*15a5b0*/  STL.64 [R1+0x10c0], R38 ;  /* 0x0010c02601007387 */ /* 0x0003e20000100a00 */
[----:B0-----:R-:W-:Y:S02]  /*15a5c0*/  SHF.R.U32.HI R37, RZ, 0x8, R48 ;  /* 0x00000008ff257819 */ /* 0x001fe40000011630 */
[----:B-1----:R-:W-:-:S02]  /*15a5d0*/  SHF.R.U32.HI R38, RZ, 0x8, R49 ;  /* 0x00000008ff267819 */ /* 0x002fc40000011631 */
[----:B------:R-:W-:Y:S02]  /*15a5e0*/  LOP3.LUT R37, R37, 0xffff, RZ, 0xc0, !PT ;  /* 0x0000ffff25257812 */ /* 0x000fe400078ec0ff */
[----:B------:R-:W-:Y:S02]  /*15a5f0*/  LOP3.LUT R38, R38, 0xffff, RZ, 0xc0, !PT ;  /* 0x0000ffff26267812 */ /* 0x000fe400078ec0ff */
[--C-:B------:R-:W-:Y:S02]  /*15a600*/  PRMT R37, R37, 0x3340, R0.reuse ;  /* 0x0000334025257816 */ /* 0x100fe40000000000 */
[----:B------:R-:W-:-:S05]  /*15a610*/  PRMT R38, R38, 0x3340, R0 ;  /* 0x0000334026267816 */ /* 0x000fca0000000000 */
[----:B------:R-:W-:Y:S01]  /*15a620*/  STL [R1+0x149c], R38 ;  /* 0x00149c2601007387 */ /* 0x000fe20000100800 */
[----:B------:R-:W-:-:S03]  /*15a630*/  LOP3.LUT R50, R3, 0xffff, RZ, 0xc0, !PT ;  /* 0x0000ffff03327812 */ /* 0x000fc600078ec0ff */
[----:B------:R0:W-:Y:S04]  /*15a640*/  STL [R1+0x2f8], R37 ;  /* 0x0002f82501007387 */ /* 0x0001e80000100800 */
[----:B------:R-:W4:Y:S04]  /*15a650*/  LDL.LU R57, [R1+0x80] ;  /* 0x0000800001397983 */ /* 0x000f280000300800 */
[----:B------:R-:W4:Y:S01]  /*15a660*/  LDL.LU R56, [R1+0x40] ;  /* 0x0000400001387983 */ /* 0x000f220000300800 */
[----:B0-----:R-:W-:Y:S02]  /*15a670*/  PRMT R37, R50, 0x3340, R0 ;  /* 0x0000334032257816 */ /* 0x001fe40000000000 */
[----:B--2---:R-:W-:-:S02]  /*15a680*/  LOP3.LUT R42, R47, 0xffff, RZ, 0xc0, !PT ;  /* 0x0000ffff2f2a7812 */ /* 0x004fc400078ec0ff */
[----:B---3--:R-:W-:-:S04]  /*15a690*/  LOP3.LUT R41, R45, 0xffff, RZ, 0xc0, !PT ;  /* 0x0000ffff2d297812 */ /* 0x008fc800078ec0ff */
[----:B------:R-:W-:Y:S02]  /*15a6a0*/  PRMT R38, R42, 0x3340, R41 ;  /* 0x000033402a267816 */ /* 0x000fe40000000029 */
[----:B----4-:R-:W-:Y:S02]  /*15a6b0*/  LOP3.LUT R40, R46, 0xffff, RZ, 0xc0, !PT ;  /* 0x0000ffff2e287812 */ /* 0x010fe400078ec0ff */
[----:B------:R-:W-:Y:S02]  /*15a6c0*/  LOP3.LUT R49, R55, 0xffff, RZ, 0xc0, !PT ;  /* 0x0000ffff37317812 */ /* 0x000fe400078ec0ff */
[----:B------:R-:W-:Y:S02]  /*15a6d0*/  PRMT R3, R38, 0x5410, R37 ;  /* 0x0000541026037816 */ /* 0x000fe40000000025 */
[----:B------:R-:W-:Y:S02]  /*15a6e0*/  PRMT R37, R49, 0x3340, R0 ;  /* 0x0000334031257816 */ /* 0x000fe40000000000 */
[----:B------:R-:W-:Y:S01]  /*15a6f0*/  IADD3 R46, P6, PT, R43, R9, RZ ;  /* 0x000000092b2e7210 */ /* 0x000fe20007fde0ff */
[----:B------:R0:W-:Y:S01]  /*15a700*/  STL [R1+0x173c], R3 ;  /* 0x00173c0301007387 */ /* 0x0001e20000100800 */
[----:B------:R-:W-:-:S04]  /*15a710*/  LOP3.LUT R39, R53, 0xffff, RZ, 0xc0, !PT ;  /* 0x0000ffff35277812 */ /* 0x000fc800078ec0ff */
[----:B------:R-:W-:Y:S01]  /*15a720*/  PRMT R38, R40, 0x3340, R39 ;  /* 0x0000334028267816 */ /* 0x000fe20000000027 */
[----:B------:R-:W-:-:S03]  /*15a730*/  IMAD.X R47, R36, 0x1, R8, P6 ;  /* 0x00000001242f7824 */ /* 0x000fc600030e0608 */
[----:B0-----:R-:W-:-:S05]  /*15a740*/  PRMT R3, R38, 0x5410, R37 ;  /* 0x0000541026037816 */ /* 0x001fca0000000025 */
[----:B------:R0:W-:Y:S04]  /*15a750*/  STL [R1+0x1738], R3 ;  /* 0x0017380301007387 */ /* 0x0001e80000100800 */
[----:B------:R-:W2:Y:S04]  /*15a760*/  LDL.LU R48, [R1+0x19c] ;  /* 0x00019c0001307983 */ /* 0x000ea80000300800 */
[----:B0-----:R-:W3:Y:S04]  /*15a770*/  LDL.LU R3, [R1+0x120] ;  /* 0x0001200001037983 */ /* 0x001ee80000300800 */
[----:B------:R0:W-:Y:S04]  /*15a780*/  STL.64 [R1+0x10b8], R46 ;  /* 0x0010b82e01007387 */ /* 0x0001e80000100a00 */
[----:B0-----:R-:W4:Y:S04]  /*15a790*/  LDL.LU R47, [R1+0x15c] ;  /* 0x00015c00012f7983 */ /* 0x001f280000300800 */
[----:B------:R-:W4:Y:S04]  /*15a7a0*/  LDL.LU R46, [R1+0x188] ;  /* 0x00018800012e7983 */ /* 0x000f280000300800 */
[----:B------:R-:W4:Y:S04]  /*15a7b0*/  LDL.LU R55, [R1+0xf4] ;  /* 0x0000f40001377983 */ /* 0x000f280000300800 */
[----:B------:R-:W4:Y:S01]  /*15a7c0*/  LDL.LU R53, [R1+0x138] ;  /* 0x0001380001357983 */ /* 0x000f220000300800 */
[----:B------:R-:W-:-:S02]  /*15a7d0*/  SHF.R.U32.HI R40, RZ, 0x8, R40 ;  /* 0x00000008ff287819 */ /* 0x000fc40000011628 */
[----:B------:R-:W-:Y:S02]  /*15a7e0*/  SHF.R.U32.HI R39, RZ, 0x8, R39 ;  /* 0x00000008ff277819 */ /* 0x000fe40000011627 */
[----:B------:R-:W-:Y:S02]  /*15a7f0*/  LOP3.LUT R40, R40, 0xffff, RZ, 0xc0, !PT ;  /* 0x0000ffff28287812 */ /* 0x000fe400078ec0ff */
[----:B------:R-:W-:Y:S02]  /*15a800*/  LOP3.LUT R39, R39, 0xffff, RZ, 0xc0, !PT ;  /* 0x0000ffff27277812 */ /* 0x000fe400078ec0ff */
[----:B------:R-:W-:Y:S02]  /*15a810*/  SHF.R.U32.HI R38, RZ, 0x8, R42 ;  /* 0x00000008ff267819 */ /* 0x000fe4000001162a */
[----:B------:R-:W-:Y:S02]  /*15a820*/  SHF.R.U32.HI R37, RZ, 0x8, R41 ;  /* 0x00000008ff257819 */ /* 0x000fe40000011629 */
[----:B------:R-:W-:-:S02]  /*15a830*/  PRMT R39, R40, 0x3340, R39 ;  /* 0x0000334028277816 */ /* 0x000fc40000000027 */
[----:B------:R-:W-:Y:S02]  /*15a840*/  IADD3 R40, P6, PT, R43, R7, RZ ;  /* 0x000000072b287210 */ /* 0x000fe40007fde0ff */
[----:B------:R-:W-:Y:S02]  /*15a850*/  LOP3.LUT R38, R38, 0xffff, RZ, 0xc0, !PT ;  /* 0x0000ffff26267812 */ /* 0x000fe400078ec0ff */
[----:B------:R-:W-:Y:S01]  /*15a860*/  LOP3.LUT R37, R37, 0xffff, RZ, 0xc0, !PT ;  /* 0x0000ffff25257812 */ /* 0x000fe200078ec0ff */
[----:B------:R-:W-:-:S03]  /*15a870*/  IMAD.X R41, R36, 0x1, R6, P6 ;  /* 0x0000000124297824 */ /* 0x000fc600030e0606 */
[----:B------:R-:W-:Y:S02]  /*15a880*/  PRMT R37, R38, 0x3340, R37 ;  /* 0x0000334026257816 */ /* 0x000fe40000000025 */
[----:B------:R-:W-:Y:S01]  /*15a890*/  IADD3 R38, P6, PT, R43, R5, RZ ;  /* 0x000000052b267210 */ /* 0x000fe20007fde0ff */
[----:B------:R0:W-:Y:S04]  /*15a8a0*/  STL [R1+0x1694], R39 ;  /* 0x0016942701007387 */ /* 0x0001e80000100800 */
[----:B0-----:R-:W-:Y:S01]  /*15a8b0*/  IMAD.X R39, R36, 0x1, R4, P6 ;  /* 0x0000000124277824 */ /* 0x001fe200030e0604 */
[----:B------:R-:W-:Y:S01]  /*15a8c0*/  SHF.R.U32.HI R36, RZ, 0x8, R50 ;  /* 0x00000008ff247819 */ /* 0x000fe20000011632 */
[----:B------:R0:W-:Y:S03]  /*15a8d0*/  STL [R1+0x1690], R37 ;  /* 0x0016902501007387 */ /* 0x0001e60000100800 */
[----:B------:R-:W-:Y:S01]  /*15a8e0*/  LOP3.LUT R36, R36, 0xffff, RZ, 0xc0, !PT ;  /* 0x0000ffff24247812 */ /* 0x000fe200078ec0ff */
[----:B------:R-:W4:Y:S04]  /*15a8f0*/  LDL.LU R45, [R1+0x20] ;  /* 0x00002000012d7983 */ /* 0x000f280000300800 */
[----:B------:R-:W-:Y:S01]  /*15a900*/  STL.64 [R1+0x10b0], R40 ;  /* 0x0010b02801007387 */ /* 0x000fe20000100a00 */
[----:B0-----:R-:W-:-:S02]  /*15a910*/  PRMT R37, R36, 0x3340, R0 ;  /* 0x0000334024257816 */ /* 0x001fc40000000000 */
[----:B------:R-:W-:Y:S01]  /*15a920*/  LOP3.LUT R36, R54, 0xffff, RZ, 0xc0, !PT ;  /* 0x0000ffff36247812 */ /* 0x000fe200078ec0ff */
[----:B------:R0:W-:Y:S04]  /*15a930*/  STL.64 [R1+0x10a8], R38 ;  /* 0x0010a82601007387 */ /* 0x0001e80000100a00 */
[----:B------:R1:W-:Y:S04]  /*15a940*/  STL [R1+0x2e8], R37 ;  /* 0x0002e82501007387 */ /* 0x0003e80000100800 */
[----:B------:R-:W4:Y:S01]  /*15a950*/  LDL.LU R54, [R1+0x8500] ;  /* 0x0085000001367983 */ /* 0x000f220000300800 */
[----:B0-----:R-:W-:-:S02]  /*15a960*/  LOP3.LUT R39, R57, 0xffff, RZ, 0xc0, !PT ;  /* 0x0000ffff39277812 */ /* 0x001fc400078ec0ff */
[----:B------:R-:W-:Y:S01]  /*15a970*/  LOP3.LUT R38, R56, 0xffff, RZ, 0xc0, !PT ;  /* 0x0000ffff38267812 */ /* 0x000fe200078ec0ff */
[----:B------:R0:W-:Y:S03]  /*15a980*/  STL [R1+0x1784], R36 ;  /* 0x0017842401007387 */ /* 0x0001e60000100800 */
[----:B-1----:R-:W-:Y:S02]  /*15a990*/  PRMT R37, R39, 0x3340, R38 ;  /* 0x0000334027257816 */ /* 0x002fe40000000026 */
[----:B0-----:R-:W-:-:S04]  /*15a9a0*/  PRMT R36, R36, 0x3340, R0 ;  /* 0x0000334024247816 */ /* 0x001fc80000000000 */
[----:B------:R-:W-:Y:S02]  /*15a9b0*/  PRMT R36, R37, 0x5410, R36 ;  /* 0x0000541025247816 */ /* 0x000fe40000000024 */
[----:B------:R-:W-:Y:S02]  /*15a9c0*/  SHF.R.U32.HI R40, RZ, 0x8, R49 ;  /* 0x00000008ff287819 */ /* 0x000fe40000011631 */
[----:B------:R-:W-:Y:S01]  /*15a9d0*/  SHF.R.U32.HI R37, RZ, 0x8, R39 ;  /* 0x00000008ff257819 */ /* 0x000fe20000011627 */
[----:B------:R0:W-:Y:S03]  /*15a9e0*/  STL [R1+0x1734], R36 ;  /* 0x0017342401007387 */ /* 0x0001e60000100800 */
[----:B------:R-:W-:Y:S02]  /*15a9f0*/  LOP3.LUT R37, R37, 0xffff, RZ, 0xc0, !PT ;  /* 0x0000ffff25257812 */ /* 0x000fe400078ec0ff */
[----:B0-----:R-:W-:-:S02]  /*15aa00*/  SHF.R.U32.HI R36, RZ, 0x8, R38 ;  /* 0x00000008ff247819 */ /* 0x001fc40000011626 */
[----:B------:R-:W-:Y:S02]  /*15aa10*/  LOP3.LUT R38, R40, 0xffff, RZ, 0xc0, !PT ;  /* 0x0000ffff28267812 */ /* 0x000fe400078ec0ff */
[----:B------:R-:W-:Y:S02]  /*15aa20*/  LOP3.LUT R36, R36, 0xffff, RZ, 0xc0, !PT ;  /* 0x0000ffff24247812 */ /* 0x000fe400078ec0ff */
[----:B------:R-:W-:Y:S02]  /*15aa30*/  PRMT R38, R38, 0x3340, R0 ;  /* 0x0000334026267816 */ /* 0x000fe40000000000 */
[----:B------:R-:W-:-:S03]  /*15aa40*/  PRMT R36, R37, 0x3340, R36 ;  /* 0x0000334025247816 */ /* 0x000fc60000000024 */
[----:B------:R-:W-:Y:S04]  /*15aa50*/  STL [R1+0x2d4], R38 ;  /* 0x0002d42601007387 */ /* 0x000fe80000100800 */
[----:B------:R0:W-:Y:S04]  /*15aa60*/  STL [R1+0x16ac], R36 ;  /* 0x0016ac2401007387 */ /* 0x0001e80000100800 */
[----:B------:R-:W4:Y:S04]  /*15aa70*/  LDL.LU R56, [R1+0x268] ;  /* 0x0002680001387983 */ /* 0x000f280000300800 */
[----:B------:R-:W4:Y:S01]  /*15aa80*/  LDL.LU R49, [R1+0x1fc] ;  /* 0x0001fc0001317983 */ /* 0x000f220000300800 */
[----:B--2---:R-:W-:-:S02]  /*15aa90*/  LOP3.LUT R41, R48, 0xffff, RZ, 0xc0, !PT ;  /* 0x0000ffff30297812 */ /* 0x004fc400078ec0ff */
[----:B---3--:R-:W-:-:S04]  /*15aaa0*/  LOP3.LUT R43, R3, 0xffff, RZ, 0xc0, !PT ;  /* 0x0000ffff032b7812 */ /* 0x008fc800078ec0ff */
[----:B0-----:R-:W-:Y:S02]  /*15aab0*/  PRMT R36, R43, 0x3340, R0 ;  /* 0x000033402b247816 */ /* 0x001fe40000000000 */
[----:B----4-:R-:W-:-:S04]  /*15aac0*/  LOP3.LUT R40, R47, 0xffff, RZ, 0xc0, !PT ;  /* 0x0000ffff2f287812 */ /* 0x010fc800078ec0ff */
[----:B------:R-:W-:-:S04]  /*15aad0*/  PRMT R37, R41, 0x3340, R40 ;  /* 0x0000334029257816 */ /* 0x000fc80000000028 */
[----:B------:R-:W-:-:S05]  /*15aae0*/  PRMT R3, R37, 0x5410, R36 ;  /* 0x0000541025037816 */ /* 0x000fca0000000024 */
[----:B------:R0:W-:Y:S01]  /*15aaf0*/  STL [R1+0x1730], R3 ;  /* 0x0017300301007387 */ /* 0x0001e20000100800 */
[----:B------:R-:W-:-:S03]  /*15ab00*/  LOP3.LUT R42, R55, 0xffff, RZ, 0xc0, !PT ;  /* 0x0000ffff372a7812 */ /* 0x000fc600078ec0ff */
[----:B0-----:R-:W2:Y:S01]  /*15ab10*/  LDL.LU R3, [R1+0x220] ;  /* 0x0002200001037983 */ /* 0x001ea20000300800 */
[----:B------:R-:W-:-:S03]  /*15ab20*/  LOP3.LUT R38, R53, 0xffff, RZ, 0xc0, !PT ;  /* 0x0000ffff35267812 */ /* 0x000fc600078ec0ff */
[----:B------:R-:W3:Y:S04]  /*15ab30*/  LDL.LU R55, [R1+0x190] ;  /* 0x0001900001377983 */ /* 0x000ee80000300800 */
[----:B------:R-:W4:Y:S01]  /*15ab40*/  LDL.LU R53, [R1+0x144] ;  /* 0x0001440001357983 */ /* 0x000f220000300800 */
[----:B------:R-:W-:Y:S02]  /*15ab50*/  LOP3.LUT R39, R46, 0xffff, RZ, 0xc0, !PT ;  /* 0x0000ffff2e277812 */ /* 0x000fe400078ec0ff */
[----:B------:R-:W-:Y:S02]  /*15ab60*/  PRMT R36, R42, 0x3340, R0 ;  /* 0x000033402a247816 */ /* 0x000fe40000000000 */
[----:B------:R-:W-:-:S04]  /*15ab70*/  PRMT R37, R39, 0x3340, R38 ;  /* 0x0000334027257816 */ /* 0x000fc80000000026 */
[----:B------:R-:W-:-:S05]  /*15ab80*/  PRMT R36, R37, 0x5410, R36 ;  /* 0x0000541025247816 */ /* 0x000fca0000000024 */
[----:B------:R0:W-:Y:S01]  /*15ab90*/  STL [R1+0x172c], R36 ;  /* 0x00172c2401007387 */ /* 0x0001e20000100800 */
[----:B------:R-:W-:Y:S02]  /*15aba0*/  IADD3 R46, P6, PT, R45, R35, RZ ;  /* 0x000000232d2e7210 */ /* 0x000fe40007fde0ff */
[----:B0-----:R-:W-:-:S05]  /*15abb0*/  SHF.R.S32.HI R36, RZ, 0x1f, R45 ;  /* 0x0000001fff247819 */ /* 0x001fca000001142d */
[----:B------:R-:W-:Y:S01]  /*15abc0*/  IMAD.X R47, R36, 0x1, R34, P6 ;  /* 0x00000001242f7824 */ /* 0x000fe200030e0622 */
[----:B------:R-:W-:-:S04]  /*15abd0*/  SHF.R.U32.HI R39, RZ, 0x8, R39 ;  /* 0x00000008ff277819 */ /* 0x000fc80000011627 */
[----:B------:R0:W-:Y:S01]  /*15abe0*/  STL.64 [R1+0x1090], R46 ;  /* 0x0010902e01007387 */ /* 0x0001e20000100a00 */
[----:B------:R-:W-:-:S04]  /*15abf0*/  SHF.R.U32.HI R37, RZ, 0x8, R38 ;  /* 0x00000008ff257819 */ /* 0x000fc80000011626 */
[----:B------:R-:W-:Y:S02]  /*15ac00*/  LOP3.LUT R37, R37, 0xffff, RZ, 0xc0, !PT ;  /* 0x0000ffff25257812 */ /* 0x000fe400078ec0ff */
[----:B0-----:R-:W-:Y:S02]  /*15ac10*/  SHF.R.U32.HI R46, RZ, 0x8, R41 ;  /* 0x00000008ff2e7819 */ /* 0x001fe40000011629 */
[----:B------:R-:W-:Y:S02]  /*15ac20*/  SHF.R.U32.HI R41, RZ, 0x8, R40 ;  /* 0x00000008ff297819 */ /* 0x000fe40000011628 */
[----:B------:R-:W-:Y:S02]  /*15ac30*/  LOP3.LUT R40, R39, 0xffff, RZ, 0xc0, !PT ;  /* 0x0000ffff27287812 */ /* 0x000fe400078ec0ff */
[----:B------:R-:W-:Y:S02]  /*15ac40*/  LOP3.LUT R39, R46, 0xffff, RZ, 0xc0, !PT ;  /* 0x0000ffff2e277812 */ /* 0x000fe400078ec0ff */
[----:B------:R-:W-:-:S02]  /*15ac50*/  LOP3.LUT R38, R41, 0xffff, RZ, 0xc0, !PT ;  /* 0x0000ffff29267812 */ /* 0x000fc400078ec0ff */
[----:B------:R-:W-:Y:S02]  /*15ac60*/  PRMT R37, R40, 0x3340, R37 ;  /* 0x0000334028257816 */ /* 0x000fe40000000025 */
[----:B------:R-:W-:Y:S02]  /*15ac70*/  PRMT R41, R39, 0x3340, R38 ;  /* 0x0000334027297816 */ /* 0x000fe40000000026 */
[----:B------:R-:W-:-:S03]  /*15ac80*/  IADD3 R38, P6, PT, R45, R33, RZ ;  /* 0x000000212d267210 */ /* 0x000fc60007fde0ff */
[----:B------:R-:W-:Y:S02]  /*15ac90*/  STL [R1+0x1684], R41 ;  /* 0x0016842901007387 */ /* 0x000fe40000100800 */
[----:B------:R-:W-:Y:S02]  /*15aca0*/  IMAD.X R39, R36, 0x1, R31, P6 ;  /* 0x0000000124277824 */ /* 0x000fe400030e061f */
[----:B------:R0:W-:Y:S04]  /*15acb0*/  STL [R1+0x1680], R37 ;  /* 0x0016802501007387 */ /* 0x0001e80000100800 */
[----:B------:R-:W4:Y:S04]  /*15acc0*/  LDL.LU R48, [R1+0x264] ;  /* 0x0002640001307983 */ /* 0x000f280000300800 */
[----:B------:R-:W4:Y:S04]  /*15acd0*/  LDL.LU R47, [R1+0x1f8] ;  /* 0x0001f800012f7983 */ /* 0x000f280000300800 */
[----:B------:R-:W4:Y:S01]  /*15ace0*/  LDL.LU R46, [R1+0x21c] ;  /* 0x00021c00012e7983 */ /* 0x000f220000300800 */
[----:B0-----:R-:W-:-:S03]  /*15acf0*/  SHF.R.U32.HI R37, RZ, 0x8, R43 ;  /* 0x00000008ff257819 */ /* 0x001fc6000001162b */
[----:B------:R0:W-:Y:S01]  /*15ad00*/  STL.64 [R1+0x1098], R38 ;  /* 0x0010982601007387 */ /* 0x0001e20000100a00 */
[----:B------:R-:W-:Y:S02]  /*15ad10*/  LOP3.LUT R37, R37, 0xffff, RZ, 0xc0, !PT ;  /* 0x0000ffff25257812 */ /* 0x000fe400078ec0ff */
[----:B0-----:R-:W-:-:S04]  /*15ad20*/  SHF.R.U32.HI R38, RZ, 0x8, R42 ;  /* 0x00000008ff267819 */ /* 0x001fc8000001162a */
[----:B------:R-:W-:Y:S02]  /*15ad30*/  LOP3.LUT R38, R38, 0xffff, RZ, 0xc0, !PT ;  /* 0x0000ffff26267812 */ /* 0x000fe400078ec0ff */
[--C-:B------:R-:W-:Y:S02]  /*15ad40*/  PRMT R37, R37, 0x3340, R0.reuse ;  /* 0x0000334025257816 */ /* 0x100fe40000000000 */
[--C-:B------:R-:W-:Y:S02]  /*15ad50*/  PRMT R38, R38, 0x3340, R0.reuse ;  /* 0x0000334026267816 */ /* 0x100fe40000000000 */
[----:B------:R-:W-:Y:S02]  /*15ad60*/  LOP3.LUT R40, R56, 0xffff, RZ, 0xc0, !PT ;  /* 0x0000ffff38287812 */ /* 0x000fe400078ec0ff */
[----:B------:R-:W-:Y:S01]  /*15ad70*/  LOP3.LUT R42, R49, 0xffff, RZ, 0xc0, !PT ;  /* 0x0000ffff312a7812 */ /* 0x000fe200078ec0ff */
[----:B------:R-:W-:Y:S04]  /*15ad80*/  STL [R1+0x2d0], R38 ;  /* 0x0002d02601007387 */ /* 0x000fe80000100800 */
[----:B------:R0:W-:Y:S02]  /*15ad90*/  STL [R1+0x2bc], R37 ;  /* 0x0002bc2501007387 */ /* 0x0001e40000100800 */
[----:B0-----:R-:W-:-:S02]  /*15ada0*/  PRMT R37, R42, 0x3340, R0 ;  /* 0x000033402a257816 */ /* 0x001fc40000000000 */
[----:B--2---:R-:W-:-:S04]  /*15adb0*/  LOP3.LUT R39, R3, 0xffff, RZ, 0xc0, !PT ;  /* 0x0000ffff03277812 */ /* 0x004fc800078ec0ff */
[----:B------:R-:W-:Y:S02]  /*15adc0*/  PRMT R38, R40, 0x3340, R39 ;  /* 0x0000334028267816 */ /* 0x000fe40000000027 */
[----:B---3--:R-:W-:Y:S02]  /*15add0*/  LOP3.LUT R3, R55, 0xffff, RZ, 0xc0, !PT ;  /* 0x0000ffff37037812 */ /* 0x008fe400078ec0ff */
[----:B------:R-:W-:Y:S02]  /*15ade0*/  PRMT R38, R38, 0x5410, R37 ;  /* 0x0000541026267816 */ /* 0x000fe40000000025 */
[----:B----4-:R-:W-:-:S03]  /*15adf0*/  LOP3.LUT R37, R53, 0xffff, RZ, 0xc0, !PT ;  /* 0x0000ffff35257812 */ /* 0x010fc600078ec0ff */
[----:B------:R0:W-:Y:S04]  /*15ae00*/  STL [R1+0x1728], R38 ;  /* 0x0017282601007387 */ /* 0x0001e80000100800 */
[----:B------:R1:W-:Y:S01]  /*15ae10*/  STL [R1+0x150], R3 ;  /* 0x0001500301007387 */ /* 0x0003e20000100800 */
[----:B0-----:R-:W-:Y:S02]  /*15ae20*/  SHF.R.U32.HI R38, RZ, 0x8, R40 ;  /* 0x00000008ff267819 */ /* 0x001fe40000011628 */
[----:B------:R-:W-:Y:S02]  /*15ae30*/  SHF.R.U32.HI R40, RZ, 0x8, R3 ;  /* 0x00000008ff287819 */ /* 0x000fe40000011603 */
[----:B-1----:R-:W2:Y:S04]  /*15ae40*/  LDL.LU R3, [R1+0x230] ;  /* 0x0002300001037983 */ /* 0x002ea80000300800 */
[----:B------:R0:W-:Y:S04]  /*15ae50*/  STL [R1+0x14c], R37 ;  /* 0x00014c2501007387 */ /* 0x0001e80000100800 */
[----:B------:R-:W3:Y:S04]  /*15ae60*/  LDL.LU R55, [R1+0x1f0] ;  /* 0x0001f00001377983 */ /* 0x000ee80000300800 */
[----:B------:R-:W4:Y:S01]  /*15ae70*/  LDL.LU R53, [R1+0x20c] ;  /* 0x00020c0001357983 */ /* 0x000f220000300800 */
[----:B0-----:R-:W-:-:S02]  /*15ae80*/  SHF.R.U32.HI R37, RZ, 0x8, R37 ;  /* 0x00000008ff257819 */ /* 0x001fc40000011625 */
[----:B------:R-:W-:Y:S02]  /*15ae90*/  SHF.R.U32.HI R41, RZ, 0x8, R39 ;  /* 0x00000008ff297819 */ /* 0x000fe40000011627 */
[----:B------:R-:W-:Y:S02]  /*15aea0*/  LOP3.LUT R40, R40, 0xffff, RZ, 0xc0, !PT ;  /* 0x0000ffff28287812 */ /* 0x000fe400078ec0ff */
[----:B------:R-:W-:Y:S02]  /*15aeb0*/  LOP3.LUT R39, R37, 0xffff, RZ, 0xc0, !PT ;  /* 0x0000ffff25277812 */ /* 0x000fe400078ec0ff */
[----:B------:R-:W-:Y:S02]  /*15aec0*/  LOP3.LUT R38, R38, 0xffff, RZ, 0xc0, !PT ;  /* 0x0000ffff26267812 */ /* 0x000fe400078ec0ff */
[----:B------:R-:W-:Y:S02]  /*15aed0*/  LOP3.LUT R37, R41, 0xffff, RZ, 0xc0, !PT ;  /* 0x0000ffff29257812 */ /* 0x000fe400078ec0ff */
[----:B------:R-:W-:-:S02]  /*15aee0*/  PRMT R39, R40, 0x3340, R39 ;  /* 0x0000334028277816 */ /* 0x000fc40000000027 */
[----:B------:R-:W-:-:S03]  /*15aef0*/  PRMT R37, R38, 0x3340, R37 ;  /* 0x0000334026257816 */ /* 0x000fc60000000025 */
[----:B------:R0:W-:Y:S04]  /*15af00*/  STL [R1+0x1698], R39 ;  /* 0x0016982701007387 */ /* 0x0001e80000100800 */
[----:B------:R1:W-:Y:S01]  /*15af10*/  STL [R1+0x1674], R37 ;  /* 0x0016742501007387 */ /* 0x0003e20000100800 */
[----:B------:R-:W-:Y:S02]  /*15af20*/  LOP3.LUT R41, R48, 0xffff, RZ, 0xc0, !PT ;  /* 0x0000ffff30297812 */ /* 0x000fe400078ec0ff */
[----:B------:R-:W-:Y:S02]  /*15af30*/  LOP3.LUT R40, R47, 0xffff, RZ, 0xc0, !PT ;  /* 0x0000ffff2f287812 */ /* 0x000fe400078ec0ff */
[----:B0-----:R-:W-:Y:S02]  /*15af40*/  LOP3.LUT R39, R46, 0xffff, RZ, 0xc0, !PT ;  /* 0x0000ffff2e277812 */ /* 0x001fe400078ec0ff */
[----:B-1----:R-:W-:-:S02]  /*15af50*/  PRMT R37, R40, 0x3340, R0 ;  /* 0x0000334028257816 */ /* 0x002fc40000000000 */
[----:B------:R-:W-:Y:S02]  /*15af60*/  PRMT R38, R41, 0x3340, R39 ;  /* 0x0000334029267816 */ /* 0x000fe40000000027 */
[----:B------:R-:W-:Y:S02]  /*15af70*/  IADD3 R46, P6, PT, R45, R32, RZ ;  /* 0x000000202d2e7210 */ /* 0x000fe40007fde0ff */
[----:B------:R-:W-:-:S03]  /*15af80*/  PRMT R37, R38, 0x5410, R37 ;  /* 0x0000541026257816 */ /* 0x000fc60000000025 */
[----:B------:R-:W-:Y:S02]  /*15af90*/  IMAD.X R47, R36, 0x1, R30, P6 ;  /* 0x00000001242f7824 */ /* 0x000fe400030e061e */
[----:B------:R0:W-:Y:S04]  /*15afa0*/  STL [R1+0x1724], R37 ;  /* 0x0017242501007387 */ /* 0x0001e80000100800 */
[----:B------:R-:W4:Y:S04]  /*15afb0*/  LDL.LU R48, [R1+0x2e0] ;  /* 0x0002e00001307983 */ /* 0x000f280000300800 */
[----:B------:R1:W-:Y:S01]  /*15afc0*/  STL.64 [R1+0x1088], R46 ;  /* 0x0010882e01007387 */ /* 0x0003e20000100a00 */
[----:B------:R-:W-:-:S02]  /*15afd0*/  SHF.R.U32.HI R41, RZ, 0x8, R41 ;  /* 0x00000008ff297819 */ /* 0x000fc40000011629 */
[----:B------:R-:W-:Y:S02]  /*15afe0*/  SHF.R.U32.HI R38, RZ, 0x8, R39 ;  /* 0x00000008ff267819 */ /* 0x000fe40000011627 */
[----:B0-----:R-:W-:Y:S01]  /*15aff0*/  SHF.R.U32.HI R37, RZ, 0x8, R40 ;  /* 0x00000008ff257819 */ /* 0x001fe20000011628 */
[----:B-1----:R-:W4:Y:S04]  /*15b000*/  LDL.LU R47, [R1+0x2a0] ;  /* 0x0002a000012f7983 */ /* 0x002f280000300800 */
[----:B------:R-:W4:Y:S01]  /*15b010*/  LDL.LU R46, [R1+0x2c0] ;  /* 0x0002c000012e7983 */ /* 0x000f220000300800 */
[----:B------:R-:W-:Y:S02]  /*15b020*/  LOP3.LUT R39, R41, 0xffff, RZ, 0xc0, !PT ;  /* 0x0000ffff29277812 */ /* 0x000fe400078ec0ff */
[----:B------:R-:W-:-:S02]  /*15b030*/  LOP3.LUT R38, R38, 0xffff, RZ, 0xc0, !PT ;  /* 0x0000ffff26267812 */ /* 0x000fc400078ec0ff */
[----:B------:R-:W-:Y:S02]  /*15b040*/  LOP3.LUT R37, R37, 0xffff, RZ, 0xc0, !PT ;  /* 0x0000ffff25257812 */ /* 0x000fe400078ec0ff */
[----:B------:R-:W-:Y:S02]  /*15b050*/  PRMT R38, R39, 0x3340, R38 ;  /* 0x0000334027267816 */ /* 0x000fe40000000026 */
[----:B------:R-:W-:-:S03]  /*15b060*/  PRMT R37, R37, 0x3340, R0 ;  /* 0x0000334025257816 */ /* 0x000fc60000000000 */
[----:B------:R-:W-:Y:S04]  /*15b070*/  STL [R1+0x1670], R38 ;  /* 0x0016702601007387 */ /* 0x000fe80000100800 */
[----:B------:R0:W-:Y:S01]  /*15b080*/  STL [R1+0x2b8], R37 ;  /* 0x0002b82501007387 */ /* 0x0001e20000100800 */
[----:B--2---:R-:W-:Y:S02]  /*15b090*/  LOP3.LUT R40, R3, 0xffff, RZ, 0xc0, !PT ;  /* 0x0000ffff03287812 */ /* 0x004fe400078ec0ff */
[----:B---3--:R-:W-:Y:S02]  /*15b0a0*/  LOP3.LUT R41, R55, 0xffff, RZ, 0xc0, !PT ;  /* 0x0000ffff37297812 */ /* 0x008fe400078ec0ff */
[----:B----4-:R-:W-:Y:S02]  /*15b0b0*/  LOP3.LUT R39, R53, 0xffff, RZ, 0xc0, !PT ;  /* 0x0000ffff35277812 */ /* 0x010fe400078ec0ff */
[----:B0-----:R-:W-:-:S02]  /*15b0c0*/  PRMT R37, R41, 0x3340, R0 ;  /* 0x0000334029257816 */ /* 0x001fc40000000000 */
[----:B------:R-:W-:-:S04]  /*15b0d0*/  PRMT R38, R40, 0x3340, R39 ;  /* 0x0000334028267816 */ /* 0x000fc80000000027 */
[----:B------:R-:W-:-:S05]  /*15b0e0*/  PRMT R3, R38, 0x5410, R37 ;  /* 0x0000541026037816 */ /* 0x000fca0000000025 */
[----:B------:R0:W-:Y:S04]  /*15b0f0*/  STL [R1+0x1720], R3 ;  /* 0x0017200301007387 */ /* 0x0001e80000100800 */
[----:B0-----:R-:W2:Y:S04]  /*15b100*/  LDL.LU R3, [R1+0x2e4] ;  /* 0x0002e40001037983 */ /* 0x001ea80000300800 */
[----:B------:R-:W3:Y:S04]  /*15b110*/  LDL.LU R55, [R1+0x2a4] ;  /* 0x0002a40001377983 */ /* 0x000ee80000300800 */
[----:B------:R-:W4:Y:S01]  /*15b120*/  LDL.LU R53, [R1+0x2c8] ;  /* 0x0002c80001357983 */ /* 0x000f220000300800 */
[----:B------:R-:W-:-:S02]  /*15b130*/  SHF.R.U32.HI R42, RZ, 0x8, R42 ;  /* 0x00000008ff2a7819 */ /* 0x000fc4000001162a */
[----:B------:R-:W-:Y:S02]  /*15b140*/  IADD3 R56, P6, PT, R45, R29, RZ ;  /* 0x0000001d2d387210 */ /* 0x000fe40007fde0ff */
[----:B------:R-:W-:Y:S02]  /*15b150*/  SHF.R.U32.HI R37, RZ, 0x8, R39 ;  /* 0x00000008ff257819 */ /* 0x000fe40000011627 */
[----:B------:R-:W-:Y:S02]  /*15b160*/  SHF.R.U32.HI R38, RZ, 0x8, R40 ;  /* 0x00000008ff267819 */ /* 0x000fe40000011628 */
[----:B------:R-:W-:Y:S01]  /*15b170*/  LOP3.LUT R39, R42, 0xffff, RZ, 0xc0, !PT ;  /* 0x0000ffff2a277812 */ /* 0x000fe200078ec0ff */
[----:B------:R-:W-:Y:S01]  /*15b180*/  IMAD.X R57, R36, 0x1, R27, P6 ;  /* 0x0000000124397824 */ /* 0x000fe200030e061b */
[----:B------:R-:W-:Y:S02]  /*15b190*/  LOP3.LUT R38, R38, 0xffff, RZ, 0xc0, !PT ;  /* 0x0000ffff26267812 */ /* 0x000fe400078ec0ff */
[----:B------:R-:W-:-:S02]  /*15b1a0*/  LOP3.LUT R37, R37, 0xffff, RZ, 0xc0, !PT ;  /* 0x0000ffff25257812 */ /* 0x000fc400078ec0ff */
[----:B------:R-:W-:Y:S01]  /*15b1b0*/  PRMT R39, R39, 0x3340, R0 ;  /* 0x0000334027277816 */ /* 0x000fe20000000000 */
[----:B------:R-:W-:Y:S01]  /*15b1c0*/  STL.64 [R1+0x1080], R56 ;  /* 0x0010803801007387 */ /* 0x000fe20000100a00 */
        /* <DEDUP_REMOVED lines=11> */
[----:B------:R0:W-:Y:S01]  /*15b280*/  STL [R1+0x1718], R37 ;  /* 0x0017182501007387 */ /* 0x0001e20000100800 */
[----:B------:R-:W-:-:S03]  /*15b290*/  SHF.R.U32.HI R41, RZ, 0x8, R41 ;  /* 0x00000008ff297819 */ /* 0x000fc60000011629 */
[----:B------:R-:W4:Y:S04]  /*15b2a0*/  LDL.LU R48, [R1+0x2d8] ;  /* 0x0002d80001307983 */ /* 0x000f280000300800 */
[----:B------:R1:W-:Y:S01]  /*15b2b0*/  STL.64 [R1+0x1070], R46 ;  /* 0x0010702e01007387 */ /* 0x0003e20000100a00 */
[----:B------:R-:W-:Y:S02]  /*15b2c0*/  SHF.R.U32.HI R38, RZ, 0x8, R40 ;  /* 0x00000008ff267819 */ /* 0x000fe40000011628 */
[----:B0-----:R-:W-:Y:S02]  /*15b2d0*/  SHF.R.U32.HI R37, RZ, 0x8, R39 ;  /* 0x00000008ff257819 */ /* 0x001fe40000011627 */
[----:B------:R-:W-:Y:S01]  /*15b2e0*/  LOP3.LUT R39, R41, 0xffff, RZ, 0xc0, !PT ;  /* 0x0000ffff29277812 */ /* 0x000fe200078ec0ff */
[----:B-1----:R-:W4:Y:S04]  /*15b2f0*/  LDL.LU R47, [R1+0x294] ;  /* 0x00029400012f7983 */ /* 0x002f280000300800 */
[----:B------:R-:W4:Y:S01]  /*15b300*/  LDL.LU R46, [R1+0x2b0] ;  /* 0x0002b000012e7983 */ /* 0x000f220000300800 */
[----:B------:R-:W-:-:S02]  /*15b310*/  LOP3.LUT R38, R38, 0xffff, RZ, 0xc0, !PT ;  /* 0x0000ffff26267812 */ /* 0x000fc400078ec0ff */
[----:B------:R-:W-:Y:S02]  /*15b320*/  LOP3.LUT R37, R37, 0xffff, RZ, 0xc0, !PT ;  /* 0x0000ffff25257812 */ /* 0x000fe400078ec0ff */
[----:B------:R-:W-:Y:S02]  /*15b330*/  PRMT R39, R39, 0x3340, R0 ;  /* 0x0000334027277816 */ /* 0x000fe40000000000 */
[----:B------:R-:W-:-:S03]  /*15b340*/  PRMT R37, R38, 0x3340, R37 ;  /* 0x0000334026257816 */ /* 0x000fc60000000025 */
[----:B------:R4:W-:Y:S04]  /*15b350*/  STL [R1+0x2a8], R39 ;  /* 0x0002a82701007387 */ /* 0x0009e80000100800 */
[----:B------:R0:W-:Y:S01]  /*15b360*/  STL [R1+0x1668], R37 ;  /* 0x0016682501007387 */ /* 0x0001e20000100800 */
[----:B--2---:R-:W-:-:S03]  /*15b370*/  LOP3.LUT R41, R3, 0xffff, RZ, 0xc0, !PT ;  /* 0x0000ffff03297812 */ /* 0x004fc600078ec0ff */
[----:B------:R-:W2:Y:S01]  /*15b380*/  LDL.LU R3, [R1+0x2dc] ;  /* 0x0002dc0001037983 */ /* 0x000ea20000300800 */
[----:B---3--:R-:W-:-:S03]  /*15b390*/  LOP3.LUT R40, R55, 0xffff, RZ, 0xc0, !PT ;  /* 0x0000ffff37287812 */ /* 0x008fc600078ec0ff */
[----:B------:R-:W3:Y:S01]  /*15b3a0*/  LDL.LU R55, [R1+0x29c] ;  /* 0x00029c0001377983 */ /* 0x000ee20000300800 */
[----:B----4-:R-:W-:Y:S02]  /*15b3b0*/  LOP3.LUT R39, R53, 0xffff, RZ, 0xc0, !PT ;  /* 0x0000ffff35277812 */ /* 0x010fe400078ec0ff */
[----:B0-----:R-:W-:Y:S02]  /*15b3c0*/  PRMT R37, R40, 0x3340, R0 ;  /* 0x0000334028257816 */ /* 0x001fe40000000000 */
[----:B------:R-:W-:-:S04]  /*15b3d0*/  PRMT R38, R41, 0x3340, R39 ;  /* 0x0000334029267816 */ /* 0x000fc80000000027 */
[----:B------:R-:W-:-:S05]  /*15b3e0*/  PRMT R37, R38, 0x5410, R37 ;  /* 0x0000541026257816 */ /* 0x000fca0000000025 */
[----:B------:R0:W-:Y:S04]  /*15b3f0*/  STL [R1+0x1714], R37 ;  /* 0x0017142501007387 */ /* 0x0001e80000100800 */
[----:B------:R-:W4:Y:S01]  /*15b400*/  LDL.LU R53, [R1+0x2b4] ;  /* 0x0002b40001357983 */ /* 0x000f220000300800 */
[----:B------:R-:W-:Y:S02]  /*15b410*/  SHF.R.U32.HI R41, RZ, 0x8, R41 ;  /* 0x00000008ff297819 */ /* 0x000fe40000011629 */
[----:B------:R-:W-:Y:S02]  /*15b420*/  SHF.R.U32.HI R38, RZ, 0x8, R39 ;  /* 0x00000008ff267819 */ /* 0x000fe40000011627 */
[----:B------:R-:W-:Y:S02]  /*15b430*/  IADD3 R56, P6, PT, R45, R25, RZ ;  /* 0x000000192d387210 */ /* 0x000fe40007fde0ff */
[----:B0-----:R-:W-:-:S02]  /*15b440*/  SHF.R.U32.HI R37, RZ, 0x8, R40 ;  /* 0x00000008ff257819 */ /* 0x001fc40000011628 */
[----:B------:R-:W-:Y:S02]  /*15b450*/  LOP3.LUT R39, R41, 0xffff, RZ, 0xc0, !PT ;  /* 0x0000ffff29277812 */ /* 0x000fe400078ec0ff */
[----:B------:R-:W-:Y:S01]  /*15b460*/  LOP3.LUT R38, R38, 0xffff, RZ, 0xc0, !PT ;  /* 0x0000ffff26267812 */ /* 0x000fe200078ec0ff */
[----:B------:R-:W-:Y:S01]  /*15b470*/  IMAD.X R57, R36, 0x1, R24, P6 ;  /* 0x0000000124397824 */ /* 0x000fe200030e0618 */
[----:B------:R-:W-:Y:S02]  /*15b480*/  LOP3.LUT R37, R37, 0xffff, RZ, 0xc0, !PT ;  /* 0x0000ffff25257812 */ /* 0x000fe400078ec0ff */
[----:B------:R-:W-:Y:S02]  /*15b490*/  PRMT R38, R39, 0x3340, R38 ;  /* 0x0000334027267816 */ /* 0x000fe40000000026 */
[----:B------:R-:W-:Y:S01]  /*15b4a0*/  PRMT R37, R37, 0x3340, R0 ;  /* 0x0000334025257816 */ /* 0x000fe20000000000 */
[----:B------:R0:W-:Y:S04]  /*15b4b0*/  STL.64 [R1+0x1068], R56 ;  /* 0x0010683801007387 */ /* 0x0001e80000100a00 */
[----:B0-----:R-:W2:Y:S04]  /*15b4c0*/  LDL.LU R57, [R1+0x84fc] ;  /* 0x0084fc0001397983 */ /* 0x001ea80000300800 */
[----:B------:R-:W-:Y:S04]  /*15b4d0*/  STL [R1+0x2a4], R38 ;  /* 0x0002a42601007387 */ /* 0x000fe80000100800 */
[----:B------:R0:W-:Y:S01]  /*15b4e0*/  STL [R1+0x2a0], R37 ;  /* 0x0002a02501007387 */ /* 0x0001e20000100800 */
[----:B------:R-:W-:-:S02]  /*15b4f0*/  SHF.R.U32.HI R43, RZ, 0x8, R43 ;  /* 0x00000008ff2b7819 */ /* 0x000fc4000001162b */
[----:B------:R-:W-:Y:S02]  /*15b500*/  LOP3.LUT R40, R48, 0xffff, RZ, 0xc0, !PT ;  /* 0x0000ffff30287812 */ /* 0x000fe400078ec0ff */
[----:B------:R-:W-:Y:S02]  /*15b510*/  LOP3.LUT R42, R47, 0xffff, RZ, 0xc0, !PT ;  /* 0x0000ffff2f2a7812 */ /* 0x000fe400078ec0ff */
[----:B------:R-:W2:Y:S01]  /*15b520*/  LDL.LU R47, [R1+0xb4] ;  /* 0x0000b400012f7983 */ /* 0x000ea20000300800 */
[----:B------:R-:W-:Y:S02]  /*15b530*/  LOP3.LUT R39, R46, 0xffff, RZ, 0xc0, !PT ;  /* 0x0000ffff2e277812 */ /* 0x000fe400078ec0ff */
[----:B0-----:R-:W-:Y:S01]  /*15b540*/  PRMT R37, R42, 0x3340, R0 ;  /* 0x000033402a257816 */ /* 0x001fe20000000000 */
[----:B------:R-:W2:Y:S01]  /*15b550*/  LDL.LU R46, [R1+0x78] ;  /* 0x00007800012e7983 */ /* 0x000ea20000300800 */
[----:B------:R-:W-:-:S04]  /*15b560*/  PRMT R38, R40, 0x3340, R39 ;  /* 0x0000334028267816 */ /* 0x000fc80000000027 */
[----:B------:R-:W-:Y:S02]  /*15b570*/  PRMT R37, R38, 0x5410, R37 ;  /* 0x0000541026257816 */ /* 0x000fe40000000025 */
[----:B------:R-:W-:-:S03]  /*15b580*/  SHF.R.U32.HI R38, RZ, 0x8, R40 ;  /* 0x00000008ff267819 */ /* 0x000fc60000011628 */
[----:B------:R0:W-:Y:S01]  /*15b590*/  STL [R1+0x1710], R37 ;  /* 0x0017102501007387 */ /* 0x0001e20000100800 */
[----:B------:R-:W-:Y:S02]  /*15b5a0*/  IADD3 R48, P6, PT, R45, R23, RZ ;  /* 0x000000172d307210 */ /* 0x000fe40007fde0ff */
[----:B------:R-:W-:Y:S02]  /*15b5b0*/  LOP3.LUT R38, R38, 0xffff, RZ, 0xc0, !PT ;  /* 0x0000ffff26267812 */ /* 0x000fe400078ec0ff */
[----:B0-----:R-:W-:Y:S02]  /*15b5c0*/  SHF.R.U32.HI R37, RZ, 0x8, R39 ;  /* 0x00000008ff257819 */ /* 0x001fe40000011627 */
[----:B------:R-:W-:Y:S02]  /*15b5d0*/  LOP3.LUT R39, R43, 0xffff, RZ, 0xc0, !PT ;  /* 0x0000ffff2b277812 */ /* 0x000fe400078ec0ff */
[----:B------:R-:W-:Y:S01]  /*15b5e0*/  LOP3.LUT R37, R37, 0xffff, RZ, 0xc0, !PT ;  /* 0x0000ffff25257812 */ /* 0x000fe200078ec0ff */
[----:B------:R-:W-:Y:S01]  /*15b5f0*/  IMAD.X R49, R36, 0x1, R21, P6 ;  /* 0x0000000124317824 */ /* 0x000fe200030e0615 */
[----:B------:R-:W-:-:S02]  /*15b600*/  PRMT R39, R39, 0x3340, R0 ;  /* 0x0000334027277816 */ /* 0x000fc40000000000 */
[----:B------:R-:W-:Y:S02]  /*15b610*/  PRMT R37, R38, 0x3340, R37 ;  /* 0x0000334026257816 */ /* 0x000fe40000000025 */
[----:B------:R-:W-:Y:S04]  /*15b620*/  STL.64 [R1+0x1060], R48 ;  /* 0x0010603001007387 */ /* 0x000fe80000100a00 */
[----:B------:R4:W-:Y:S04]  /*15b630*/  STL [R1+0x298], R39 ;  /* 0x0002982701007387 */ /* 0x0009e80000100800 */
[----:B------:R0:W-:Y:S01]  /*15b640*/  STL [R1+0x1658], R37 ;  /* 0x0016582501007387 */ /* 0x0001e20000100800 */
[----:B---3--:R-:W-:-:S03]  /*15b650*/  LOP3.LUT R40, R55, 0xffff, RZ, 0xc0, !PT ;  /* 0x0000ffff37287812 */ /* 0x008fc600078ec0ff */
[----:B------:R-:W3:Y:S01]  /*15b660*/  LDL.LU R55, [R1+0xb8] ;  /* 0x0000b80001377983 */ /* 0x000ee20000300800 */
[----:B----4-:R-:W-:-:S03]  /*15b670*/  LOP3.LUT R39, R53, 0xffff, RZ, 0xc0, !PT ;  /* 0x0000ffff35277812 */ /* 0x010fc600078ec0ff */
[----:B------:R-:W4:Y:S01]  /*15b680*/  LDL.LU R53, [R1+0x7c] ;  /* 0x00007c0001357983 */ /* 0x000f220000300800 */
[----:B--2---:R-:W-:Y:S02]  /*15b690*/  LOP3.LUT R41, R3, 0xffff, RZ, 0xc0, !PT ;  /* 0x0000ffff03297812 */ /* 0x004fe400078ec0ff */
[----:B0-----:R-:W-:Y:S02]  /*15b6a0*/  PRMT R37, R40, 0x3340, R0 ;  /* 0x0000334028257816 */ /* 0x001fe40000000000 */
[----:B------:R-:W-:Y:S02]  /*15b6b0*/  PRMT R38, R41, 0x3340, R39 ;  /* 0x0000334029267816 */ /* 0x000fe40000000027 */
[----:B------:R-:W-:Y:S02]  /*15b6c0*/  SHF.R.U32.HI R41, RZ, 0x8, R41 ;  /* 0x00000008ff297819 */ /* 0x000fe40000011629 */
[----:B------:R-:W-:Y:S02]  /*15b6d0*/  PRMT R3, R38, 0x5410, R37 ;  /* 0x0000541026037816 */ /* 0x000fe40000000025 */
[----:B------:R-:W-:-:S02]  /*15b6e0*/  SHF.R.U32.HI R38, RZ, 0x8, R39 ;  /* 0x00000008ff267819 */ /* 0x000fc40000011627 */
[----:B------:R-:W-:Y:S02]  /*15b6f0*/  IADD3 R48, P6, PT, R45, R22, RZ ;  /* 0x000000162d307210 */ /* 0x000fe40007fde0ff */
[----:B------:R-:W-:Y:S02]  /*15b700*/  SHF.R.U32.HI R37, RZ, 0x8, R40 ;  /* 0x00000008ff257819 */ /* 0x000fe40000011628 */
[----:B------:R-:W-:Y:S02]  /*15b710*/  LOP3.LUT R39, R41, 0xffff, RZ, 0xc0, !PT ;  /* 0x0000ffff29277812 */ /* 0x000fe400078ec0ff */
[----:B------:R-:W-:Y:S01]  /*15b720*/  LOP3.LUT R38, R38, 0xffff, RZ, 0xc0, !PT ;  /* 0x0000ffff26267812 */ /* 0x000fe200078ec0ff */
[----:B------:R-:W-:Y:S01]  /*15b730*/  IMAD.X R49, R36, 0x1, R20, P6 ;  /* 0x0000000124317824 */ /* 0x000fe200030e0614 */
[----:B------:R-:W-:Y:S02]  /*15b740*/  LOP3.LUT R37, R37, 0xffff, RZ, 0xc0, !PT ;  /* 0x0000ffff25257812 */ /* 0x000fe400078ec0ff */
[----:B------:R-:W-:Y:S01]  /*15b750*/  PRMT R38, R39, 0x3340, R38 ;  /* 0x0000334027267816 */ /* 0x000fe20000000026 */
[----:B------:R0:W-:Y:S01]  /*15b760*/  STL [R1+0x170c], R3 ;  /* 0x00170c0301007387 */ /* 0x0001e20000100800 */
[----:B------:R-:W-:-:S03]  /*15b770*/  LOP3.LUT R41, R57, 0xffff, RZ, 0xc0, !PT ;  /* 0x0000ffff39297812 */ /* 0x000fc600078ec0ff */
[----:B------:R1:W-:Y:S04]  /*15b780*/  STL.64 [R1+0x1058], R48 ;  /* 0x0010583001007387 */ /* 0x0003e80000100a00 */
[----:B------:R2:W-:Y:S01]  /*15b790*/  STL [R1+0x2b0], R38 ;  /* 0x0002b02601007387 */ /* 0x0005e20000100800 */
[--C-:B0-----:R-:W-:Y:S02]  /*15b7a0*/  PRMT R3, R37, 0x3340, R0.reuse ;  /* 0x0000334025037816 */ /* 0x101fe40000000000 */
[----:B------:R-:W-:-:S03]  /*15b7b0*/  PRMT R37, R41, 0x3340, R0 ;  /* 0x0000334029257816 */ /* 0x000fc60000000000 */
[----:B------:R0:W-:Y:S01]  /*15b7c0*/  STL [R1+0x294], R3 ;  /* 0x0002940301007387 */ /* 0x0001e20000100800 */
[----:B------:R-:W-:-:S03]  /*15b7d0*/  SHF.R.U32.HI R42, RZ, 0x8, R42 ;  /* 0x00000008ff2a7819 */ /* 0x000fc6000001162a */
[----:B------:R-:W4:Y:S01]  /*15b7e0*/  LDL.LU R57, [R1+0x84f8] ;  /* 0x0084f80001397983 */ /* 0x000f220000300800 */
[----:B-1----:R-:W-:-:S05]  /*15b7f0*/  IADD3 R48, P6, PT, R45, R19, RZ ;  /* 0x000000132d307210 */ /* 0x002fca0007fde0ff */
[----:B------:R-:W-:Y:S01]  /*15b800*/  IMAD.X R49, R36, 0x1, R17, P6 ;  /* 0x0000000124317824 */ /* 0x000fe200030e0611 */
[----:B------:R-:W-:Y:S02]  /*15b810*/  LOP3.LUT R40, R47, 0xffff, RZ, 0xc0, !PT ;  /* 0x0000ffff2f287812 */ /* 0x000fe400078ec0ff */
[----:B------:R-:W4:Y:S01]  /*15b820*/  LDL.LU R47, [R1+0xa4] ;  /* 0x0000a400012f7983 */ /* 0x000f220000300800 */
[----:B------:R-:W-:-:S04]  /*15b830*/  LOP3.LUT R39, R46, 0xffff, RZ, 0xc0, !PT ;  /* 0x0000ffff2e277812 */ /* 0x000fc800078ec0ff */
[----:B--2---:R-:W-:-:S04]  /*15b840*/  PRMT R38, R40, 0x3340, R39 ;  /* 0x0000334028267816 */ /* 0x004fc80000000027 */
[----:B0-----:R-:W-:Y:S02]  /*15b850*/  PRMT R3, R38, 0x5410, R37 ;  /* 0x0000541026037816 */ /* 0x001fe40000000025 */
[----:B------:R-:W-:-:S03]  /*15b860*/  SHF.R.U32.HI R37, RZ, 0x8, R39 ;  /* 0x00000008ff257819 */ /* 0x000fc60000011627 */
[----:B------:R0:W-:Y:S01]  /*15b870*/  STL [R1+0x16f8], R3 ;  /* 0x0016f80301007387 */ /* 0x0001e20000100800 */
[----:B------:R-:W-:-:S03]  /*15b880*/  LOP3.LUT R39, R42, 0xffff, RZ, 0xc0, !PT ;  /* 0x0000ffff2a277812 */ /* 0x000fc600078ec0ff */
[----:B------:R-:W2:Y:S01]  /*15b890*/  LDL.LU R46, [R1+0x60] ;  /* 0x00006000012e7983 */ /* 0x000ea20000300800 */
[----:B------:R-:W-:Y:S02]  /*15b8a0*/  SHF.R.U32.HI R38, RZ, 0x8, R40 ;  /* 0x00000008ff267819 */ /* 0x000fe40000011628 */
[----:B------:R-:W-:Y:S01]  /*15b8b0*/  PRMT R39, R39, 0x3340, R0 ;  /* 0x0000334027277816 */ /* 0x000fe20000000000 */
[----:B------:R-:W-:Y:S01]  /*15b8c0*/  STL.64 [R1+0x1050], R48 ;  /* 0x0010503001007387 */ /* 0x000fe20000100a00 */
[----:B------:R-:W-:Y:S02]  /*15b8d0*/  LOP3.LUT R38, R38, 0xffff, RZ, 0xc0, !PT ;  /* 0x0000ffff26267812 */ /* 0x000fe400078ec0ff */
[----:B------:R-:W-:Y:S01]  /*15b8e0*/  LOP3.LUT R37, R37, 0xffff, RZ, 0xc0, !PT ;  /* 0x0000ffff25257812 */ /* 0x000fe200078ec0ff */
[----:B------:R4:W-:Y:S01]  /*15b8f0*/  STL [R1+0x290], R39 ;  /* 0x0002902701007387 */ /* 0x0009e20000100800 */
[----:B------:R-:W-:Y:S02]  /*15b900*/  LOP3.LUT R42, R52, 0xffff, RZ, 0xc0, !PT ;  /* 0x0000ffff342a7812 */ /* 0x000fe400078ec0ff */
[----:B0-----:R-:W-:-:S02]  /*15b910*/  PRMT R3, R38, 0x3340, R37 ;  /* 0x0000334026037816 */ /* 0x001fc40000000025 */
[----:B------:R-:W-:-:S03]  /*15b920*/  PRMT R37, R42, 0x3340, R0 ;  /* 0x000033402a257816 */ /* 0x000fc60000000000 */
[----:B------:R0:W-:Y:S01]  /*15b930*/  STL [R1+0x1648], R3 ;  /* 0x0016480301007387 */ /* 0x0001e20000100800 */
[----:B---3--:R-:W-:-:S03]  /*15b940*/  LOP3.LUT R40, R55, 0xffff, RZ, 0xc0, !PT ;  /* 0x0000ffff37287812 */ /* 0x008fc600078ec0ff */
[----:B------:R-:W3:Y:S04]  /*15b950*/  LDL.LU R55, [R1+0x1c4] ;  /* 0x0001c40001377983 */ /* 0x000ee80000300800 */
[----:B------:R-:W3:Y:S01]  /*15b960*/  LDL.LU R52, [R1+0x140] ;  /* 0x0001400001347983 */ /* 0x000ee20000300800 */
[----:B----4-:R-:W-:-:S04]  /*15b970*/  LOP3.LUT R39, R53, 0xffff, RZ, 0xc0, !PT ;  /* 0x0000ffff35277812 */ /* 0x010fc800078ec0ff */
[----:B------:R-:W-:-:S04]  /*15b980*/  PRMT R38, R40, 0x3340, R39 ;  /* 0x0000334028267816 */ /* 0x000fc80000000027 */
[----:B0-----:R-:W-:-:S05]  /*15b990*/  PRMT R3, R38, 0x5410, R37 ;  /* 0x0000541026037816 */ /* 0x001fca0000000025 */
[----:B------:R0:W-:Y:S04]  /*15b9a0*/  STL [R1+0x16ec], R3 ;  /* 0x0016ec0301007387 */ /* 0x0001e80000100800 */
[----:B------:R-:W4:Y:S01]  /*15b9b0*/  LDL.LU R53, [R1+0x18c] ;  /* 0x00018c0001357983 */ /* 0x000f220000300800 */
[----:B------:R-:W-:Y:S02]  /*15b9c0*/  SHF.R.U32.HI R41, RZ, 0x8, R41 ;  /* 0x00000008ff297819 */ /* 0x000fe40000011629 */
[----:B------:R-:W-:Y:S02]  /*15b9d0*/  IADD3 R48, P6, PT, R45, R18, RZ ;  /* 0x000000122d307210 */ /* 0x000fe40007fde0ff */
[----:B------:R-:W-:Y:S02]  /*15b9e0*/  SHF.R.U32.HI R37, RZ, 0x8, R39 ;  /* 0x00000008ff257819 */ /* 0x000fe40000011627 */
[----:B------:R-:W-:Y:S01]  /*15b9f0*/  LOP3.LUT R39, R41, 0xffff, RZ, 0xc0, !PT ;  /* 0x0000ffff29277812 */ /* 0x000fe200078ec0ff */
[----:B------:R-:W-:Y:S01]  /*15ba00*/  IMAD.X R49, R36, 0x1, R16, P6 ;  /* 0x0000000124317824 */ /* 0x000fe200030e0610 */
[----:B------:R-:W-:-:S02]  /*15ba10*/  SHF.R.U32.HI R38, RZ, 0x8, R40 ;  /* 0x00000008ff267819 */ /* 0x000fc40000011628 */
[--C-:B------:R-:W-:Y:S02]  /*15ba20*/  PRMT R39, R39, 0x3340, R0.reuse ;  /* 0x0000334027277816 */ /* 0x100fe40000000000 */
[----:B------:R-:W-:Y:S01]  /*15ba30*/  STL.64 [R1+0x1048], R48 ;  /* 0x0010483001007387 */ /* 0x000fe20000100a00 */
[----:B------:R-:W-:Y:S02]  /*15ba40*/  LOP3.LUT R38, R38, 0xffff, RZ, 0xc0, !PT ;  /* 0x0000ffff26267812 */ /* 0x000fe400078ec0ff */
[----:B------:R-:W-:Y:S01]  /*15ba50*/  LOP3.LUT R37, R37, 0xffff, RZ, 0xc0, !PT ;  /* 0x0000ffff25257812 */ /* 0x000fe200078ec0ff */
[----:B------:R2:W-:Y:S01]  /*15ba60*/  STL [R1+0x28c], R39 ;  /* 0x00028c2701007387 */ /* 0x0005e20000100800 */
[----:B------:R-:W-:Y:S02]  /*15ba70*/  LOP3.LUT R40, R44, 0xffff, RZ, 0xc0, !PT ;  /* 0x0000ffff2c287812 */ /* 0x000fe400078ec0ff */
[----:B0-----:R-:W-:Y:S02]  /*15ba80*/  PRMT R3, R38, 0x3340, R37 ;  /* 0x0000334026037816 */ /* 0x001fe40000000025 */
[----:B------:R-:W-:-:S03]  /*15ba90*/  PRMT R37, R40, 0x3340, R0 ;  /* 0x0000334028257816 */ /* 0x000fc60000000000 */
[----:B------:R0:W-:Y:S01]  /*15baa0*/  STL [R1+0x1638], R3 ;  /* 0x0016380301007387 */ /* 0x0001e20000100800 */
[----:B------:R-:W-:Y:S02]  /*15bab0*/  LOP3.LUT R41, R47, 0xffff, RZ, 0xc0, !PT ;  /* 0x0000ffff2f297812 */ /* 0x000fe400078ec0ff */
[----:B--2---:R-:W-:-:S04]  /*15bac0*/  LOP3.LUT R39, R46, 0xffff, RZ, 0xc0, !PT ;  /* 0x0000ffff2e277812 */ /* 0x004fc800078ec0ff */
[----:B------:R-:W-:-:S04]  /*15bad0*/  PRMT R38, R41, 0x3340, R39 ;  /* 0x0000334029267816 */ /* 0x000fc80000000027 */
[----:B0-----:R-:W-:Y:S02]  /*15bae0*/  PRMT R3, R38, 0x5410, R37 ;  /* 0x0000541026037816 */ /* 0x001fe40000000025 */
[----:B------:R-:W-:Y:S02]  /*15baf0*/  SHF.R.U32.HI R41, RZ, 0x8, R41 ;  /* 0x00000008ff297819 */ /* 0x000fe40000011629 */
[----:B------:R-:W-:Y:S01]  /*15bb00*/  SHF.R.U32.HI R38, RZ, 0x8, R39 ;  /* 0x00000008ff267819 */ /* 0x000fe20000011627 */
[----:B------:R0:W-:Y:S01]  /*15bb10*/  STL [R1+0x16e4], R3 ;  /* 0x0016e40301007387 */ /* 0x0001e20000100800 */
[----:B------:R-:W-:-:S03]  /*15bb20*/  SHF.R.U32.HI R37, RZ, 0x8, R40 ;  /* 0x00000008ff257819 */ /* 0x000fc60000011628 */
[----:B------:R-:W2:Y:S01]  /*15bb30*/  LDL.LU R48, [R1+0xa8] ;  /* 0x0000a80001307983 */ /* 0x000ea20000300800 */
[----:B------:R-:W-:Y:S02]  /*15bb40*/  IADD3 R46, P6, PT, R45, R15, RZ ;  /* 0x0000000f2d2e7210 */ /* 0x000fe40007fde0ff */
[----:B------:R-:W-:Y:S01]  /*15bb50*/  LOP3.LUT R39, R41, 0xffff, RZ, 0xc0, !PT ;  /* 0x0000ffff29277812 */ /* 0x000fe200078ec0ff */
[----:B0-----:R-:W2:Y:S01]  /*15bb60*/  LDL.LU R3, [R1+0x68] ;  /* 0x0000680001037983 */ /* 0x001ea20000300800 */
[----:B------:R-:W-:Y:S02]  /*15bb70*/  LOP3.LUT R38, R38, 0xffff, RZ, 0xc0, !PT ;  /* 0x0000ffff26267812 */ /* 0x000fe400078ec0ff */
[----:B------:R-:W-:Y:S01]  /*15bb80*/  LOP3.LUT R37, R37, 0xffff, RZ, 0xc0, !PT ;  /* 0x0000ffff25257812 */ /* 0x000fe200078ec0ff */
[----:B------:R-:W-:Y:S01]  /*15bb90*/  IMAD.X R47, R36, 0x1, R13, P6 ;  /* 0x00000001242f7824 */ /* 0x000fe200030e060d */
[----:B------:R-:W-:Y:S02]  /*15bba0*/  PRMT R38, R39, 0x3340, R38 ;  /* 0x0000334027267816 */ /* 0x000fe40000000026 */
[----:B------:R-:W-:-:S02]  /*15bbb0*/  PRMT R37, R37, 0x3340, R0 ;  /* 0x0000334025257816 */ /* 0x000fc40000000000 */
[----:B------:R0:W-:Y:S04]  /*15bbc0*/  STL.64 [R1+0x1038], R46 ;  /* 0x0010382e01007387 */ /* 0x0001e80000100a00 */
[----:B------:R-:W-:Y:S04]  /*15bbd0*/  STL [R1+0x162c], R38 ;  /* 0x00162c2601007387 */ /* 0x000fe80000100800 */
[----:B------:R1:W-:Y:S01]  /*15bbe0*/  STL [R1+0x288], R37 ;  /* 0x0002882501007387 */ /* 0x0003e20000100800 */
[----:B0-----:R-:W-:-:S05]  /*15bbf0*/  IADD3 R46, P6, PT, R45, R14, RZ ;  /* 0x0000000e2d2e7210 */ /* 0x001fca0007fde0ff */
[----:B------:R-:W-:Y:S01]  /*15bc00*/  IMAD.X R47, R36, 0x1, R12, P6 ;  /* 0x00000001242f7824 */ /* 0x000fe200030e060c */
[----:B---3--:R-:W-:Y:S02]  /*15bc10*/  LOP3.LUT R40, R55, 0xffff, RZ, 0xc0, !PT ;  /* 0x0000ffff37287812 */ /* 0x008fe400078ec0ff */
[----:B------:R-:W-:-:S04]  /*15bc20*/  LOP3.LUT R41, R52, 0xffff, RZ, 0xc0, !PT ;  /* 0x0000ffff34297812 */ /* 0x000fc800078ec0ff */
[----:B-1----:R-:W-:Y:S02]  /*15bc30*/  PRMT R37, R41, 0x3340, R0 ;  /* 0x0000334029257816 */ /* 0x002fe40000000000 */
[----:B----4-:R-:W-:-:S04]  /*15bc40*/  LOP3.LUT R39, R53, 0xffff, RZ, 0xc0, !PT ;  /* 0x0000ffff35277812 */ /* 0x010fc800078ec0ff */
[----:B------:R-:W-:-:S04]  /*15bc50*/  PRMT R38, R40, 0x3340, R39 ;  /* 0x0000334028267816 */ /* 0x000fc80000000027 */
[----:B------:R-:W-:-:S05]  /*15bc60*/  PRMT R37, R38, 0x5410, R37 ;  /* 0x0000541026257816 */ /* 0x000fca0000000025 */
[----:B------:R-:W-:Y:S04]  /*15bc70*/  STL [R1+0x16e0], R37 ;  /* 0x0016e02501007387 */ /* 0x000fe80000100800 */
[----:B------:R0:W-:Y:S04]  /*15bc80*/  STL.64 [R1+0x1040], R46 ;  /* 0x0010402e01007387 */ /* 0x0001e80000100a00 */
[----:B0-----:R-:W3:Y:S04]  /*15bc90*/  LDL.LU R47, [R1+0x1c8] ;  /* 0x0001c800012f7983 */ /* 0x001ee80000300800 */
[----:B------:R-:W4:Y:S04]  /*15bca0*/  LDL.LU R44, [R1+0x148] ;  /* 0x00014800012c7983 */ /* 0x000f280000300800 */
[----:B------:R-:W3:Y:S04]  /*15bcb0*/  LDL.LU R46, [R1+0x194] ;  /* 0x00019400012e7983 */ /* 0x000ee80000300800 */
[----:B------:R-:W4:Y:S04]  /*15bcc0*/  LDL.LU R55, [R1+0x1a8] ;  /* 0x0001a80001377983 */ /* 0x000f280000300800 */
[----:B------:R-:W4:Y:S01]  /*15bcd0*/  LDL.LU R52, [R1+0x124] ;  /* 0x0001240001347983 */ /* 0x000f220000300800 */
[----:B------:R-:W-:-:S03]  /*15bce0*/  SHF.R.U32.HI R42, RZ, 0x8, R42 ;  /* 0x00000008ff2a7819 */ /* 0x000fc6000001162a */
[----:B------:R-:W4:Y:S01]  /*15bcf0*/  LDL.LU R53, [R1+0x16c] ;  /* 0x00016c0001357983 */ /* 0x000f220000300800 */
[----:B------:R-:W-:Y:S02]  /*15bd00*/  SHF.R.U32.HI R37, RZ, 0x8, R39 ;  /* 0x00000008ff257819 */ /* 0x000fe40000011627 */
[----:B------:R-:W-:Y:S02]  /*15bd10*/  SHF.R.U32.HI R38, RZ, 0x8, R40 ;  /* 0x00000008ff267819 */ /* 0x000fe40000011628 */
[----:B------:R-:W-:Y:S02]  /*15bd20*/  LOP3.LUT R39, R42, 0xffff, RZ, 0xc0, !PT ;  /* 0x0000ffff2a277812 */ /* 0x000fe400078ec0ff */
[----:B------:R-:W-:Y:S02]  /*15bd30*/  LOP3.LUT R38, R38, 0xffff, RZ, 0xc0, !PT ;  /* 0x0000ffff26267812 */ /* 0x000fe400078ec0ff */
[----:B------:R-:W-:Y:S02]  /*15bd40*/  LOP3.LUT R37, R37, 0xffff, RZ, 0xc0, !PT ;  /* 0x0000ffff25257812 */ /* 0x000fe400078ec0ff */
[----:B------:R-:W-:-:S02]  /*15bd50*/  PRMT R39, R39, 0x3340, R0 ;  /* 0x0000334027277816 */ /* 0x000fc40000000000 */
[----:B------:R-:W-:Y:S02]  /*15bd60*/  PRMT R37, R38, 0x3340, R37 ;  /* 0x0000334026257816 */ /* 0x000fe40000000025 */
[----:B------:R-:W-:Y:S01]  /*15bd70*/  LOP3.LUT R2, R2, 0xffff, RZ, 0xc0, !PT ;  /* 0x0000ffff02027812 */ /* 0x000fe200078ec0ff */
[----:B------:R-:W-:Y:S04]  /*15bd80*/  STL [R1+0x284], R39 ;  /* 0x0002842701007387 */ /* 0x000fe80000100800 */
[----:B------:R0:W-:Y:S04]  /*15bd90*/  STL [R1+0x161c], R37 ;  /* 0x00161c2501007387 */ /* 0x0001e80000100800 */
[----:B------:R1:W-:Y:S01]  /*15bda0*/  STL [R1+0x1780], R2 ;  /* 0x0017800201007387 */ /* 0x0003e20000100800 */
[----:B0-----:R-:W-:-:S02]  /*15bdb0*/  PRMT R37, R2, 0x3340, R0 ;  /* 0x0000334002257816 */ /* 0x001fc40000000000 */
[----:B-1----:R-:W-:Y:S02]  /*15bdc0*/  IADD3 R2, P6, PT, R45, R11, RZ ;  /* 0x0000000b2d027210 */ /* 0x002fe40007fde0ff */
[----:B--2---:R-:W-:Y:S02]  /*15bdd0*/  LOP3.LUT R40, R48, 0xffff, RZ, 0xc0, !PT ;  /* 0x0000ffff30287812 */ /* 0x004fe400078ec0ff */
[----:B------:R-:W-:-:S04]  /*15bde0*/  LOP3.LUT R39, R3, 0xffff, RZ, 0xc0, !PT ;  /* 0x0000ffff03277812 */ /* 0x000fc800078ec0ff */
[----:B------:R-:W-:-:S04]  /*15bdf0*/  PRMT R38, R40, 0x3340, R39 ;  /* 0x0000334028267816 */ /* 0x000fc80000000027 */
[----:B------:R-:W-:Y:S02]  /*15be00*/  PRMT R37, R38, 0x5410, R37 ;  /* 0x0000541026257816 */ /* 0x000fe40000000025 */
[----:B------:R-:W-:Y:S01]  /*15be10*/  SHF.R.U32.HI R38, RZ, 0x8, R41 ;  /* 0x00000008ff267819 */ /* 0x000fe20000011629 */
[----:B------:R-:W-:Y:S01]  /*15be20*/  IMAD.X R3, R36, 0x1, R10, P6 ;  /* 0x0000000124037824 */ /* 0x000fe200030e060a */
[----:B------:R-:W-:Y:S01]  /*15be30*/  SHF.R.U32.HI R40, RZ, 0x8, R40 ;  /* 0x00000008ff287819 */ /* 0x000fe20000011628 */
[----:B------:R0:W-:Y:S01]  /*15be40*/  STL [R1+0x16d8], R37 ;  /* 0x0016d82501007387 */ /* 0x0001e20000100800 */
[----:B------:R-:W-:-:S03]  /*15be50*/  LOP3.LUT R38, R38, 0xffff, RZ, 0xc0, !PT ;  /* 0x0000ffff26267812 */ /* 0x000fc600078ec0ff */
[----:B------:R1:W-:Y:S01]  /*15be60*/  STL.64 [R1+0x1030], R2 ;  /* 0x0010300201007387 */ /* 0x0003e20000100a00 */
[----:B0-----:R-:W-:Y:S02]  /*15be70*/  SHF.R.U32.HI R37, RZ, 0x8, R39 ;  /* 0x00000008ff257819 */ /* 0x001fe40000011627 */
[----:B------:R-:W-:Y:S02]  /*15be80*/  LOP3.LUT R39, R40, 0xffff, RZ, 0xc0, !PT ;  /* 0x0000ffff28277812 */ /* 0x000fe400078ec0ff */
[----:B------:R-:W-:Y:S02]  /*15be90*/  LOP3.LUT R37, R37, 0xffff, RZ, 0xc0, !PT ;  /* 0x0000ffff25257812 */ /* 0x000fe400078ec0ff */
[----:B-1----:R-:W-:Y:S02]  /*15bea0*/  PRMT R3, R38, 0x3340, R0 ;  /* 0x0000334026037816 */ /* 0x002fe40000000000 */
[----:B------:R-:W-:-:S03]  /*15beb0*/  PRMT R2, R39, 0x3340, R37 ;  /* 0x0000334027027816 */ /* 0x000fc60000000025 */
[----:B------:R-:W-:Y:S04]  /*15bec0*/  STL [R1+0x280], R3 ;  /* 0x0002800301007387 */ /* 0x000fe80000100800 */
[----:B------:R0:W-:Y:S01]  /*15bed0*/  STL [R1+0x164c], R2 ;  /* 0x00164c0201007387 */ /* 0x0001e20000100800 */
[----:B---3--:R-:W-:-:S03]  /*15bee0*/  LOP3.LUT R41, R46, 0xffff, RZ, 0xc0, !PT ;  /* 0x0000ffff2e297812 */ /* 0x008fc600078ec0ff */
[----:B------:R-:W2:Y:S01]  /*15bef0*/  LDL.LU R46, [R1+0x278] ;  /* 0x00027800012e7983 */ /* 0x000ea20000300800 */
[----:B----4-:R-:W-:-:S03]  /*15bf00*/  LOP3.LUT R40, R55, 0xffff, RZ, 0xc0, !PT ;  /* 0x0000ffff37287812 */ /* 0x010fc600078ec0ff */
[----:B------:R-:W3:Y:S01]  /*15bf10*/  LDL.LU R55, [R1+0x210] ;  /* 0x0002100001377983 */ /* 0x000ee20000300800 */
[----:B------:R-:W-:-:S03]  /*15bf20*/  LOP3.LUT R43, R52, 0xffff, RZ, 0xc0, !PT ;  /* 0x0000ffff342b7812 */ /* 0x000fc600078ec0ff */
[----:B------:R-:W4:Y:S01]  /*15bf30*/  LDL.LU R52, [R1+0x25c] ;  /* 0x00025c0001347983 */ /* 0x000f220000300800 */
[----:B------:R-:W-:Y:S02]  /*15bf40*/  LOP3.LUT R42, R47, 0xffff, RZ, 0xc0, !PT ;  /* 0x0000ffff2f2a7812 */ /* 0x000fe400078ec0ff */
[----:B------:R-:W-:Y:S02]  /*15bf50*/  LOP3.LUT R44, R44, 0xffff, RZ, 0xc0, !PT ;  /* 0x0000ffff2c2c7812 */ /* 0x000fe400078ec0ff */
[----:B------:R-:W-:Y:S02]  /*15bf60*/  PRMT R38, R42, 0x3340, R41 ;  /* 0x000033402a267816 */ /* 0x000fe40000000029 */
[----:B------:R-:W-:Y:S02]  /*15bf70*/  PRMT R37, R44, 0x3340, R0 ;  /* 0x000033402c257816 */ /* 0x000fe40000000000 */
[----:B------:R-:W-:Y:S02]  /*15bf80*/  LOP3.LUT R39, R53, 0xffff, RZ, 0xc0, !PT ;  /* 0x0000ffff35277812 */ /* 0x000fe400078ec0ff */
[----:B0-----:R-:W-:-:S02]  /*15bf90*/  PRMT R2, R38, 0x5410, R37 ;  /* 0x0000541026027816 */ /* 0x001fc40000000025 */
[----:B------:R-:W-:Y:S02]  /*15bfa0*/  PRMT R37, R43, 0x3340, R0 ;  /* 0x000033402b257816 */ /* 0x000fe40000000000 */
[----:B------:R-:W-:Y:S01]  /*15bfb0*/  PRMT R38, R40, 0x3340, R39 ;  /* 0x0000334028267816 */ /* 0x000fe20000000027 */
[----:B------:R0:W-:Y:S03]  /*15bfc0*/  STL [R1+0x16c8], R2 ;  /* 0x0016c80201007387 */ /* 0x0001e60000100800 */
[----:B------:R-:W-:Y:S02]  /*15bfd0*/  PRMT R37, R38, 0x5410, R37 ;  /* 0x0000541026257816 */ /* 0x000fe40000000025 */
[----:B------:R-:W-:Y:S02]  /*15bfe0*/  SHF.R.U32.HI R42, RZ, 0x8, R42 ;  /* 0x00000008ff2a7819 */ /* 0x000fe4000001162a */
[----:B------:R-:W-:-:S02]  /*15bff0*/  SHF.R.U32.HI R38, RZ, 0x8, R41 ;  /* 0x00000008ff267819 */ /* 0x000fc40000011629 */
[----:B0-----:R-:W-:Y:S01]  /*15c000*/  IADD3 R2, P6, PT, R45, R9, RZ ;  /* 0x000000092d027210 */ /* 0x001fe20007fde0ff */
[----:B------:R0:W-:Y:S01]  /*15c010*/  STL [R1+0x16c4], R37 ;  /* 0x0016c42501007387 */ /* 0x0001e20000100800 */
[----:B------:R-:W-:-:S03]  /*15c020*/  SHF.R.U32.HI R40, RZ, 0x8, R40 ;  /* 0x00000008ff287819 */ /* 0x000fc60000011628 */
[----:B------:R-:W-:Y:S01]  /*15c030*/  IMAD.X R3, R36, 0x1, R8, P6 ;  /* 0x0000000124037824 */ /* 0x000fe200030e0608 */
[----:B------:R-:W-:Y:S01]  /*15c040*/  LOP3.LUT R38, R38, 0xffff, RZ, 0xc0, !PT ;  /* 0x0000ffff26267812 */ /* 0x000fe200078ec0ff */
[----:B------:R-:W4:Y:S01]  /*15c050*/  LDL.LU R53, [R1+0x24] ;  /* 0x0000240001357983 */ /* 0x000f220000300800 */
[----:B0-----:R-:W-:Y:S02]  /*15c060*/  SHF.R.U32.HI R37, RZ, 0x8, R39 ;  /* 0x00000008ff257819 */ /* 0x001fe40000011627 */
[----:B------:R-:W-:Y:S01]  /*15c070*/  LOP3.LUT R39, R42, 0xffff, RZ, 0xc0, !PT ;  /* 0x0000ffff2a277812 */ /* 0x000fe200078ec0ff */
[----:B------:R0:W-:Y:S01]  /*15c080*/  STL.64 [R1+0x1020], R2 ;  /* 0x0010200201007387 */ /* 0x0001e20000100a00 */
[----:B------:R-:W-:Y:S02]  /*15c090*/  LOP3.LUT R40, R40, 0xffff, RZ, 0xc0, !PT ;  /* 0x0000ffff28287812 */ /* 0x000fe400078ec0ff */
[----:B------:R-:W-:Y:S01]  /*15c0a0*/  LOP3.LUT R37, R37, 0xffff, RZ, 0xc0, !PT ;  /* 0x0000ffff25257812 */ /* 0x000fe200078ec0ff */
[----:B------:R-:W4:Y:S01]  /*15c0b0*/  LDL.LU R48, [R1+0x1b0] ;  /* 0x0001b00001307983 */ /* 0x000f220000300800 */
[----:B0-----:R-:W-:-:S02]  /*15c0c0*/  PRMT R2, R39, 0x3340, R38 ;  /* 0x0000334027027816 */ /* 0x001fc40000000026 */
[C---:B------:R-:W-:Y:S02]  /*15c0d0*/  IADD3 R38, P6, PT, R45.reuse, R7, RZ ;  /* 0x000000072d267210 */ /* 0x040fe40007fde0ff */
[----:B------:R-:W-:Y:S01]  /*15c0e0*/  PRMT R3, R40, 0x3340, R37 ;  /* 0x0000334028037816 */ /* 0x000fe20000000025 */
[----:B------:R0:W-:Y:S02]  /*15c0f0*/  STL [R1+0x15f4], R2 ;  /* 0x0015f40201007387 */ /* 0x0001e40000100800 */
[----:B------:R-:W-:Y:S02]  /*15c100*/  IMAD.X R39, R36, 0x1, R6, P6 ;  /* 0x0000000124277824 */ /* 0x000fe400030e0606 */
[----:B0-----:R-:W4:Y:S04]  /*15c110*/  LDL.LU R2, [R1+0x130] ;  /* 0x0001300001027983 */ /* 0x001f280000300800 */
[----:B------:R0:W-:Y:S04]  /*15c120*/  STL [R1+0x15f0], R3 ;  /* 0x0015f00301007387 */ /* 0x0001e80000100800 */
[----:B0-----:R-:W4:Y:S04]  /*15c130*/  LDL.LU R3, [R1+0x17c] ;  /* 0x00017c0001037983 */ /* 0x001f280000300800 */
[----:B------:R0:W-:Y:S02]  /*15c140*/  STL.64 [R1+0x1018], R38 ;  /* 0x0010182601007387 */ /* 0x0001e40000100a00 */
[----:B0-----:R-:W-:-:S05]  /*15c150*/  IADD3 R38, P6, PT, R45, R5, RZ ;  /* 0x000000052d267210 */ /* 0x001fca0007fde0ff */
[----:B------:R-:W-:Y:S01]  /*15c160*/  IMAD.X R39, R36, 0x1, R4, P6 ;  /* 0x0000000124277824 */ /* 0x000fe200030e0604 */
[----:B------:R-:W-:-:S04]  /*15c170*/  SHF.R.U32.HI R36, RZ, 0x8, R43 ;  /* 0x00000008ff247819 */ /* 0x000fc8000001162b */
[----:B------:R-:W-:Y:S01]  /*15c180*/  LOP3.LUT R36, R36, 0xffff, RZ, 0xc0, !PT ;  /* 0x0000ffff24247812 */ /* 0x000fe200078ec0ff */
[----:B------:R2:W-:Y:S03]  /*15c190*/  STL.64 [R1+0x1028], R38 ;  /* 0x0010282601007387 */ /* 0x0005e60000100a00 */
[----:B------:R-:W-:-:S05]  /*15c1a0*/  PRMT R36, R36, 0x3340, R0 ;  /* 0x0000334024247816 */ /* 0x000fca0000000000 */
[----:B------:R0:W-:Y:S04]  /*15c1b0*/  STL [R1+0x268], R36 ;  /* 0x0002682401007387 */ /* 0x0001e80000100800 */
[----:B------:R-:W4:Y:S01]  /*15c1c0*/  LDL.LU R47, [R1+0x27c] ;  /* 0x00027c00012f7983 */ /* 0x000f220000300800 */
[----:B--2---:R-:W-:Y:S02]  /*15c1d0*/  LOP3.LUT R39, R46, 0xffff, RZ, 0xc0, !PT ;  /* 0x0000ffff2e277812 */ /* 0x004fe400078ec0ff */
[----:B---3--:R-:W-:Y:S02]  /*15c1e0*/  LOP3.LUT R40, R55, 0xffff, RZ, 0xc0, !PT ;  /* 0x0000ffff37287812 */ /* 0x008fe400078ec0ff */
[----:B----4-:R-:W-:Y:S02]  /*15c1f0*/  LOP3.LUT R38, R52, 0xffff, RZ, 0xc0, !PT ;  /* 0x0000ffff34267812 */ /* 0x010fe400078ec0ff */
[----:B0-----:R-:W-:-:S02]  /*15c200*/  PRMT R36, R40, 0x3340, R0 ;  /* 0x0000334028247816 */ /* 0x001fc40000000000 */
[----:B------:R-:W-:-:S04]  /*15c210*/  PRMT R37, R39, 0x3340, R38 ;  /* 0x0000334027257816 */ /* 0x000fc80000000026 */
[----:B------:R-:W-:Y:S02]  /*15c220*/  PRMT R37, R37, 0x5410, R36 ;  /* 0x0000541025257816 */ /* 0x000fe40000000024 */
[----:B------:R-:W-:-:S03]  /*15c230*/  SHF.R.U32.HI R36, RZ, 0x8, R44 ;  /* 0x00000008ff247819 */ /* 0x000fc6000001162c */
[----:B------:R0:W-:Y:S04]  /*15c240*/  STL [R1+0x16bc], R37 ;  /* 0x0016bc2501007387 */ /* 0x0001e80000100800 */
[----:B------:R-:W2:Y:S04]  /*15c250*/  LDL.LU R44, [R1+0x214] ;  /* 0x00021400012c7983 */ /* 0x000ea80000300800 */
[----:B------:R-:W3:Y:S04]  /*15c260*/  LDL.LU R45, [R1+0x260] ;  /* 0x00026000012d7983 */ /* 0x000ee80000300800 */
        /* <DEDUP_REMOVED lines=10> */
[----:B------:R-:W-:Y:S01]  /*15c310*/  LOP3.LUT R39, R48, 0xffff, RZ, 0xc0, !PT ;  /* 0x0000ffff30277812 */ /* 0x000fe200078ec0ff */
[----:B------:R-:W-:Y:S04]  /*15c320*/  STL [R1+0x264], R38 ;  /* 0x0002642601007387 */ /* 0x000fe80000100800 */
[----:B------:R0:W-:Y:S01]  /*15c330*/  STL [R1+0x15dc], R36 ;  /* 0x0015dc2401007387 */ /* 0x0001e20000100800 */
[----:B------:R-:W-:-:S04]  /*15c340*/  LOP3.LUT R2, R2, 0xffff, RZ, 0xc0, !PT ;  /* 0x0000ffff02027812 */ /* 0x000fc800078ec0ff */
[----:B0-----:R-:W-:Y:S01]  /*15c350*/  PRMT R36, R2, 0x3340, R0 ;  /* 0x0000334002247816 */ /* 0x001fe20000000000 */
[----:B------:R0:W-:Y:S01]  /*15c360*/  STL [R1+0x2b4], R2 ;  /* 0x0002b40201007387 */ /* 0x0001e20000100800 */
[----:B------:R-:W-:-:S04]  /*15c370*/  LOP3.LUT R38, R3, 0xffff, RZ, 0xc0, !PT ;  /* 0x0000ffff03267812 */ /* 0x000fc800078ec0ff */
[----:B------:R-:W-:-:S04]  /*15c380*/  PRMT R37, R39, 0x3340, R38 ;  /* 0x0000334027257816 */ /* 0x000fc80000000026 */
[----:B0-----:R-:W-:Y:S02]  /*15c390*/  PRMT R2, R37, 0x5410, R36 ;  /* 0x0000541025027816 */ /* 0x001fe40000000024 */
[----:B------:R-:W-:-:S03]  /*15c3a0*/  SHF.R.S32.HI R36, RZ, 0x1f, R53 ;  /* 0x0000001fff247819 */ /* 0x000fc60000011435 */
[----:B------:R0:W-:Y:S01]  /*15c3b0*/  STL [R1+0x16b8], R2 ;  /* 0x0016b80201007387 */ /* 0x0001e20000100800 */
[----:B------:R-:W-:Y:S02]  /*15c3c0*/  SHF.R.U32.HI R40, RZ, 0x8, R40 ;  /* 0x00000008ff287819 */ /* 0x000fe40000011628 */
[----:B------:R-:W-:Y:S02]  /*15c3d0*/  SHF.R.U32.HI R39, RZ, 0x8, R39 ;  /* 0x00000008ff277819 */ /* 0x000fe40000011627 */
[----:B------:R-:W-:Y:S02]  /*15c3e0*/  SHF.R.U32.HI R37, RZ, 0x8, R38 ;  /* 0x00000008ff257819 */ /* 0x000fe40000011626 */
[----:B0-----:R-:W-:Y:S02]  /*15c3f0*/  IADD3 R2, P6, PT, R53, R35, RZ ;  /* 0x0000002335027210 */ /* 0x001fe40007fde0ff */
[----:B------:R-:W-:-:S03]  /*15c400*/  LOP3.LUT R38, R40, 0xffff, RZ, 0xc0, !PT ;  /* 0x0000ffff28267812 */ /* 0x000fc600078ec0ff */
[----:B------:R-:W-:Y:S01]  /*15c410*/  IMAD.X R3, R36, 0x1, R34, P6 ;  /* 0x0000000124037824 */ /* 0x000fe200030e0622 */
[----:B------:R-:W-:Y:S02]  /*15c420*/  LOP3.LUT R39, R39, 0xffff, RZ, 0xc0, !PT ;  /* 0x0000ffff27277812 */ /* 0x000fe400078ec0ff */
[----:B------:R-:W-:Y:S02]  /*15c430*/  LOP3.LUT R37, R37, 0xffff, RZ, 0xc0, !PT ;  /* 0x0000ffff25257812 */ /* 0x000fe400078ec0ff */
[----:B------:R0:W-:Y:S01]  /*15c440*/  STL.64 [R1+0x1010], R2 ;  /* 0x0010100201007387 */ /* 0x0001e20000100a00 */
[----:B------:R-:W-:Y:S02]  /*15c450*/  LOP3.LUT R42, R47, 0xffff, RZ, 0xc0, !PT ;  /* 0x0000ffff2f2a7812 */ /* 0x000fe400078ec0ff */
[----:B0-----:R-:W-:Y:S02]  /*15c460*/  PRMT R2, R38, 0x3340, R0 ;  /* 0x0000334026027816 */ /* 0x001fe40000000000 */
[----:B------:R-:W-:-:S03]  /*15c470*/  PRMT R3, R39, 0x3340, R37 ;  /* 0x0000334027037816 */ /* 0x000fc60000000025 */
[----:B------:R2:W-:Y:S04]  /*15c480*/  STL [R1+0x25c], R2 ;  /* 0x00025c0201007387 */ /* 0x0005e80000100800 */
[----:B------:R0:W-:Y:S04]  /*15c490*/  STL [R1+0x160c], R3 ;  /* 0x00160c0301007387 */ /* 0x0001e80000100800 */
[----:B------:R-:W4:Y:S01]  /*15c4a0*/  LDL.LU R47, [R1+0x360] ;  /* 0x00036000012f7983 */ /* 0x000f220000300800 */
[----:B--2---:R-:W-:-:S03]  /*15c4b0*/  LOP3.LUT R2, R44, 0xffff, RZ, 0xc0, !PT ;  /* 0x0000ffff2c027812 */ /* 0x004fc600078ec0ff */
[----:B------:R-:W2:Y:S01]  /*15c4c0*/  LDL.LU R44, [R1+0x2cc] ;  /* 0x0002cc00012c7983 */ /* 0x000ea20000300800 */
[----:B---3--:R-:W-:-:S03]  /*15c4d0*/  LOP3.LUT R41, R45, 0xffff, RZ, 0xc0, !PT ;  /* 0x0000ffff2d297812 */ /* 0x008fc600078ec0ff */
[----:B------:R-:W3:Y:S01]  /*15c4e0*/  LDL.LU R45, [R1+0x328] ;  /* 0x00032800012d7983 */ /* 0x000ee20000300800 */
[----:B----4-:R-:W-:-:S03]  /*15c4f0*/  LOP3.LUT R40, R46, 0xffff, RZ, 0xc0, !PT ;  /* 0x0000ffff2e287812 */ /* 0x010fc600078ec0ff */
[----:B------:R-:W4:Y:S01]  /*15c500*/  LDL.LU R46, [R1+0x368] ;  /* 0x00036800012e7983 */ /* 0x000f220000300800 */
[----:B------:R-:W-:-:S03]  /*15c510*/  LOP3.LUT R43, R55, 0xffff, RZ, 0xc0, !PT ;  /* 0x0000ffff372b7812 */ /* 0x000fc600078ec0ff */
[----:B------:R-:W4:Y:S01]  /*15c520*/  LDL.LU R55, [R1+0x2c4] ;  /* 0x0002c40001377983 */ /* 0x000f220000300800 */
[----:B------:R-:W-:-:S03]  /*15c530*/  LOP3.LUT R39, R52, 0xffff, RZ, 0xc0, !PT ;  /* 0x0000ffff34277812 */ /* 0x000fc600078ec0ff */
[----:B------:R-:W4:Y:S01]  /*15c540*/  LDL.LU R52, [R1+0x32c] ;  /* 0x00032c0001347983 */ /* 0x000f220000300800 */
[----:B------:R-:W-:Y:S02]  /*15c550*/  PRMT R37, R2, 0x3340, R0 ;  /* 0x0000334002257816 */ /* 0x000fe40000000000 */
[----:B------:R-:W-:-:S04]  /*15c560*/  PRMT R38, R42, 0x3340, R41 ;  /* 0x000033402a267816 */ /* 0x000fc80000000029 */
[----:B0-----:R-:W-:Y:S02]  /*15c570*/  PRMT R3, R38, 0x5410, R37 ;  /* 0x0000541026037816 */ /* 0x001fe40000000025 */
[----:B------:R-:W-:Y:S02]  /*15c580*/  PRMT R37, R43, 0x3340, R0 ;  /* 0x000033402b257816 */ /* 0x000fe40000000000 */
[----:B------:R-:W-:Y:S01]  /*15c590*/  PRMT R38, R40, 0x3340, R39 ;  /* 0x0000334028267816 */ /* 0x000fe20000000027 */
[----:B------:R0:W-:Y:S01]  /*15c5a0*/  STL [R1+0x16a4], R3 ;  /* 0x0016a40301007387 */ /* 0x0001e20000100800 */
[----:B------:R-:W-:Y:S02]  /*15c5b0*/  SHF.R.U32.HI R42, RZ, 0x8, R42 ;  /* 0x00000008ff2a7819 */ /* 0x000fe4000001162a */
[----:B------:R-:W-:Y:S02]  /*15c5c0*/  IADD3 R48, P6, PT, R53, R33, RZ ;  /* 0x0000002135307210 */ /* 0x000fe40007fde0ff */
[----:B0-----:R-:W-:-:S02]  /*15c5d0*/  PRMT R3, R38, 0x5410, R37 ;  /* 0x0000541026037816 */ /* 0x001fc40000000025 */
[----:B------:R-:W-:Y:S02]  /*15c5e0*/  SHF.R.U32.HI R38, RZ, 0x8, R41 ;  /* 0x00000008ff267819 */ /* 0x000fe40000011629 */
[----:B------:R-:W-:Y:S02]  /*15c5f0*/  SHF.R.U32.HI R37, RZ, 0x8, R39 ;  /* 0x00000008ff257819 */ /* 0x000fe40000011627 */
[----:B------:R-:W-:Y:S02]  /*15c600*/  LOP3.LUT R39, R42, 0xffff, RZ, 0xc0, !PT ;  /* 0x0000ffff2a277812 */ /* 0x000fe400078ec0ff */
[----:B------:R-:W-:Y:S02]  /*15c610*/  LOP3.LUT R38, R38, 0xffff, RZ, 0xc0, !PT ;  /* 0x0000ffff26267812 */ /* 0x000fe400078ec0ff */
[----:B------:R-:W-:Y:S01]  /*15c620*/  SHF.R.U32.HI R40, RZ, 0x8, R40 ;  /* 0x00000008ff287819 */ /* 0x000fe20000011628 */
[----:B------:R-:W-:Y:S01]  /*15c630*/  IMAD.X R49, R36, 0x1, R31, P6 ;  /* 0x0000000124317824 */ /* 0x000fe200030e061f */
[----:B------:R-:W-:-:S02]  /*15c640*/  PRMT R41, R39, 0x3340, R38 ;  /* 0x0000334027297816 */ /* 0x000fc40000000026 */
[----:B------:R-:W-:Y:S02]  /*15c650*/  LOP3.LUT R40, R40, 0xffff, RZ, 0xc0, !PT ;  /* 0x0000ffff28287812 */ /* 0x000fe400078ec0ff */
[----:B------:R-:W-:Y:S02]  /*15c660*/  LOP3.LUT R37, R37, 0xffff, RZ, 0xc0, !PT ;  /* 0x0000ffff25257812 */ /* 0x000fe400078ec0ff */
[----:B------:R-:W-:Y:S01]  /*15c670*/  IADD3 R38, P6, PT, R53, R32, RZ ;  /* 0x0000002035267210 */ /* 0x000fe20007fde0ff */
[----:B------:R0:W-:Y:S04]  /*15c680*/  STL [R1+0x169c], R3 ;  /* 0x00169c0301007387 */ /* 0x0001e80000100800 */
[----:B------:R-:W-:Y:S01]  /*15c690*/  IMAD.X R39, R36, 0x1, R30, P6 ;  /* 0x0000000124277824 */ /* 0x000fe200030e061e */
[----:B------:R-:W-:Y:S01]  /*15c6a0*/  STL.64 [R1+0x1008], R48 ;  /* 0x0010083001007387 */ /* 0x000fe20000100a00 */
[----:B0-----:R-:W-:-:S03]  /*15c6b0*/  PRMT R3, R40, 0x3340, R37 ;  /* 0x0000334028037816 */ /* 0x001fc60000000025 */
[----:B------:R-:W-:Y:S01]  /*15c6c0*/  STL [R1+0x15cc], R41 ;  /* 0x0015cc2901007387 */ /* 0x000fe20000100800 */
[----:B------:R-:W-:-:S03]  /*15c6d0*/  SHF.R.U32.HI R37, RZ, 0x8, R43 ;  /* 0x00000008ff257819 */ /* 0x000fc6000001162b */
[----:B------:R-:W-:Y:S04]  /*15c6e0*/  STL [R1+0x15c8], R3 ;  /* 0x0015c80301007387 */ /* 0x000fe80000100800 */
[----:B------:R0:W-:Y:S01]  /*15c6f0*/  STL.64 [R1+0x1000], R38 ;  /* 0x0010002601007387 */ /* 0x0001e20000100a00 */
[----:B------:R-:W-:Y:S02]  /*15c700*/  LOP3.LUT R37, R37, 0xffff, RZ, 0xc0, !PT ;  /* 0x0000ffff25257812 */ /* 0x000fe400078ec0ff */
[----:B0-----:R-:W-:-:S04]  /*15c710*/  SHF.R.U32.HI R38, RZ, 0x8, R2 ;  /* 0x00000008ff267819 */ /* 0x001fc80000011602 */
[----:B------:R-:W-:Y:S02]  /*15c720*/  LOP3.LUT R38, R38, 0xffff, RZ, 0xc0, !PT ;  /* 0x0000ffff26267812 */ /* 0x000fe400078ec0ff */
[--C-:B------:R-:W-:Y:S02]  /*15c730*/  PRMT R3, R37, 0x3340, R0.reuse ;  /* 0x0000334025037816 */ /* 0x100fe40000000000 */
[----:B------:R-:W-:-:S03]  /*15c740*/  PRMT R2, R38, 0x3340, R0 ;  /* 0x0000334026027816 */ /* 0x000fc60000000000 */
[----:B------:R-:W-:Y:S04]  /*15c750*/  STL [R1+0x230], R3 ;  /* 0x0002300301007387 */ /* 0x000fe80000100800 */
[----:B------:R0:W-:Y:S01]  /*15c760*/  STL [R1+0x22c], R2 ;  /* 0x00022c0201007387 */ /* 0x0001e20000100800 */
[----:B------:R-:W-:-:S03]  /*15c770*/  LOP3.LUT R42, R47, 0xffff, RZ, 0xc0, !PT ;  /* 0x0000ffff2f2a7812 */ /* 0x000fc600078ec0ff */
[----:B------:R-:W4:Y:S01]  /*15c780*/  LDL.LU R47, [R1+0x354] ;  /* 0x00035400012f7983 */ /* 0x000f220000300800 */
[----:B--2---:R-:W-:-:S03]  /*15c790*/  LOP3.LUT R48, R44, 0xffff, RZ, 0xc0, !PT ;  /* 0x0000ffff2c307812 */ /* 0x004fc600078ec0ff */
[----:B------:R-:W2:Y:S01]  /*15c7a0*/  LDL.LU R44, [R1+0x2ec] ;  /* 0x0002ec00012c7983 */ /* 0x000ea20000300800 */
[----:B---3--:R-:W-:-:S03]  /*15c7b0*/  LOP3.LUT R40, R45, 0xffff, RZ, 0xc0, !PT ;  /* 0x0000ffff2d287812 */ /* 0x008fc600078ec0ff */
[----:B------:R-:W3:Y:S01]  /*15c7c0*/  LDL.LU R45, [R1+0x320] ;  /* 0x00032000012d7983 */ /* 0x000ee20000300800 */
[----:B------:R-:W-:Y:S02]  /*15c7d0*/  PRMT R37, R48, 0x3340, R0 ;  /* 0x0000334030257816 */ /* 0x000fe40000000000 */
[----:B----4-:R-:W-:Y:S02]  /*15c7e0*/  LOP3.LUT R41, R46, 0xffff, RZ, 0xc0, !PT ;  /* 0x0000ffff2e297812 */ /* 0x010fe400078ec0ff */
[----:B------:R-:W-:Y:S01]  /*15c7f0*/  PRMT R38, R42, 0x3340, R40 ;  /* 0x000033402a267816 */ /* 0x000fe20000000028 */
[----:B------:R-:W4:Y:S03]  /*15c800*/  LDL.LU R46, [R1+0x35c] ;  /* 0x00035c00012e7983 */ /* 0x000f260000300800 */
[----:B0-----:R-:W-:Y:S02]  /*15c810*/  PRMT R2, R38, 0x5410, R37 ;  /* 0x0000541026027816 */ /* 0x001fe40000000025 */
[----:B------:R-:W-:-:S02]  /*15c820*/  LOP3.LUT R43, R55, 0xffff, RZ, 0xc0, !PT ;  /* 0x0000ffff372b7812 */ /* 0x000fc400078ec0ff */
[----:B------:R-:W2:Y:S01]  /*15c830*/  LDL.LU R55, [R1+0x2f0] ;  /* 0x0002f00001377983 */ /* 0x000ea20000300800 */
[----:B------:R-:W-:-:S03]  /*15c840*/  LOP3.LUT R39, R52, 0xffff, RZ, 0xc0, !PT ;  /* 0x0000ffff34277812 */ /* 0x000fc600078ec0ff */
[----:B------:R0:W-:Y:S04]  /*15c850*/  STL [R1+0x168c], R2 ;  /* 0x00168c0201007387 */ /* 0x0001e80000100800 */
[----:B------:R-:W2:Y:S01]  /*15c860*/  LDL.LU R52, [R1+0x324] ;  /* 0x0003240001347983 */ /* 0x000ea20000300800 */
[----:B------:R-:W-:Y:S02]  /*15c870*/  PRMT R37, R43, 0x3340, R0 ;  /* 0x000033402b257816 */ /* 0x000fe40000000000 */
[----:B------:R-:W-:-:S04]  /*15c880*/  PRMT R38, R41, 0x3340, R39 ;  /* 0x0000334029267816 */ /* 0x000fc80000000027 */
[----:B------:R-:W-:Y:S02]  /*15c890*/  PRMT R37, R38, 0x5410, R37 ;  /* 0x0000541026257816 */ /* 0x000fe40000000025 */
[----:B------:R-:W-:Y:S02]  /*15c8a0*/  SHF.R.U32.HI R41, RZ, 0x8, R41 ;  /* 0x00000008ff297819 */ /* 0x000fe40000011629 */
[----:B------:R-:W-:Y:S01]  /*15c8b0*/  SHF.R.U32.HI R39, RZ, 0x8, R39 ;  /* 0x00000008ff277819 */ /* 0x000fe20000011627 */
[----:B------:R1:W-:Y:S01]  /*15c8c0*/  STL [R1+0x1688], R37 ;  /* 0x0016882501007387 */ /* 0x0003e20000100800 */
[----:B0-----:R-:W-:Y:S02]  /*15c8d0*/  IADD3 R2, P6, PT, R53, R29, RZ ;  /* 0x0000001d35027210 */ /* 0x001fe40007fde0ff */
[----:B------:R-:W-:Y:S02]  /*15c8e0*/  SHF.R.U32.HI R38, RZ, 0x8, R42 ;  /* 0x00000008ff267819 */ /* 0x000fe4000001162a */
[----:B------:R-:W-:-:S02]  /*15c8f0*/  LOP3.LUT R39, R39, 0xffff, RZ, 0xc0, !PT ;  /* 0x0000ffff27277812 */ /* 0x000fc400078ec0ff */
[----:B-1----:R-:W-:Y:S02]  /*15c900*/  SHF.R.U32.HI R37, RZ, 0x8, R40 ;  /* 0x00000008ff257819 */ /* 0x002fe40000011628 */
[----:B------:R-:W-:Y:S01]  /*15c910*/  LOP3.LUT R40, R41, 0xffff, RZ, 0xc0, !PT ;  /* 0x0000ffff29287812 */ /* 0x000fe200078ec0ff */
[----:B------:R-:W-:Y:S01]  /*15c920*/  IMAD.X R3, R36, 0x1, R27, P6 ;  /* 0x0000000124037824 */ /* 0x000fe200030e061b */
[----:B------:R-:W-:Y:S02]  /*15c930*/  LOP3.LUT R38, R38, 0xffff, RZ, 0xc0, !PT ;  /* 0x0000ffff26267812 */ /* 0x000fe400078ec0ff */
[----:B------:R-:W-:Y:S02]  /*15c940*/  LOP3.LUT R37, R37, 0xffff, RZ, 0xc0, !PT ;  /* 0x0000ffff25257812 */ /* 0x000fe400078ec0ff */
[----:B------:R-:W-:Y:S02]  /*15c950*/  PRMT R39, R40, 0x3340, R39 ;  /* 0x0000334028277816 */ /* 0x000fe40000000027 */
[----:B------:R-:W-:Y:S01]  /*15c960*/  PRMT R37, R38, 0x3340, R37 ;  /* 0x0000334026257816 */ /* 0x000fe20000000025 */
[----:B------:R0:W-:Y:S01]  /*15c970*/  STL.64 [R1+0xff8], R2 ;  /* 0x000ff80201007387 */ /* 0x0001e20000100a00 */
[----:B------:R-:W-:-:S02]  /*15c980*/  SHF.R.U32.HI R38, RZ, 0x8, R43 ;  /* 0x00000008ff267819 */ /* 0x000fc4000001162b */
[----:B------:R-:W-:Y:S01]  /*15c990*/  IADD3 R40, P6, PT, R53, R28, RZ ;  /* 0x0000001c35287210 */ /* 0x000fe20007fde0ff */
[----:B0-----:R-:W2:Y:S04]  /*15c9a0*/  LDL.LU.64 R2, [R1+0x84f0] ;  /* 0x0084f00001027983 */ /* 0x001ea80000300a00 */
[----:B------:R-:W-:Y:S04]  /*15c9b0*/  STL [R1+0x15b4], R39 ;  /* 0x0015b42701007387 */ /* 0x000fe80000100800 */
[----:B------:R0:W-:Y:S01]  /*15c9c0*/  STL [R1+0x15b0], R37 ;  /* 0x0015b02501007387 */ /* 0x0001e20000100800 */
[----:B------:R-:W-:Y:S01]  /*15c9d0*/  LOP3.LUT R38, R38, 0xffff, RZ, 0xc0, !PT ;  /* 0x0000ffff26267812 */ /* 0x000fe200078ec0ff */
[----:B------:R-:W-:Y:S01]  /*15c9e0*/  IMAD.X R41, R36, 0x1, R26, P6 ;  /* 0x0000000124297824 */ /* 0x000fe200030e061a */
[----:B0-----:R-:W-:-:S04]  /*15c9f0*/  SHF.R.U32.HI R37, RZ, 0x8, R48 ;  /* 0x00000008ff257819 */ /* 0x001fc80000011630 */
[----:B------:R-:W-:-:S04]  /*15ca00*/  LOP3.LUT R37, R37, 0xffff, RZ, 0xc0, !PT ;  /* 0x0000ffff25257812 */ /* 0x000fc800078ec0ff */
[--C-:B------:R-:W-:Y:S02]  /*15ca10*/  PRMT R39, R37, 0x3340, R0.reuse ;  /* 0x0000334025277816 */ /* 0x100fe40000000000 */
[----:B------:R-:W-:Y:S01]  /*15ca20*/  PRMT R37, R38, 0x3340, R0 ;  /* 0x0000334026257816 */ /* 0x000fe20000000000 */
[----:B------:R3:W-:Y:S04]  /*15ca30*/  STL.64 [R1+0xff0], R40 ;  /* 0x000ff02801007387 */ /* 0x0007e80000100a00 */
[----:B------:R0:W-:Y:S04]  /*15ca40*/  STL [R1+0x228], R39 ;  /* 0x0002282701007387 */ /* 0x0001e80000100800 */
[----:B------:R1:W-:Y:S01]  /*15ca50*/  STL [R1+0x224], R37 ;  /* 0x0002242501007387 */ /* 0x0003e20000100800 */
[----:B---3--:R-:W-:-:S03]  /*15ca60*/  LOP3.LUT R40, R45, 0xffff, RZ, 0xc0, !PT ;  /* 0x0000ffff2d287812 */ /* 0x008fc600078ec0ff */
[----:B------:R-:W3:Y:S01]  /*15ca70*/  LDL.LU R45, [R1+0xe8] ;  /* 0x0000e800012d7983 */ /* 0x000ee20000300800 */
[----:B----4-:R-:W-:-:S03]  /*15ca80*/  LOP3.LUT R41, R46, 0xffff, RZ, 0xc0, !PT ;  /* 0x0000ffff2e297812 */ /* 0x010fc600078ec0ff */
[----:B------:R-:W4:Y:S01]  /*15ca90*/  LDL.LU R46, [R1+0xb0] ;  /* 0x0000b000012e7983 */ /* 0x000f220000300800 */
[----:B--2---:R-:W-:-:S03]  /*15caa0*/  LOP3.LUT R43, R55, 0xffff, RZ, 0xc0, !PT ;  /* 0x0000ffff372b7812 */ /* 0x004fc600078ec0ff */
[----:B------:R-:W2:Y:S01]  /*15cab0*/  LDL.LU R55, [R1+0xe0] ;  /* 0x0000e00001377983 */ /* 0x000ea20000300800 */
[----:B0-----:R-:W-:-:S03]  /*15cac0*/  LOP3.LUT R39, R52, 0xffff, RZ, 0xc0, !PT ;  /* 0x0000ffff34277812 */ /* 0x001fc600078ec0ff */
[----:B------:R-:W2:Y:S01]  /*15cad0*/  LDL.LU R52, [R1+0xac] ;  /* 0x0000ac0001347983 */ /* 0x000ea20000300800 */
[----:B------:R-:W-:Y:S02]  /*15cae0*/  LOP3.LUT R42, R47, 0xffff, RZ, 0xc0, !PT ;  /* 0x0000ffff2f2a7812 */ /* 0x000fe400078ec0ff */
[----:B------:R-:W-:Y:S02]  /*15caf0*/  LOP3.LUT R44, R44, 0xffff, RZ, 0xc0, !PT ;  /* 0x0000ffff2c2c7812 */ /* 0x000fe400078ec0ff */
[----:B------:R-:W-:Y:S02]  /*15cb00*/  PRMT R38, R42, 0x3340, R40 ;  /* 0x000033402a267816 */ /* 0x000fe40000000028 */
[----:B-1----:R-:W-:-:S04]  /*15cb10*/  PRMT R37, R44, 0x3340, R0 ;  /* 0x000033402c257816 */ /* 0x002fc80000000000 */
        /* <DEDUP_REMOVED lines=11> */
[----:B0-----:R-:W-:Y:S02]  /*15cbd0*/  SHF.R.U32.HI R37, RZ, 0x8, R40 ;  /* 0x00000008ff257819 */ /* 0x001fe40000011628 */
[----:B------:R-:W-:Y:S02]  /*15cbe0*/  LOP3.LUT R40, R41, 0xffff, RZ, 0xc0, !PT ;  /* 0x0000ffff29287812 */ /* 0x000fe400078ec0ff */
[----:B------:R-:W-:Y:S02]  /*15cbf0*/  LOP3.LUT R38, R38, 0xffff, RZ, 0xc0, !PT ;  /* 0x0000ffff26267812 */ /* 0x000fe400078ec0ff */
[----:B------:R-:W-:Y:S01]  /*15cc00*/  LOP3.LUT R37, R37, 0xffff, RZ, 0xc0, !PT ;  /* 0x0000ffff25257812 */ /* 0x000fe200078ec0ff */
[----:B------:R-:W-:Y:S01]  /*15cc10*/  IMAD.X R49, R36, 0x1, R24, P6 ;  /* 0x0000000124317824 */ /* 0x000fe200030e0618 */
[----:B------:R-:W-:Y:S02]  /*15cc20*/  PRMT R39, R40, 0x3340, R39 ;  /* 0x0000334028277816 */ /* 0x000fe40000000027 */
[----:B------:R-:W-:-:S02]  /*15cc30*/  PRMT R37, R38, 0x3340, R37 ;  /* 0x0000334026257816 */ /* 0x000fc40000000025 */
[----:B------:R-:W-:Y:S01]  /*15cc40*/  STL.64 [R1+0xfe8], R48 ;  /* 0x000fe83001007387 */ /* 0x000fe20000100a00 */
[----:B------:R-:W-:-:S03]  /*15cc50*/  IADD3 R40, P6, PT, R53, R23, RZ ;  /* 0x0000001735287210 */ /* 0x000fc60007fde0ff */
[----:B------:R-:W-:Y:S01]  /*15cc60*/  STL [R1+0x159c], R39 ;  /* 0x00159c2701007387 */ /* 0x000fe20000100800 */
[----:B------:R-:W-:-:S03]  /*15cc70*/  SHF.R.U32.HI R38, RZ, 0x8, R43 ;  /* 0x00000008ff267819 */ /* 0x000fc6000001162b */
[----:B------:R0:W-:Y:S01]  /*15cc80*/  STL [R1+0x1598], R37 ;  /* 0x0015982501007387 */ /* 0x0001e20000100800 */
[----:B------:R-:W-:Y:S01]  /*15cc90*/  IMAD.X R41, R36, 0x1, R21, P6 ;  /* 0x0000000124297824 */ /* 0x000fe200030e0615 */
[----:B------:R-:W-:Y:S02]  /*15cca0*/  LOP3.LUT R38, R38, 0xffff, RZ, 0xc0, !PT ;  /* 0x0000ffff26267812 */ /* 0x000fe400078ec0ff */
[----:B0-----:R-:W-:-:S04]  /*15ccb0*/  SHF.R.U32.HI R37, RZ, 0x8, R44 ;  /* 0x00000008ff257819 */ /* 0x001fc8000001162c */
[----:B------:R-:W-:Y:S01]  /*15ccc0*/  LOP3.LUT R37, R37, 0xffff, RZ, 0xc0, !PT ;  /* 0x0000ffff25257812 */ /* 0x000fe200078ec0ff */
[----:B------:R-:W-:Y:S03]  /*15ccd0*/  STL.64 [R1+0xfe0], R40 ;  /* 0x000fe02801007387 */ /* 0x000fe60000100a00 */
[--C-:B------:R-:W-:Y:S02]  /*15cce0*/  PRMT R39, R37, 0x3340, R0.reuse ;  /* 0x0000334025277816 */ /* 0x100fe40000000000 */
[----:B------:R-:W-:Y:S02]  /*15ccf0*/  PRMT R37, R38, 0x3340, R0 ;  /* 0x0000334026257816 */ /* 0x000fe40000000000 */
[----:B------:R-:W-:Y:S01]  /*15cd00*/  LOP3.LUT R48, R3, 0xffff, RZ, 0xc0, !PT ;  /* 0x0000ffff03307812 */ /* 0x000fe200078ec0ff */
[----:B------:R-:W-:Y:S04]  /*15cd10*/  STL [R1+0x220], R39 ;  /* 0x0002202701007387 */ /* 0x000fe80000100800 */
[----:B------:R0:W-:Y:S01]  /*15cd20*/  STL [R1+0x21c], R37 ;  /* 0x00021c2501007387 */ /* 0x0001e20000100800 */
[----:B------:R-:W-:-:S03]  /*15cd30*/  LOP3.LUT R43, R54, 0xffff, RZ, 0xc0, !PT ;  /* 0x0000ffff362b7812 */ /* 0x000fc600078ec0ff */
[----:B------:R-:W2:Y:S04]  /*15cd40*/  LDL.LU R3, [R1+0x84e8] ;  /* 0x0084e80001037983 */ /* 0x000ea80000300800 */
[----:B------:R-:W2:Y:S01]  /*15cd50*/  LDL.LU R44, [R1+0xc8] ;  /* 0x0000c800012c7983 */ /* 0x000ea20000300800 */
[----:B0-----:R-:W-:Y:S02]  /*15cd60*/  PRMT R37, R48, 0x3340, R0 ;  /* 0x0000334030257816 */ /* 0x001fe40000000000 */
[----:B---3--:R-:W-:Y:S02]  /*15cd70*/  LOP3.LUT R42, R45, 0xffff, RZ, 0xc0, !PT ;  /* 0x0000ffff2d2a7812 */ /* 0x008fe400078ec0ff */
[----:B----4-:R-:W-:-:S04]  /*15cd80*/  LOP3.LUT R41, R46, 0xffff, RZ, 0xc0, !PT ;  /* 0x0000ffff2e297812 */ /* 0x010fc800078ec0ff */
[----:B------:R-:W-:-:S04]  /*15cd90*/  PRMT R38, R42, 0x3340, R41 ;  /* 0x000033402a267816 */ /* 0x000fc80000000029 */
[----:B------:R-:W-:Y:S02]  /*15cda0*/  PRMT R37, R38, 0x5410, R37 ;  /* 0x0000541026257816 */ /* 0x000fe40000000025 */
[----:B--2---:R-:W-:Y:S02]  /*15cdb0*/  LOP3.LUT R40, R55, 0xffff, RZ, 0xc0, !PT ;  /* 0x0000ffff37287812 */ /* 0x004fe400078ec0ff */
[----:B------:R-:W2:Y:S01]  /*15cdc0*/  LDL.LU R55, [R1+0x94] ;  /* 0x0000940001377983 */ /* 0x000ea20000300800 */
[----:B------:R-:W-:-:S03]  /*15cdd0*/  LOP3.LUT R39, R52, 0xffff, RZ, 0xc0, !PT ;  /* 0x0000ffff34277812 */ /* 0x000fc600078ec0ff */
[----:B------:R0:W-:Y:S01]  /*15cde0*/  STL [R1+0x1664], R37 ;  /* 0x0016642501007387 */ /* 0x0001e20000100800 */
[----:B------:R-:W-:Y:S02]  /*15cdf0*/  IADD3 R46, P6, PT, R53, R22, RZ ;  /* 0x00000016352e7210 */ /* 0x000fe40007fde0ff */
[----:B------:R-:W-:Y:S02]  /*15ce00*/  PRMT R38, R40, 0x3340, R39 ;  /* 0x0000334028267816 */ /* 0x000fe40000000027 */
[----:B0-----:R-:W-:Y:S01]  /*15ce10*/  PRMT R37, R43, 0x3340, R0 ;  /* 0x000033402b257816 */ /* 0x001fe20000000000 */
[----:B------:R-:W-:-:S03]  /*15ce20*/  IMAD.X R47, R36, 0x1, R20, P6 ;  /* 0x00000001242f7824 */ /* 0x000fc600030e0614 */
[----:B------:R-:W-:-:S05]  /*15ce30*/  PRMT R37, R38, 0x5410, R37 ;  /* 0x0000541026257816 */ /* 0x000fca0000000025 */
[----:B------:R-:W-:Y:S04]  /*15ce40*/  STL [R1+0x1660], R37 ;  /* 0x0016602501007387 */ /* 0x000fe80000100800 */
[----:B------:R0:W-:Y:S04]  /*15ce50*/  STL.64 [R1+0xfd8], R46 ;  /* 0x000fd82e01007387 */ /* 0x0001e80000100a00 */
[----:B0-----:R-:W3:Y:S04]  /*15ce60*/  LDL.LU R47, [R1+0x84e4] ;  /* 0x0084e400012f7983 */ /* 0x001ee80000300800 */
[----:B------:R-:W4:Y:S01]  /*15ce70*/  LDL.LU R52, [R1+0xcc] ;  /* 0x0000cc0001347983 */ /* 0x000f220000300800 */
[----:B------:R-:W-:-:S02]  /*15ce80*/  SHF.R.U32.HI R42, RZ, 0x8, R42 ;  /* 0x00000008ff2a7819 */ /* 0x000fc4000001162a */
[----:B------:R-:W-:Y:S02]  /*15ce90*/  SHF.R.U32.HI R38, RZ, 0x8, R41 ;  /* 0x00000008ff267819 */ /* 0x000fe40000011629 */
[----:B------:R-:W-:Y:S02]  /*15cea0*/  SHF.R.U32.HI R40, RZ, 0x8, R40 ;  /* 0x00000008ff287819 */ /* 0x000fe40000011628 */
[----:B------:R-:W-:Y:S02]  /*15ceb0*/  SHF.R.U32.HI R37, RZ, 0x8, R39 ;  /* 0x00000008ff257819 */ /* 0x000fe40000011627 */
[----:B------:R-:W-:Y:S02]  /*15cec0*/  LOP3.LUT R39, R42, 0xffff, RZ, 0xc0, !PT ;  /* 0x0000ffff2a277812 */ /* 0x000fe400078ec0ff */
[----:B------:R-:W-:Y:S02]  /*15ced0*/  LOP3.LUT R38, R38, 0xffff, RZ, 0xc0, !PT ;  /* 0x0000ffff26267812 */ /* 0x000fe400078ec0ff */
[----:B------:R-:W-:-:S02]  /*15cee0*/  LOP3.LUT R40, R40, 0xffff, RZ, 0xc0, !PT ;  /* 0x0000ffff28287812 */ /* 0x000fc400078ec0ff */
[----:B------:R-:W-:Y:S02]  /*15cef0*/  LOP3.LUT R37, R37, 0xffff, RZ, 0xc0, !PT ;  /* 0x0000ffff25257812 */ /* 0x000fe400078ec0ff */
[----:B------:R-:W-:Y:S02]  /*15cf00*/  PRMT R41, R39, 0x3340, R38 ;  /* 0x0000334027297816 */ /* 0x000fe40000000026 */
[----:B------:R-:W-:Y:S02]  /*15cf10*/  IADD3 R38, P6, PT, R53, R19, RZ ;  /* 0x0000001335267210 */ /* 0x000fe40007fde0ff */
[----:B------:R-:W-:Y:S01]  /*15cf20*/  PRMT R37, R40, 0x3340, R37 ;  /* 0x0000334028257816 */ /* 0x000fe20000000025 */
[----:B------:R-:W-:Y:S02]  /*15cf30*/  STL [R1+0x1588], R41 ;  /* 0x0015882901007387 */ /* 0x000fe40000100800 */
[----:B------:R-:W-:Y:S02]  /*15cf40*/  IMAD.X R39, R36, 0x1, R17, P6 ;  /* 0x0000000124277824 */ /* 0x000fe400030e0611 */
[----:B------:R0:W-:Y:S04]  /*15cf50*/  STL [R1+0x1584], R37 ;  /* 0x0015842501007387 */ /* 0x0001e80000100800 */
[----:B------:R-:W4:Y:S04]  /*15cf60*/  LDL.LU R45, [R1+0x1e8] ;  /* 0x0001e800012d7983 */ /* 0x000f280000300800 */
[----:B------:R-:W4:Y:S01]  /*15cf70*/  LDL.LU R46, [R1+0x180] ;  /* 0x00018000012e7983 */ /* 0x000f220000300800 */
[----:B0-----:R-:W-:-:S03]  /*15cf80*/  SHF.R.U32.HI R37, RZ, 0x8, R43 ;  /* 0x00000008ff257819 */ /* 0x001fc6000001162b */
[----:B------:R0:W-:Y:S01]  /*15cf90*/  STL.64 [R1+0xfd0], R38 ;  /* 0x000fd02601007387 */ /* 0x0001e20000100a00 */
[----:B------:R-:W-:-:S03]  /*15cfa0*/  LOP3.LUT R37, R37, 0xffff, RZ, 0xc0, !PT ;  /* 0x0000ffff25257812 */ /* 0x000fc600078ec0ff */
[----:B------:R-:W4:Y:S01]  /*15cfb0*/  LDL.LU R54, [R1+0x1c0] ;  /* 0x0001c00001367983 */ /* 0x000f220000300800 */
[----:B0-----:R-:W-:Y:S02]  /*15cfc0*/  SHF.R.U32.HI R38, RZ, 0x8, R48 ;  /* 0x00000008ff267819 */ /* 0x001fe40000011630 */
[----:B------:R-:W-:Y:S02]  /*15cfd0*/  PRMT R39, R37, 0x3340, R0 ;  /* 0x0000334025277816 */ /* 0x000fe40000000000 */
[----:B------:R-:W-:-:S03]  /*15cfe0*/  LOP3.LUT R38, R38, 0xffff, RZ, 0xc0, !PT ;  /* 0x0000ffff26267812 */ /* 0x000fc600078ec0ff */
[----:B------:R2:W-:Y:S01]  /*15cff0*/  STL [R1+0x218], R39 ;  /* 0x0002182701007387 */ /* 0x0005e20000100800 */
[----:B------:R-:W-:Y:S02]  /*15d000*/  PRMT R37, R38, 0x3340, R0 ;  /* 0x0000334026257816 */ /* 0x000fe40000000000 */
[----:B------:R-:W-:-:S03]  /*15d010*/  LOP3.LUT R41, R44, 0xffff, RZ, 0xc0, !PT ;  /* 0x0000ffff2c297812 */ /* 0x000fc600078ec0ff */
[----:B------:R0:W-:Y:S01]  /*15d020*/  STL [R1+0x214], R37 ;  /* 0x0002142501007387 */ /* 0x0001e20000100800 */
[----:B------:R-:W-:-:S05]  /*15d030*/  IADD3 R42, P6, PT, R53, R18, RZ ;  /* 0x00000012352a7210 */ /* 0x000fca0007fde0ff */
[----:B------:R-:W-:Y:S01]  /*15d040*/  IMAD.X R43, R36, 0x1, R16, P6 ;  /* 0x00000001242b7824 */ /* 0x000fe200030e0610 */
[----:B--2---:R-:W-:-:S04]  /*15d050*/  LOP3.LUT R39, R55, 0xffff, RZ, 0xc0, !PT ;  /* 0x0000ffff37277812 */ /* 0x004fc800078ec0ff */
[----:B------:R-:W-:Y:S02]  /*15d060*/  PRMT R38, R41, 0x3340, R39 ;  /* 0x0000334029267816 */ /* 0x000fe40000000027 */
[----:B------:R-:W-:Y:S02]  /*15d070*/  SHF.R.U32.HI R41, RZ, 0x8, R41 ;  /* 0x00000008ff297819 */ /* 0x000fe40000011629 */
[----:B---3--:R-:W-:-:S04]  /*15d080*/  LOP3.LUT R40, R47, 0xffff, RZ, 0xc0, !PT ;  /* 0x0000ffff2f287812 */ /* 0x008fc800078ec0ff */
[----:B0-----:R-:W-:-:S04]  /*15d090*/  PRMT R37, R40, 0x3340, R0 ;  /* 0x0000334028257816 */ /* 0x001fc80000000000 */
[----:B------:R-:W-:Y:S02]  /*15d0a0*/  PRMT R37, R38, 0x5410, R37 ;  /* 0x0000541026257816 */ /* 0x000fe40000000025 */
[----:B------:R-:W-:-:S03]  /*15d0b0*/  SHF.R.U32.HI R38, RZ, 0x8, R39 ;  /* 0x00000008ff267819 */ /* 0x000fc60000011627 */
[----:B------:R0:W-:Y:S01]  /*15d0c0*/  STL [R1+0x1654], R37 ;  /* 0x0016542501007387 */ /* 0x0001e20000100800 */
[----:B------:R-:W-:Y:S02]  /*15d0d0*/  LOP3.LUT R39, R41, 0xffff, RZ, 0xc0, !PT ;  /* 0x0000ffff29277812 */ /* 0x000fe400078ec0ff */
[----:B------:R-:W-:Y:S02]  /*15d0e0*/  LOP3.LUT R38, R38, 0xffff, RZ, 0xc0, !PT ;  /* 0x0000ffff26267812 */ /* 0x000fe400078ec0ff */
[----:B0-----:R-:W-:Y:S02]  /*15d0f0*/  SHF.R.U32.HI R37, RZ, 0x8, R40 ;  /* 0x00000008ff257819 */ /* 0x001fe40000011628 */
[----:B------:R-:W-:Y:S02]  /*15d100*/  PRMT R38, R39, 0x3340, R38 ;  /* 0x0000334027267816 */ /* 0x000fe40000000026 */
[----:B------:R-:W-:Y:S01]  /*15d110*/  LOP3.LUT R37, R37, 0xffff, RZ, 0xc0, !PT ;  /* 0x0000ffff25257812 */ /* 0x000fe200078ec0ff */
[----:B------:R4:W-:Y:S03]  /*15d120*/  STL.64 [R1+0xfc8], R42 ;  /* 0x000fc82a01007387 */ /* 0x0009e60000100a00 */
[----:B------:R-:W-:Y:S01]  /*15d130*/  PRMT R37, R37, 0x3340, R0 ;  /* 0x0000334025257816 */ /* 0x000fe20000000000 */
[----:B------:R-:W-:Y:S04]  /*15d140*/  STL [R1+0x1578], R38 ;  /* 0x0015782601007387 */ /* 0x000fe80000100800 */
[----:B------:R-:W2:Y:S04]  /*15d150*/  LDL.LU R47, [R1+0x1ec] ;  /* 0x0001ec00012f7983 */ /* 0x000ea80000300800 */
[----:B------:R0:W-:Y:S01]  /*15d160*/  STL [R1+0x210], R37 ;  /* 0x0002102501007387 */ /* 0x0001e20000100800 */
[----:B----4-:R-:W-:-:S03]  /*15d170*/  LOP3.LUT R42, R52, 0xffff, RZ, 0xc0, !PT ;  /* 0x0000ffff342a7812 */ /* 0x010fc600078ec0ff */
[----:B------:R-:W3:Y:S04]  /*15d180*/  LDL.LU R55, [R1+0x184] ;  /* 0x0001840001377983 */ /* 0x000ee80000300800 */
[----:B------:R-:W4:Y:S01]  /*15d190*/  LDL.LU R52, [R1+0x1bc] ;  /* 0x0001bc0001347983 */ /* 0x000f220000300800 */
[----:B------:R-:W-:Y:S02]  /*15d1a0*/  LOP3.LUT R2, R2, 0xffff, RZ, 0xc0, !PT ;  /* 0x0000ffff02027812 */ /* 0x000fe400078ec0ff */
[----:B------:R-:W-:Y:S02]  /*15d1b0*/  LOP3.LUT R41, R3, 0xffff, RZ, 0xc0, !PT ;  /* 0x0000ffff03297812 */ /* 0x000fe400078ec0ff */
[----:B0-----:R-:W-:Y:S01]  /*15d1c0*/  PRMT R37, R2, 0x3340, R0 ;  /* 0x0000334002257816 */ /* 0x001fe20000000000 */
[----:B------:R-:W4:Y:S01]  /*15d1d0*/  LDL.LU R3, [R1+0x84e0] ;  /* 0x0084e00001037983 */ /* 0x000f220000300800 */
[----:B------:R-:W-:-:S02]  /*15d1e0*/  PRMT R38, R42, 0x3340, R41 ;  /* 0x000033402a267816 */ /* 0x000fc40000000029 */
[----:B------:R-:W-:Y:S01]  /*15d1f0*/  LOP3.LUT R40, R45, 0xffff, RZ, 0xc0, !PT ;  /* 0x0000ffff2d287812 */ /* 0x000fe200078ec0ff */
[----:B------:R0:W-:Y:S01]  /*15d200*/  STL [R1+0x829c], R2 ;  /* 0x00829c0201007387 */ /* 0x0001e20000100800 */
[----:B------:R-:W-:Y:S02]  /*15d210*/  LOP3.LUT R43, R46, 0xffff, RZ, 0xc0, !PT ;  /* 0x0000ffff2e2b7812 */ /* 0x000fe400078ec0ff */
[----:B------:R-:W-:Y:S02]  /*15d220*/  LOP3.LUT R39, R54, 0xffff, RZ, 0xc0, !PT ;  /* 0x0000ffff36277812 */ /* 0x000fe400078ec0ff */
[----:B------:R-:W-:Y:S02]  /*15d230*/  IADD3 R44, P6, PT, R53, R15, RZ ;  /* 0x0000000f352c7210 */ /* 0x000fe40007fde0ff */
[----:B0-----:R-:W-:Y:S02]  /*15d240*/  PRMT R2, R38, 0x5410, R37 ;  /* 0x0000541026027816 */ /* 0x001fe40000000025 */
[----:B------:R-:W-:-:S02]  /*15d250*/  PRMT R37, R43, 0x3340, R0 ;  /* 0x000033402b257816 */ /* 0x000fc40000000000 */
[----:B------:R-:W-:Y:S01]  /*15d260*/  PRMT R38, R40, 0x3340, R39 ;  /* 0x0000334028267816 */ /* 0x000fe20000000027 */
[----:B------:R0:W-:Y:S01]  /*15d270*/  STL [R1+0x1650], R2 ;  /* 0x0016500201007387 */ /* 0x0001e20000100800 */
[----:B------:R-:W-:Y:S02]  /*15d280*/  SHF.R.U32.HI R42, RZ, 0x8, R42 ;  /* 0x00000008ff2a7819 */ /* 0x000fe4000001162a */
[----:B------:R-:W-:Y:S01]  /*15d290*/  SHF.R.U32.HI R41, RZ, 0x8, R41 ;  /* 0x00000008ff297819 */ /* 0x000fe20000011629 */
[----:B------:R-:W-:Y:S01]  /*15d2a0*/  IMAD.X R45, R36, 0x1, R13, P6 ;  /* 0x00000001242d7824 */ /* 0x000fe200030e060d */
[----:B0-----:R-:W-:Y:S02]  /*15d2b0*/  PRMT R2, R38, 0x5410, R37 ;  /* 0x0000541026027816 */ /* 0x001fe40000000025 */
[----:B------:R-:W-:Y:S02]  /*15d2c0*/  SHF.R.U32.HI R38, RZ, 0x8, R40 ;  /* 0x00000008ff267819 */ /* 0x000fe40000011628 */
[----:B------:R-:W-:-:S02]  /*15d2d0*/  SHF.R.U32.HI R37, RZ, 0x8, R39 ;  /* 0x00000008ff257819 */ /* 0x000fc40000011627 */
[----:B------:R-:W-:Y:S02]  /*15d2e0*/  LOP3.LUT R40, R42, 0xffff, RZ, 0xc0, !PT ;  /* 0x0000ffff2a287812 */ /* 0x000fe400078ec0ff */
[----:B------:R-:W-:Y:S01]  /*15d2f0*/  LOP3.LUT R39, R41, 0xffff, RZ, 0xc0, !PT ;  /* 0x0000ffff29277812 */ /* 0x000fe200078ec0ff */
[----:B------:R-:W-:Y:S03]  /*15d300*/  STL [R1+0x1644], R2 ;  /* 0x0016440201007387 */ /* 0x000fe60000100800 */
[----:B------:R-:W-:Y:S01]  /*15d310*/  PRMT R39, R40, 0x3340, R39 ;  /* 0x0000334028277816 */ /* 0x000fe20000000027 */
[----:B------:R0:W-:Y:S01]  /*15d320*/  STL.64 [R1+0xfb8], R44 ;  /* 0x000fb82c01007387 */ /* 0x0001e20000100a00 */
[----:B------:R-:W-:Y:S02]  /*15d330*/  LOP3.LUT R38, R38, 0xffff, RZ, 0xc0, !PT ;  /* 0x0000ffff26267812 */ /* 0x000fe400078ec0ff */
[----:B------:R-:W-:Y:S01]  /*15d340*/  LOP3.LUT R37, R37, 0xffff, RZ, 0xc0, !PT ;  /* 0x0000ffff25257812 */ /* 0x000fe200078ec0ff */
[----:B0-----:R-:W4:Y:S04]  /*15d350*/  LDL.LU R45, [R1+0x300] ;  /* 0x00030000012d7983 */ /* 0x001f280000300800 */
[----:B------:R-:W4:Y:S04]  /*15d360*/  LDL.LU R46, [R1+0x254] ;  /* 0x00025400012e7983 */ /* 0x000f280000300800 */
[----:B------:R-:W4:Y:S01]  /*15d370*/  LDL.LU R54, [R1+0x274] ;  /* 0x0002740001367983 */ /* 0x000f220000300800 */
[----:B------:R-:W-:-:S03]  /*15d380*/  PRMT R2, R38, 0x3340, R37 ;  /* 0x0000334026027816 */ /* 0x000fc60000000025 */
[----:B------:R4:W-:Y:S04]  /*15d390*/  STL [R1+0x158c], R39 ;  /* 0x00158c2701007387 */ /* 0x0009e80000100800 */
[----:B------:R0:W-:Y:S01]  /*15d3a0*/  STL [R1+0x1564], R2 ;  /* 0x0015640201007387 */ /* 0x0001e20000100800 */
[----:B--2---:R-:W-:Y:S02]  /*15d3b0*/  LOP3.LUT R41, R47, 0xffff, RZ, 0xc0, !PT ;  /* 0x0000ffff2f297812 */ /* 0x004fe400078ec0ff */
[----:B---3--:R-:W-:Y:S02]  /*15d3c0*/  LOP3.LUT R40, R55, 0xffff, RZ, 0xc0, !PT ;  /* 0x0000ffff37287812 */ /* 0x008fe400078ec0ff */
[----:B------:R-:W2:Y:S01]  /*15d3d0*/  LDL.LU R55, [R1+0x1d4] ;  /* 0x0001d40001377983 */ /* 0x000ea20000300800 */
[----:B----4-:R-:W-:-:S02]  /*15d3e0*/  LOP3.LUT R39, R52, 0xffff, RZ, 0xc0, !PT ;  /* 0x0000ffff34277812 */ /* 0x010fc400078ec0ff */
[----:B------:R-:W-:Y:S02]  /*15d3f0*/  PRMT R37, R40, 0x3340, R0 ;  /* 0x0000334028257816 */ /* 0x000fe40000000000 */
[----:B------:R-:W-:-:S04]  /*15d400*/  PRMT R38, R41, 0x3340, R39 ;  /* 0x0000334029267816 */ /* 0x000fc80000000027 */
[----:B0-----:R-:W-:-:S05]  /*15d410*/  PRMT R2, R38, 0x5410, R37 ;  /* 0x0000541026027816 */ /* 0x001fca0000000025 */
[----:B------:R0:W-:Y:S04]  /*15d420*/  STL [R1+0x1628], R2 ;  /* 0x0016280201007387 */ /* 0x0001e80000100800 */
[----:B------:R-:W3:Y:S04]  /*15d430*/  LDL.LU R47, [R1+0x164] ;  /* 0x00016400012f7983 */ /* 0x000ee80000300800 */
[----:B------:R-:W4:Y:S01]  /*15d440*/  LDL.LU R52, [R1+0x1a4] ;  /* 0x0001a40001347983 */ /* 0x000f220000300800 */
[----:B------:R-:W-:Y:S02]  /*15d450*/  SHF.R.U32.HI R41, RZ, 0x8, R41 ;  /* 0x00000008ff297819 */ /* 0x000fe40000011629 */
[----:B------:R-:W-:-:S02]  /*15d460*/  SHF.R.U32.HI R38, RZ, 0x8, R39 ;  /* 0x00000008ff267819 */ /* 0x000fc40000011627 */
[----:B------:R-:W-:Y:S02]  /*15d470*/  IADD3 R48, P6, PT, R53, R14, RZ ;  /* 0x0000000e35307210 */ /* 0x000fe40007fde0ff */
[----:B------:R-:W-:Y:S02]  /*15d480*/  SHF.R.U32.HI R37, RZ, 0x8, R40 ;  /* 0x00000008ff257819 */ /* 0x000fe40000011628 */
[----:B------:R-:W-:Y:S02]  /*15d490*/  LOP3.LUT R39, R41, 0xffff, RZ, 0xc0, !PT ;  /* 0x0000ffff29277812 */ /* 0x000fe400078ec0ff */
[----:B------:R-:W-:Y:S01]  /*15d4a0*/  LOP3.LUT R38, R38, 0xffff, RZ, 0xc0, !PT ;  /* 0x0000ffff26267812 */ /* 0x000fe200078ec0ff */
[----:B------:R-:W-:Y:S01]  /*15d4b0*/  IMAD.X R49, R36, 0x1, R12, P6 ;  /* 0x0000000124317824 */ /* 0x000fe200030e060c */
[----:B------:R-:W-:Y:S02]  /*15d4c0*/  LOP3.LUT R37, R37, 0xffff, RZ, 0xc0, !PT ;  /* 0x0000ffff25257812 */ /* 0x000fe400078ec0ff */
[----:B------:R-:W-:-:S02]  /*15d4d0*/  PRMT R38, R39, 0x3340, R38 ;  /* 0x0000334027267816 */ /* 0x000fc40000000026 */
[----:B------:R-:W-:Y:S01]  /*15d4e0*/  STL.64 [R1+0xfc0], R48 ;  /* 0x000fc03001007387 */ /* 0x000fe20000100a00 */
[----:B0-----:R-:W-:-:S03]  /*15d4f0*/  PRMT R2, R37, 0x3340, R0 ;  /* 0x0000334025027816 */ /* 0x001fc60000000000 */
[----:B------:R0:W-:Y:S04]  /*15d500*/  STL [R1+0x155c], R38 ;  /* 0x00155c2601007387 */ /* 0x0001e80000100800 */
[----:B------:R1:W-:Y:S01]  /*15d510*/  STL [R1+0x20c], R2 ;  /* 0x00020c0201007387 */ /* 0x0003e20000100800 */
[----:B------:R-:W-:Y:S02]  /*15d520*/  IADD3 R44, P6, PT, R53, R11, RZ ;  /* 0x0000000b352c7210 */ /* 0x000fe40007fde0ff */
[----:B------:R-:W-:Y:S02]  /*15d530*/  LOP3.LUT R40, R45, 0xffff, RZ, 0xc0, !PT ;  /* 0x0000ffff2d287812 */ /* 0x000fe400078ec0ff */
[----:B------:R-:W-:Y:S02]  /*15d540*/  LOP3.LUT R42, R46, 0xffff, RZ, 0xc0, !PT ;  /* 0x0000ffff2e2a7812 */ /* 0x000fe400078ec0ff */
[----:B------:R-:W-:-:S02]  /*15d550*/  LOP3.LUT R39, R54, 0xffff, RZ, 0xc0, !PT ;  /* 0x0000ffff36277812 */ /* 0x000fc400078ec0ff */
[----:B------:R-:W-:Y:S02]  /*15d560*/  PRMT R37, R42, 0x3340, R0 ;  /* 0x000033402a257816 */ /* 0x000fe40000000000 */
[----:B0-----:R-:W-:Y:S02]  /*15d570*/  PRMT R38, R40, 0x3340, R39 ;  /* 0x0000334028267816 */ /* 0x001fe40000000027 */
[----:B------:R-:W-:Y:S02]  /*15d580*/  SHF.R.U32.HI R40, RZ, 0x8, R40 ;  /* 0x00000008ff287819 */ /* 0x000fe40000011628 */
[----:B-1----:R-:W-:Y:S02]  /*15d590*/  PRMT R2, R38, 0x5410, R37 ;  /* 0x0000541026027816 */ /* 0x002fe40000000025 */
[----:B------:R-:W-:Y:S02]  /*15d5a0*/  SHF.R.U32.HI R37, RZ, 0x8, R43 ;  /* 0x00000008ff257819 */ /* 0x000fe4000001162b */
[----:B------:R-:W-:-:S02]  /*15d5b0*/  SHF.R.U32.HI R38, RZ, 0x8, R39 ;  /* 0x00000008ff267819 */ /* 0x000fc40000011627 */
[----:B------:R-:W-:Y:S02]  /*15d5c0*/  LOP3.LUT R37, R37, 0xffff, RZ, 0xc0, !PT ;  /* 0x0000ffff25257812 */ /* 0x000fe400078ec0ff */
[----:B------:R-:W-:Y:S02]  /*15d5d0*/  LOP3.LUT R39, R40, 0xffff, RZ, 0xc0, !PT ;  /* 0x0000ffff28277812 */ /* 0x000fe400078ec0ff */
[----:B------:R-:W-:Y:S01]  /*15d5e0*/  LOP3.LUT R38, R38, 0xffff, RZ, 0xc0, !PT ;  /* 0x0000ffff26267812 */ /* 0x000fe200078ec0ff */
[----:B------:R-:W-:Y:S01]  /*15d5f0*/  IMAD.X R45, R36, 0x1, R10, P6 ;  /* 0x00000001242d7824 */ /* 0x000fe200030e060a */
[----:B------:R0:W-:Y:S01]  /*15d600*/  STL [R1+0x1618], R2 ;  /* 0x0016180201007387 */ /* 0x0001e20000100800 */
[----:B------:R-:W-:-:S03]  /*15d610*/  PRMT R37, R37, 0x3340, R0 ;  /* 0x0000334025257816 */ /* 0x000fc60000000000 */
[----:B------:R1:W-:Y:S01]  /*15d620*/  STL.64 [R1+0xfb0], R44 ;  /* 0x000fb02c01007387 */ /* 0x0003e20000100a00 */
[----:B0-----:R-:W-:-:S03]  /*15d630*/  PRMT R2, R39, 0x3340, R38 ;  /* 0x0000334027027816 */ /* 0x001fc60000000026 */
[----:B------:R0:W-:Y:S04]  /*15d640*/  STL [R1+0x208], R37 ;  /* 0x0002082501007387 */ /* 0x0001e80000100800 */
[----:B------:R-:W4:Y:S01]  /*15d650*/  LDL.LU R49, [R1+0x304] ;  /* 0x0003040001317983 */ /* 0x000f220000300800 */
[----:B-1----:R-:W-:-:S03]  /*15d660*/  IADD3 R44, P6, PT, R53, R9, RZ ;  /* 0x00000009352c7210 */ /* 0x002fc60007fde0ff */
[----:B------:R1:W-:Y:S02]  /*15d670*/  STL [R1+0x154c], R2 ;  /* 0x00154c0201007387 */ /* 0x0003e40000100800 */
[----:B------:R-:W-:Y:S02]  /*15d680*/  IMAD.X R45, R36, 0x1, R8, P6 ;  /* 0x00000001242d7824 */ /* 0x000fe400030e0608 */
[----:B------:R-:W4:Y:S04]  /*15d690*/  LDL.LU R48, [R1+0x250] ;  /* 0x0002500001307983 */ /* 0x000f280000300800 */
[----:B------:R-:W4:Y:S04]  /*15d6a0*/  LDL.LU R46, [R1+0x26c] ;  /* 0x00026c00012e7983 */ /* 0x000f280000300800 */
[----:B------:R-:W4:Y:S01]  /*15d6b0*/  LDL.LU R54, [R1+0x1dc] ;  /* 0x0001dc0001367983 */ /* 0x000f220000300800 */
[----:B--2---:R-:W-:-:S03]  /*15d6c0*/  LOP3.LUT R41, R55, 0xffff, RZ, 0xc0, !PT ;  /* 0x0000ffff37297812 */ /* 0x004fc600078ec0ff */
[----:B------:R-:W2:Y:S01]  /*15d6d0*/  LDL.LU R55, [R1+0x178] ;  /* 0x0001780001377983 */ /* 0x000ea20000300800 */
[----:B---3--:R-:W-:Y:S02]  /*15d6e0*/  LOP3.LUT R40, R47, 0xffff, RZ, 0xc0, !PT ;  /* 0x0000ffff2f287812 */ /* 0x008fe400078ec0ff */
[----:B----4-:R-:W-:Y:S02]  /*15d6f0*/  LOP3.LUT R39, R52, 0xffff, RZ, 0xc0, !PT ;  /* 0x0000ffff34277812 */ /* 0x010fe400078ec0ff */
[----:B0-----:R-:W-:Y:S02]  /*15d700*/  PRMT R37, R40, 0x3340, R0 ;  /* 0x0000334028257816 */ /* 0x001fe40000000000 */
[----:B------:R-:W-:-:S04]  /*15d710*/  PRMT R38, R41, 0x3340, R39 ;  /* 0x0000334029267816 */ /* 0x000fc80000000027 */
[----:B-1----:R-:W-:-:S05]  /*15d720*/  PRMT R2, R38, 0x5410, R37 ;  /* 0x0000541026027816 */ /* 0x002fca0000000025 */
[----:B------:R-:W-:Y:S04]  /*15d730*/  STL [R1+0x1608], R2 ;  /* 0x0016080201007387 */ /* 0x000fe80000100800 */
[----:B------:R0:W-:Y:S04]  /*15d740*/  STL.64 [R1+0xfa8], R44 ;  /* 0x000fa82c01007387 */ /* 0x0001e80000100a00 */
[----:B0-----:R-:W3:Y:S01]  /*15d750*/  LDL.LU.64 R44, [R1+0x84d8] ;  /* 0x0084d800012c7983 */ /* 0x001ee20000300a00 */
[----:B------:R-:W-:Y:S02]  /*15d760*/  SHF.R.U32.HI R41, RZ, 0x8, R41 ;  /* 0x00000008ff297819 */ /* 0x000fe40000011629 */
[----:B------:R-:W-:-:S02]  /*15d770*/  SHF.R.U32.HI R38, RZ, 0x8, R39 ;  /* 0x00000008ff267819 */ /* 0x000fc40000011627 */
[----:B------:R-:W-:Y:S02]  /*15d780*/  LOP3.LUT R39, R41, 0xffff, RZ, 0xc0, !PT ;  /* 0x0000ffff29277812 */ /* 0x000fe400078ec0ff */
[----:B------:R-:W-:Y:S02]  /*15d790*/  LOP3.LUT R38, R38, 0xffff, RZ, 0xc0, !PT ;  /* 0x0000ffff26267812 */ /* 0x000fe400078ec0ff */
[----:B------:R-:W-:Y:S02]  /*15d7a0*/  SHF.R.U32.HI R37, RZ, 0x8, R40 ;  /* 0x00000008ff257819 */ /* 0x000fe40000011628 */
[----:B------:R-:W-:Y:S02]  /*15d7b0*/  PRMT R40, R39, 0x3340, R38 ;  /* 0x0000334027287816 */ /* 0x000fe40000000026 */
[----:B------:R-:W-:Y:S02]  /*15d7c0*/  LOP3.LUT R37, R37, 0xffff, RZ, 0xc0, !PT ;  /* 0x0000ffff25257812 */ /* 0x000fe400078ec0ff */
[----:B------:R-:W-:-:S02]  /*15d7d0*/  IADD3 R38, P6, PT, R53, R7, RZ ;  /* 0x0000000735267210 */ /* 0x000fc40007fde0ff */
[----:B------:R-:W-:-:S03]  /*15d7e0*/  PRMT R2, R37, 0x3340, R0 ;  /* 0x0000334025027816 */ /* 0x000fc60000000000 */
[----:B------:R-:W-:Y:S01]  /*15d7f0*/  IMAD.X R39, R36, 0x1, R6, P6 ;  /* 0x0000000124277824 */ /* 0x000fe200030e0606 */
[----:B------:R-:W-:Y:S04]  /*15d800*/  STL [R1+0x153c], R40 ;  /* 0x00153c2801007387 */ /* 0x000fe80000100800 */
[----:B------:R-:W-:Y:S04]  /*15d810*/  STL [R1+0x204], R2 ;  /* 0x0002040201007387 */ /* 0x000fe80000100800 */
[----:B------:R0:W-:Y:S04]  /*15d820*/  STL.64 [R1+0xf98], R38 ;  /* 0x000f982601007387 */ /* 0x0001e80000100a00 */
[----:B------:R-:W4:Y:S04]  /*15d830*/  LDL.LU R47, [R1+0x334] ;  /* 0x00033400012f7983 */ /* 0x000f280000300800 */
[----:B------:R-:W4:Y:S01]  /*15d840*/  LDL.LU R52, [R1+0x258] ;  /* 0x0002580001347983 */ /* 0x000f220000300800 */
[----:B0-----:R-:W-:-:S05]  /*15d850*/  IADD3 R38, P6, PT, R53, R5, RZ ;  /* 0x0000000535267210 */ /* 0x001fca0007fde0ff */
[----:B------:R-:W-:-:S05]  /*15d860*/  IMAD.X R39, R36, 0x1, R4, P6 ;  /* 0x0000000124277824 */ /* 0x000fca00030e0604 */
[----:B------:R0:W-:Y:S04]  /*15d870*/  STL.64 [R1+0xfa0], R38 ;  /* 0x000fa02601007387 */ /* 0x0001e80000100a00 */
[----:B------:R-:W4:Y:S01]  /*15d880*/  LDL.LU R53, [R1+0x2f4] ;  /* 0x0002f40001357983 */ /* 0x000f220000300800 */
[----:B------:R-:W-:-:S04]  /*15d890*/  SHF.R.U32.HI R36, RZ, 0x8, R42 ;  /* 0x00000008ff247819 */ /* 0x000fc8000001162a */
[----:B------:R-:W-:Y:S02]  /*15d8a0*/  LOP3.LUT R36, R36, 0xffff, RZ, 0xc0, !PT ;  /* 0x0000ffff24247812 */ /* 0x000fe400078ec0ff */
[----:B------:R-:W-:Y:S02]  /*15d8b0*/  LOP3.LUT R41, R49, 0xffff, RZ, 0xc0, !PT ;  /* 0x0000ffff31297812 */ /* 0x000fe400078ec0ff */
[--C-:B------:R-:W-:Y:S02]  /*15d8c0*/  PRMT R2, R36, 0x3340, R0.reuse ;  /* 0x0000334024027816 */ /* 0x100fe40000000000 */
[----:B------:R-:W-:Y:S02]  /*15d8d0*/  LOP3.LUT R43, R48, 0xffff, RZ, 0xc0, !PT ;  /* 0x0000ffff302b7812 */ /* 0x000fe400078ec0ff */
[----:B------:R-:W-:Y:S01]  /*15d8e0*/  LOP3.LUT R40, R46, 0xffff, RZ, 0xc0, !PT ;  /* 0x0000ffff2e287812 */ /* 0x000fe200078ec0ff */
[----:B------:R2:W-:Y:S01]  /*15d8f0*/  STL [R1+0x200], R2 ;  /* 0x0002000201007387 */ /* 0x0005e20000100800 */
[----:B------:R-:W-:-:S02]  /*15d900*/  PRMT R36, R43, 0x3340, R0 ;  /* 0x000033402b247816 */ /* 0x000fc40000000000 */
[----:B------:R-:W-:Y:S02]  /*15d910*/  PRMT R37, R41, 0x3340, R40 ;  /* 0x0000334029257816 */ /* 0x000fe40000000028 */
[----:B0-----:R-:W-:Y:S02]  /*15d920*/  LOP3.LUT R39, R54, 0xffff, RZ, 0xc0, !PT ;  /* 0x0000ffff36277812 */ /* 0x001fe400078ec0ff */
[----:B------:R-:W-:Y:S02]  /*15d930*/  PRMT R42, R37, 0x5410, R36 ;  /* 0x00005410252a7816 */ /* 0x000fe40000000024 */
[----:B--2---:R-:W-:-:S04]  /*15d940*/  LOP3.LUT R2, R55, 0xffff, RZ, 0xc0, !PT ;  /* 0x0000ffff37027812 */ /* 0x004fc800078ec0ff */
[----:B------:R-:W-:Y:S02]  /*15d950*/  PRMT R36, R2, 0x3340, R0 ;  /* 0x0000334002247816 */ /* 0x000fe40000000000 */
[----:B---3--:R-:W-:Y:S02]  /*15d960*/  LOP3.LUT R38, R44, 0xffff, RZ, 0xc0, !PT ;  /* 0x0000ffff2c267812 */ /* 0x008fe400078ec0ff */
[----:B------:R-:W2:Y:S02]  /*15d970*/  LDL.LU R44, [R1+0x84d0] ;  /* 0x0084d000012c7983 */ /* 0x000ea40000300800 */
[----:B------:R-:W-:Y:S02]  /*15d980*/  PRMT R37, R39, 0x3340, R38 ;  /* 0x0000334027257816 */ /* 0x000fe40000000026 */
[----:B------:R0:W-:Y:S04]  /*15d990*/  STL [R1+0x254], R2 ;  /* 0x0002540201007387 */ /* 0x0001e80000100800 */
[----:B------:R-:W-:Y:S04]  /*15d9a0*/  STL [R1+0x15e0], R42 ;  /* 0x0015e02a01007387 */ /* 0x000fe80000100800 */
[----:B------:R-:W3:Y:S01]  /*15d9b0*/  LDL.LU R46, [R1+0x28c4] ;  /* 0x0028c400012e7983 */ /* 0x000ee20000300800 */
[----:B0-----:R-:W-:-:S03]  /*15d9c0*/  PRMT R2, R37, 0x5410, R36 ;  /* 0x0000541025027816 */ /* 0x001fc60000000024 */
[----:B------:R-:W3:Y:S04]  /*15d9d0*/  LDL.LU R54, [R1+0x28a4] ;  /* 0x0028a40001367983 */ /* 0x000ee80000300800 */
[----:B------:R0:W-:Y:S04]  /*15d9e0*/  STL [R1+0x15ec], R2 ;  /* 0x0015ec0201007387 */ /* 0x0001e80000100800 */
[----:B------:R-:W3:Y:S01]  /*15d9f0*/  LDL.LU R55, [R1+0x28b4] ;  /* 0x0028b40001377983 */ /* 0x000ee20000300800 */
[----:B------:R-:W-:Y:S02]  /*15da00*/  SHF.R.U32.HI R39, RZ, 0x8, R39 ;  /* 0x00000008ff277819 */ /* 0x000fe40000011627 */
[----:B------:R-:W-:-:S02]  /*15da10*/  SHF.R.U32.HI R38, RZ, 0x8, R38 ;  /* 0x00000008ff267819 */ /* 0x000fc40000011626 */
[----:B------:R-:W-:Y:S02]  /*15da20*/  LOP3.LUT R39, R39, 0xffff, RZ, 0xc0, !PT ;  /* 0x0000ffff27277812 */ /* 0x000fe400078ec0ff */
[----:B------:R-:W-:Y:S02]  /*15da30*/  LOP3.LUT R38, R38, 0xffff, RZ, 0xc0, !PT ;  /* 0x0000ffff26267812 */ /* 0x000fe400078ec0ff */
[----:B------:R-:W-:Y:S02]  /*15da40*/  SHF.R.U32.HI R37, RZ, 0x8, R41 ;  /* 0x00000008ff257819 */ /* 0x000fe40000011629 */
[----:B------:R-:W-:Y:S02]  /*15da50*/  SHF.R.U32.HI R36, RZ, 0x8, R40 ;  /* 0x00000008ff247819 */ /* 0x000fe40000011628 */
[----:B------:R-:W-:Y:S02]  /*15da60*/  PRMT R38, R39, 0x3340, R38 ;  /* 0x0000334027267816 */ /* 0x000fe40000000026 */
[----:B------:R-:W-:-:S02]  /*15da70*/  LOP3.LUT R37, R37, 0xffff, RZ, 0xc0, !PT ;  /* 0x0000ffff25257812 */ /* 0x000fc400078ec0ff */
[----:B------:R-:W-:Y:S01]  /*15da80*/  LOP3.LUT R36, R36, 0xffff, RZ, 0xc0, !PT ;  /* 0x0000ffff24247812 */ /* 0x000fe200078ec0ff */
[----:B------:R1:W-:Y:S01]  /*15da90*/  STL [R1+0x1548], R38 ;  /* 0x0015482601007387 */ /* 0x0003e20000100800 */
[----:B----4-:R-:W-:Y:S02]  /*15daa0*/  LOP3.LUT R40, R47, 0xffff, RZ, 0xc0, !PT ;  /* 0x0000ffff2f287812 */ /* 0x010fe400078ec0ff */
[----:B0-----:R-:W-:Y:S02]  /*15dab0*/  PRMT R2, R37, 0x3340, R36 ;  /* 0x0000334025027816 */ /* 0x001fe40000000024 */
[----:B-1----:R-:W-:Y:S02]  /*15dac0*/  LOP3.LUT R38, R52, 0xffff, RZ, 0xc0, !PT ;  /* 0x0000ffff34267812 */ /* 0x002fe400078ec0ff */
[----:B------:R-:W-:Y:S02]  /*15dad0*/  LOP3.LUT R39, R53, 0xffff, RZ, 0xc0, !PT ;  /* 0x0000ffff35277812 */ /* 0x000fe400078ec0ff */
[----:B------:R-:W-:-:S02]  /*15dae0*/  PRMT R36, R38, 0x3340, R0 ;  /* 0x0000334026247816 */ /* 0x000fc40000000000 */
[----:B------:R-:W-:Y:S01]  /*15daf0*/  PRMT R37, R40, 0x3340, R39 ;  /* 0x0000334028257816 */ /* 0x000fe20000000027 */
[----:B------:R0:W-:Y:S03]  /*15db00*/  STL [R1+0x1530], R2 ;  /* 0x0015300201007387 */ /* 0x0001e60000100800 */
[----:B0-----:R-:W-:-:S05]  /*15db10*/  PRMT R2, R37, 0x5410, R36 ;  /* 0x0000541025027816 */ /* 0x001fca0000000024 */
[----:B------:R0:W-:Y:S04]  /*15db20*/  STL [R1+0x15d8], R2 ;  /* 0x0015d80201007387 */ /* 0x0001e80000100800 */
[----:B------:R-:W4:Y:S04]  /*15db30*/  LDL.LU R47, [R1+0x28cc] ;  /* 0x0028cc00012f7983 */ /* 0x000f280000300800 */
[----:B------:R-:W4:Y:S04]  /*15db40*/  LDL.LU R52, [R1+0x28ac] ;  /* 0x0028ac0001347983 */ /* 0x000f280000300800 */
[----:B------:R-:W4:Y:S01]  /*15db50*/  LDL.LU R53, [R1+0x28bc] ;  /* 0x0028bc0001357983 */ /* 0x000f220000300800 */
[----:B------:R-:W-:-:S02]  /*15db60*/  SHF.R.U32.HI R41, RZ, 0x8, R40 ;  /* 0x00000008ff297819 */ /* 0x000fc40000011628 */
[----:B------:R-:W-:Y:S02]  /*15db70*/  SHF.R.U32.HI R40, RZ, 0x8, R39 ;  /* 0x00000008ff287819 */ /* 0x000fe40000011627 */
[----:B------:R-:W-:Y:S02]  /*15db80*/  SHF.R.U32.HI R37, RZ, 0x8, R38 ;  /* 0x00000008ff257819 */ /* 0x000fe40000011626 */
[----:B------:R-:W-:Y:S02]  /*15db90*/  LOP3.LUT R39, R41, 0xffff, RZ, 0xc0, !PT ;  /* 0x0000ffff29277812 */ /* 0x000fe400078ec0ff */
[----:B------:R-:W-:Y:S02]  /*15dba0*/  LOP3.LUT R38, R40, 0xffff, RZ, 0xc0, !PT ;  /* 0x0000ffff28267812 */ /* 0x000fe400078ec0ff */
[----:B------:R-:W-:Y:S02]  /*15dbb0*/  LOP3.LUT R37, R37, 0xffff, RZ, 0xc0, !PT ;  /* 0x0000ffff25257812 */ /* 0x000fe400078ec0ff */
[----:B------:R-:W-:-:S02]  /*15dbc0*/  PRMT R38, R39, 0x3340, R38 ;  /* 0x0000334027267816 */ /* 0x000fc40000000026 */
[----:B0-----:R-:W-:Y:S02]  /*15dbd0*/  PRMT R2, R37, 0x3340, R0 ;  /* 0x0000334025027816 */ /* 0x001fe40000000000 */
[----:B--2---:R-:W-:Y:S02]  /*15dbe0*/  SHF.R.S32.HI R36, RZ, 0x1f, R44 ;  /* 0x0000001fff247819 */ /* 0x004fe4000001142c */
[----:B------:R-:W-:-:S05]  /*15dbf0*/  IADD3 R48, P6, PT, R44, R35, RZ ;  /* 0x000000232c307210 */ /* 0x000fca0007fde0ff */
[----:B------:R-:W-:Y:S01]  /*15dc00*/  IMAD.X R49, R36, 0x1, R34, P6 ;  /* 0x0000000124317824 */ /* 0x000fe200030e0622 */
[----:B---3--:R-:W-:-:S04]  /*15dc10*/  LOP3.LUT R40, R46, 0xffff, RZ, 0xc0, !PT ;  /* 0x0000ffff2e287812 */ /* 0x008fc800078ec0ff */
[----:B------:R0:W-:Y:S01]  /*15dc20*/  STL.64 [R1+0xca0], R48 ;  /* 0x000ca03001007387 */ /* 0x0001e20000100a00 */
[----:B------:R-:W-:-:S03]  /*15dc30*/  LOP3.LUT R42, R54, 0xffff, RZ, 0xc0, !PT ;  /* 0x0000ffff362a7812 */ /* 0x000fc600078ec0ff */
[----:B------:R1:W-:Y:S01]  /*15dc40*/  STL [R1+0x1524], R38 ;  /* 0x0015242601007387 */ /* 0x0003e20000100800 */
[----:B------:R-:W-:Y:S02]  /*15dc50*/  PRMT R37, R42, 0x3340, R0 ;  /* 0x000033402a257816 */ /* 0x000fe40000000000 */
[----:B------:R-:W-:Y:S02]  /*15dc60*/  LOP3.LUT R39, R55, 0xffff, RZ, 0xc0, !PT ;  /* 0x0000ffff37277812 */ /* 0x000fe400078ec0ff */
[----:B0-----:R-:W-:Y:S02]  /*15dc70*/  IADD3 R48, P6, PT, R44, R33, RZ ;  /* 0x000000212c307210 */ /* 0x001fe40007fde0ff */
[----:B-1----:R-:W-:Y:S01]  /*15dc80*/  PRMT R38, R40, 0x3340, R39 ;  /* 0x0000334028267816 */ /* 0x002fe20000000027 */
[----:B------:R0:W-:Y:S02]  /*15dc90*/  STL [R1+0x1fc], R2 ;  /* 0x0001fc0201007387 */ /* 0x0001e40000100800 */
[----:B------:R-:W-:Y:S01]  /*15dca0*/  IMAD.X R49, R36, 0x1, R31, P6 ;  /* 0x0000000124317824 */ /* 0x000fe200030e061f */
[----:B0-----:R-:W-:-:S05]  /*15dcb0*/  PRMT R2, R38, 0x5410, R37 ;  /* 0x0000541026027816 */ /* 0x001fca0000000025 */
[----:B------:R-:W-:Y:S04]  /*15dcc0*/  STL [R1+0x15c4], R2 ;  /* 0x0015c40201007387 */ /* 0x000fe80000100800 */
[----:B------:R0:W-:Y:S04]  /*15dcd0*/  STL.64 [R1+0xc98], R48 ;  /* 0x000c983001007387 */ /* 0x0001e80000100a00 */
[----:B0-----:R-:W2:Y:S01]  /*15dce0*/  LDL.LU R48, [R1+0x28c0] ;  /* 0x0028c00001307983 */ /* 0x001ea20000300800 */
[----:B------:R-:W-:Y:S02]  /*15dcf0*/  SHF.R.U32.HI R37, RZ, 0x8, R43 ;  /* 0x00000008ff257819 */ /* 0x000fe4000001162b */
[----:B------:R-:W-:Y:S01]  /*15dd00*/  SHF.R.U32.HI R40, RZ, 0x8, R40 ;  /* 0x00000008ff287819 */ /* 0x000fe20000011628 */
[----:B------:R-:W3:Y:S01]  /*15dd10*/  LDL.LU R54, [R1+0xb08] ;  /* 0x000b080001367983 */ /* 0x000ee20000300800 */
[----:B------:R-:W-:-:S02]  /*15dd20*/  SHF.R.U32.HI R38, RZ, 0x8, R39 ;  /* 0x00000008ff267819 */ /* 0x000fc40000011627 */
[----:B------:R-:W-:Y:S01]  /*15dd30*/  LOP3.LUT R37, R37, 0xffff, RZ, 0xc0, !PT ;  /* 0x0000ffff25257812 */ /* 0x000fe200078ec0ff */
[----:B------:R-:W3:Y:S01]  /*15dd40*/  LDL.LU R55, [R1+0x28b0] ;  /* 0x0028b00001377983 */ /* 0x000ee20000300800 */
[----:B------:R-:W-:Y:S02]  /*15dd50*/  LOP3.LUT R39, R40, 0xffff, RZ, 0xc0, !PT ;  /* 0x0000ffff28277812 */ /* 0x000fe400078ec0ff */
[----:B------:R-:W-:Y:S02]  /*15dd60*/  LOP3.LUT R38, R38, 0xffff, RZ, 0xc0, !PT ;  /* 0x0000ffff26267812 */ /* 0x000fe400078ec0ff */
[----:B------:R-:W-:Y:S02]  /*15dd70*/  PRMT R37, R37, 0x3340, R0 ;  /* 0x0000334025257816 */ /* 0x000fe40000000000 */
[----:B------:R-:W-:Y:S02]  /*15dd80*/  PRMT R2, R39, 0x3340, R38 ;  /* 0x0000334027027816 */ /* 0x000fe40000000026 */
[----:B----4-:R-:W-:Y:S01]  /*15dd90*/  LOP3.LUT R41, R47, 0xffff, RZ, 0xc0, !PT ;  /* 0x0000ffff2f297812 */ /* 0x010fe200078ec0ff */
[----:B------:R0:W-:Y:S01]  /*15dda0*/  STL [R1+0x1f8], R37 ;  /* 0x0001f82501007387 */ /* 0x0001e20000100800 */
[----:B------:R-:W-:-:S02]  /*15ddb0*/  LOP3.LUT R39, R52, 0xffff, RZ, 0xc0, !PT ;  /* 0x0000ffff34277812 */ /* 0x000fc400078ec0ff */
[----:B------:R-:W-:Y:S02]  /*15ddc0*/  LOP3.LUT R40, R53, 0xffff, RZ, 0xc0, !PT ;  /* 0x0000ffff35287812 */ /* 0x000fe400078ec0ff */
[----:B0-----:R-:W-:Y:S02]  /*15ddd0*/  PRMT R37, R39, 0x3340, R0 ;  /* 0x0000334027257816 */ /* 0x001fe40000000000 */
[----:B------:R-:W-:Y:S01]  /*15dde0*/  PRMT R38, R41, 0x3340, R40 ;  /* 0x0000334029267816 */ /* 0x000fe20000000028 */
[----:B------:R0:W-:Y:S04]  /*15ddf0*/  STL [R1+0x151c], R2 ;  /* 0x00151c0201007387 */ /* 0x0001e80000100800 */
[----:B------:R-:W4:Y:S04]  /*15de00*/  LDL.LU R49, [R1+0x28c8] ;  /* 0x0028c80001317983 */ /* 0x000f280000300800 */
[----:B------:R-:W4:Y:S01]  /*15de10*/  LDL.LU R52, [R1+0x28a8] ;  /* 0x0028a80001347983 */ /* 0x000f220000300800 */
[----:B0-----:R-:W-:-:S05]  /*15de20*/  PRMT R2, R38, 0x5410, R37 ;  /* 0x0000541026027816 */ /* 0x001fca0000000025 */
[----:B------:R0:W-:Y:S04]  /*15de30*/  STL [R1+0x15b8], R2 ;  /* 0x0015b80201007387 */ /* 0x0001e80000100800 */
[----:B------:R-:W4:Y:S01]  /*15de40*/  LDL.LU R53, [R1+0x28b8] ;  /* 0x0028b80001357983 */ /* 0x000f220000300800 */
[----:B------:R-:W-:Y:S02]  /*15de50*/  SHF.R.U32.HI R41, RZ, 0x8, R41 ;  /* 0x00000008ff297819 */ /* 0x000fe40000011629 */
[----:B------:R-:W-:Y:S02]  /*15de60*/  SHF.R.U32.HI R38, RZ, 0x8, R40 ;  /* 0x00000008ff267819 */ /* 0x000fe40000011628 */
[----:B------:R-:W-:Y:S02]  /*15de70*/  IADD3 R46, P6, PT, R44, R32, RZ ;  /* 0x000000202c2e7210 */ /* 0x000fe40007fde0ff */
[----:B------:R-:W-:-:S02]  /*15de80*/  SHF.R.U32.HI R37, RZ, 0x8, R39 ;  /* 0x00000008ff257819 */ /* 0x000fc40000011627 */
[----:B------:R-:W-:Y:S02]  /*15de90*/  LOP3.LUT R39, R41, 0xffff, RZ, 0xc0, !PT ;  /* 0x0000ffff29277812 */ /* 0x000fe400078ec0ff */
[----:B------:R-:W-:Y:S01]  /*15dea0*/  LOP3.LUT R38, R38, 0xffff, RZ, 0xc0, !PT ;  /* 0x0000ffff26267812 */ /* 0x000fe200078ec0ff */
[----:B------:R-:W-:Y:S01]  /*15deb0*/  IMAD.X R47, R36, 0x1, R30, P6 ;  /* 0x00000001242f7824 */ /* 0x000fe200030e061e */
[----:B------:R-:W-:Y:S02]  /*15dec0*/  LOP3.LUT R37, R37, 0xffff, RZ, 0xc0, !PT ;  /* 0x0000ffff25257812 */ /* 0x000fe400078ec0ff */
[----:B------:R-:W-:Y:S02]  /*15ded0*/  PRMT R38, R39, 0x3340, R38 ;  /* 0x0000334027267816 */ /* 0x000fe40000000026 */
[----:B0-----:R-:W-:Y:S01]  /*15dee0*/  PRMT R2, R37, 0x3340, R0 ;  /* 0x0000334025027816 */ /* 0x001fe20000000000 */
[----:B------:R0:W-:Y:S04]  /*15def0*/  STL.64 [R1+0xc90], R46 ;  /* 0x000c902e01007387 */ /* 0x0001e80000100a00 */
[----:B0-----:R-:W4:Y:S04]  /*15df00*/  LDL.LU.64 R46, [R1+0x84c8] ;  /* 0x0084c800012e7983 */ /* 0x001f280000300a00 */
[----:B------:R0:W-:Y:S04]  /*15df10*/  STL [R1+0x1514], R38 ;  /* 0x0015142601007387 */ /* 0x0001e80000100800 */
[----:B------:R1:W-:Y:S01]  /*15df20*/  STL [R1+0x1f4], R2 ;  /* 0x0001f40201007387 */ /* 0x0003e20000100800 */
[----:B--2---:R-:W-:-:S03]  /*15df30*/  LOP3.LUT R40, R48, 0xffff, RZ, 0xc0, !PT ;  /* 0x0000ffff30287812 */ /* 0x004fc600078ec0ff */
[----:B------:R-:W2:Y:S01]  /*15df40*/  LDL.LU R48, [R1+0x118] ;  /* 0x0001180001307983 */ /* 0x000ea20000300800 */
[----:B---3--:R-:W-:Y:S02]  /*15df50*/  LOP3.LUT R43, R54, 0xffff, RZ, 0xc0, !PT ;  /* 0x0000ffff362b7812 */ /* 0x008fe400078ec0ff */
[----:B------:R-:W-:Y:S02]  /*15df60*/  LOP3.LUT R39, R55, 0xffff, RZ, 0xc0, !PT ;  /* 0x0000ffff37277812 */ /* 0x000fe400078ec0ff */
[----:B------:R-:W-:Y:S02]  /*15df70*/  PRMT R37, R43, 0x3340, R0 ;  /* 0x000033402b257816 */ /* 0x000fe40000000000 */
[----:B0-----:R-:W-:Y:S02]  /*15df80*/  PRMT R38, R40, 0x3340, R39 ;  /* 0x0000334028267816 */ /* 0x001fe40000000027 */
[----:B------:R-:W-:Y:S02]  /*15df90*/  IADD3 R54, P6, PT, R44, R29, RZ ;  /* 0x0000001d2c367210 */ /* 0x000fe40007fde0ff */
[----:B-1----:R-:W-:-:S02]  /*15dfa0*/  PRMT R2, R38, 0x5410, R37 ;  /* 0x0000541026027816 */ /* 0x002fc40000000025 */
[----:B------:R-:W-:Y:S02]  /*15dfb0*/  SHF.R.U32.HI R37, RZ, 0x8, R42 ;  /* 0x00000008ff257819 */ /* 0x000fe4000001162a */
[----:B------:R-:W-:Y:S02]  /*15dfc0*/  SHF.R.U32.HI R40, RZ, 0x8, R40 ;  /* 0x00000008ff287819 */ /* 0x000fe40000011628 */
[----:B------:R-:W-:Y:S02]  /*15dfd0*/  SHF.R.U32.HI R38, RZ, 0x8, R39 ;  /* 0x00000008ff267819 */ /* 0x000fe40000011627 */
[----:B------:R-:W-:Y:S01]  /*15dfe0*/  LOP3.LUT R37, R37, 0xffff, RZ, 0xc0, !PT ;  /* 0x0000ffff25257812 */ /* 0x000fe200078ec0ff */
[----:B------:R-:W-:Y:S01]  /*15dff0*/  IMAD.X R55, R36, 0x1, R27, P6 ;  /* 0x0000000124377824 */ /* 0x000fe200030e061b */
[----:B------:R-:W-:Y:S02]  /*15e000*/  LOP3.LUT R39, R40, 0xffff, RZ, 0xc0, !PT ;  /* 0x0000ffff28277812 */ /* 0x000fe400078ec0ff */
[----:B------:R-:W-:Y:S01]  /*15e010*/  LOP3.LUT R38, R38, 0xffff, RZ, 0xc0, !PT ;  /* 0x0000ffff26267812 */ /* 0x000fe200078ec0ff */
[----:B------:R0:W-:Y:S01]  /*15e020*/  STL [R1+0x15ac], R2 ;  /* 0x0015ac0201007387 */ /* 0x0001e20000100800 */
[----:B------:R-:W-:-:S03]  /*15e030*/  PRMT R37, R37, 0x3340, R0 ;  /* 0x0000334025257816 */ /* 0x000fc60000000000 */
[----:B------:R1:W-:Y:S01]  /*15e040*/  STL.64 [R1+0xc78], R54 ;  /* 0x000c783601007387 */ /* 0x0003e20000100a00 */
[----:B----4-:R-:W-:Y:S02]  /*15e050*/  LOP3.LUT R41, R49, 0xffff, RZ, 0xc0, !PT ;  /* 0x0000ffff31297812 */ /* 0x010fe400078ec0ff */
[----:B0-----:R-:W-:Y:S02]  /*15e060*/  PRMT R2, R39, 0x3340, R38 ;  /* 0x0000334027027816 */ /* 0x001fe40000000026 */
[----:B------:R-:W-:Y:S01]  /*15e070*/  LOP3.LUT R39, R52, 0xffff, RZ, 0xc0, !PT ;  /* 0x0000ffff34277812 */ /* 0x000fe200078ec0ff */
[----:B-1----:R-:W3:Y:S01]  /*15e080*/  LDL.LU.64 R54, [R1+0x84c0] ;  /* 0x0084c00001367983 */ /* 0x002ee20000300a00 */
[----:B------:R-:W-:-:S03]  /*15e090*/  LOP3.LUT R40, R53, 0xffff, RZ, 0xc0, !PT ;  /* 0x0000ffff35287812 */ /* 0x000fc600078ec0ff */
[----:B------:R0:W-:Y:S01]  /*15e0a0*/  STL [R1+0x1f0], R37 ;  /* 0x0001f02501007387 */ /* 0x0001e20000100800 */
[----:B------:R-:W-:-:S03]  /*15e0b0*/  PRMT R38, R41, 0x3340, R40 ;  /* 0x0000334029267816 */ /* 0x000fc60000000028 */
[----:B------:R1:W-:Y:S01]  /*15e0c0*/  STL [R1+0x35c], R2 ;  /* 0x00035c0201007387 */ /* 0x0003e20000100800 */
[----:B------:R-:W-:-:S03]  /*15e0d0*/  SHF.R.U32.HI R41, RZ, 0x8, R41 ;  /* 0x00000008ff297819 */ /* 0x000fc60000011629 */
[----:B------:R-:W4:Y:S01]  /*15e0e0*/  LDL.LU R49, [R1+0x11c] ;  /* 0x00011c0001317983 */ /* 0x000f220000300800 */
[----:B0-----:R-:W-:Y:S02]  /*15e0f0*/  PRMT R37, R39, 0x3340, R0 ;  /* 0x0000334027257816 */ /* 0x001fe40000000000 */
[----:B------:R-:W-:Y:S02]  /*15e100*/  IADD3 R52, P6, PT, R44, R28, RZ ;  /* 0x0000001c2c347210 */ /* 0x000fe40007fde0ff */
[----:B-1----:R-:W-:Y:S02]  /*15e110*/  PRMT R2, R38, 0x5410, R37 ;  /* 0x0000541026027816 */ /* 0x002fe40000000025 */
[----:B------:R-:W-:Y:S02]  /*15e120*/  SHF.R.U32.HI R38, RZ, 0x8, R40 ;  /* 0x00000008ff267819 */ /* 0x000fe40000011628 */
[----:B------:R-:W-:Y:S02]  /*15e130*/  SHF.R.U32.HI R37, RZ, 0x8, R39 ;  /* 0x00000008ff257819 */ /* 0x000fe40000011627 */
[----:B------:R-:W-:-:S02]  /*15e140*/  LOP3.LUT R39, R41, 0xffff, RZ, 0xc0, !PT ;  /* 0x0000ffff29277812 */ /* 0x000fc400078ec0ff */
[----:B------:R-:W-:Y:S01]  /*15e150*/  LOP3.LUT R38, R38, 0xffff, RZ, 0xc0, !PT ;  /* 0x0000ffff26267812 */ /* 0x000fe200078ec0ff */
[----:B------:R-:W-:Y:S01]  /*15e160*/  IMAD.X R53, R36, 0x1, R26, P6 ;  /* 0x0000000124357824 */ /* 0x000fe200030e061a */
[----:B------:R-:W-:Y:S01]  /*15e170*/  LOP3.LUT R37, R37, 0xffff, RZ, 0xc0, !PT ;  /* 0x0000ffff25257812 */ /* 0x000fe200078ec0ff */
[----:B------:R0:W-:Y:S01]  /*15e180*/  STL [R1+0x15a0], R2 ;  /* 0x0015a00201007387 */ /* 0x0001e20000100800 */
[----:B------:R-:W-:Y:S02]  /*15e190*/  PRMT R38, R39, 0x3340, R38 ;  /* 0x0000334027267816 */ /* 0x000fe40000000026 */
[----:B------:R-:W-:Y:S01]  /*15e1a0*/  LOP3.LUT R42, R57, 0xffff, RZ, 0xc0, !PT ;  /* 0x0000ffff392a7812 */ /* 0x000fe200078ec0ff */
[----:B------:R1:W-:Y:S01]  /*15e1b0*/  STL.64 [R1+0xc48], R52 ;  /* 0x000c483401007387 */ /* 0x0003e20000100a00 */
[----:B------:R-:W-:Y:S02]  /*15e1c0*/  LOP3.LUT R39, R3, 0xffff, RZ, 0xc0, !PT ;  /* 0x0000ffff03277812 */ /* 0x000fe400078ec0ff */
[----:B0-----:R-:W-:-:S02]  /*15e1d0*/  PRMT R2, R37, 0x3340, R0 ;  /* 0x0000334025027816 */ /* 0x001fc40000000000 */
[----:B------:R-:W-:Y:S01]  /*15e1e0*/  PRMT R37, R42, 0x3340, R0 ;  /* 0x000033402a257816 */ /* 0x000fe20000000000 */
[----:B-1----:R-:W4:Y:S04]  /*15e1f0*/  LDL.LU.64 R52, [R1+0x84b8] ;  /* 0x0084b80001347983 */ /* 0x002f280000300a00 */
[----:B------:R0:W-:Y:S04]  /*15e200*/  STL [R1+0x354], R38 ;  /* 0x0003542601007387 */ /* 0x0001e80000100800 */
[----:B------:R-:W-:Y:S01]  /*15e210*/  STL [R1+0x1ec], R2 ;  /* 0x0001ec0201007387 */ /* 0x000fe20000100800 */
[----:B------:R-:W-:-:S03]  /*15e220*/  IMAD.MOV.U32 R57, RZ, RZ, R58 ;  /* 0x000000ffff397224 */ /* 0x000fc600078e003a */
[----:B------:R-:W4:Y:S01]  /*15e230*/  LDL.LU R3, [R1+0x84b4] ;  /* 0x0084b40001037983 */ /* 0x000f220000300800 */
[----:B--2---:R-:W-:-:S03]  /*15e240*/  LOP3.LUT R40, R48, 0xffff, RZ, 0xc0, !PT ;  /* 0x0000ffff30287812 */ /* 0x004fc600078ec0ff */
[----:B------:R-:W2:Y:S01]  /*15e250*/  LDL.LU R48, [R1+0xf8] ;  /* 0x0000f80001307983 */ /* 0x000ea20000300800 */
[----:B0-----:R-:W-:-:S04]  /*15e260*/  PRMT R38, R40, 0x3340, R39 ;  /* 0x0000334028267816 */ /* 0x001fc80000000027 */
[----:B------:R-:W-:Y:S02]  /*15e270*/  PRMT R58, R38, 0x5410, R37 ;  /* 0x00005410263a7816 */ /* 0x000fe40000000025 */
[----:B------:R-:W-:Y:S02]  /*15e280*/  SHF.R.U32.HI R37, RZ, 0x8, R43 ;  /* 0x00000008ff257819 */ /* 0x000fe4000001162b */
[----:B------:R-:W-:Y:S01]  /*15e290*/  SHF.R.U32.HI R40, RZ, 0x8, R40 ;  /* 0x00000008ff287819 */ /* 0x000fe20000011628 */
[----:B------:R0:W-:Y:S01]  /*15e2a0*/  STL [R1+0x8150], R58 ;  /* 0x0081503a01007387 */ /* 0x0001e20000100800 */
[----:B------:R-:W-:Y:S02]  /*15e2b0*/  SHF.R.U32.HI R38, RZ, 0x8, R39 ;  /* 0x00000008ff267819 */ /* 0x000fe40000011627 */
[----:B------:R-:W-:Y:S02]  /*15e2c0*/  LOP3.LUT R37, R37, 0xffff, RZ, 0xc0, !PT ;  /* 0x0000ffff25257812 */ /* 0x000fe400078ec0ff */
[----:B------:R-:W-:-:S02]  /*15e2d0*/  LOP3.LUT R39, R40, 0xffff, RZ, 0xc0, !PT ;  /* 0x0000ffff28277812 */ /* 0x000fc400078ec0ff */
[----:B------:R-:W-:Y:S02]  /*15e2e0*/  LOP3.LUT R38, R38, 0xffff, RZ, 0xc0, !PT ;  /* 0x0000ffff26267812 */ /* 0x000fe400078ec0ff */
[----:B0-----:R-:W-:Y:S02]  /*15e2f0*/  IADD3 R58, P6, PT, R44, R25, RZ ;  /* 0x000000192c3a7210 */ /* 0x001fe40007fde0ff */
[----:B------:R-:W-:-:S03]  /*15e300*/  PRMT R37, R37, 0x3340, R0 ;  /* 0x0000334025257816 */ /* 0x000fc60000000000 */
[----:B------:R-:W-:Y:S01]  /*15e310*/  IMAD.X R59, R36, 0x1, R24, P6 ;  /* 0x00000001243b7824 */ /* 0x000fe200030e0618 */
[----:B------:R-:W-:Y:S02]  /*15e320*/  PRMT R2, R39, 0x3340, R38 ;  /* 0x0000334027027816 */ /* 0x000fe40000000026 */
[----:B------:R-:W-:Y:S02]  /*15e330*/  LOP3.LUT R40, R46, 0xffff, RZ, 0xc0, !PT ;  /* 0x0000ffff2e287812 */ /* 0x000fe400078ec0ff */
[----:B------:R-:W-:Y:S04]  /*15e340*/  STL.64 [R1+0xc40], R58 ;  /* 0x000c403a01007387 */ /* 0x000fe80000100a00 */
[----:B------:R0:W-:Y:S04]  /*15e350*/  STL [R1+0x1e8], R37 ;  /* 0x0001e82501007387 */ /* 0x0001e80000100800 */
[----:B------:R1:W-:Y:S04]  /*15e360*/  STL [R1+0x334], R2 ;  /* 0x0003340201007387 */ /* 0x0003e80000100800 */
[----:B------:R-:W2:Y:S01]  /*15e370*/  LDL.LU R46, [R1+0x84b0] ;  /* 0x0084b000012e7983 */ /* 0x000ea20000300800 */
[----:B---3--:R-:W-:-:S02]  /*15e380*/  LOP3.LUT R39, R55, 0xffff, RZ, 0xc0, !PT ;  /* 0x0000ffff37277812 */ /* 0x008fc400078ec0ff */
[----:B0-----:R-:W-:Y:S02]  /*15e390*/  PRMT R37, R40, 0x3340, R0 ;  /* 0x0000334028257816 */ /* 0x001fe40000000000 */
[----:B----4-:R-:W-:-:S04]  /*15e3a0*/  LOP3.LUT R41, R49, 0xffff, RZ, 0xc0, !PT ;  /* 0x0000ffff31297812 */ /* 0x010fc800078ec0ff */
[----:B------:R-:W-:Y:S02]  /*15e3b0*/  PRMT R38, R41, 0x3340, R39 ;  /* 0x0000334029267816 */ /* 0x000fe40000000027 */
[----:B------:R-:W-:Y:S02]  /*15e3c0*/  SHF.R.U32.HI R41, RZ, 0x8, R41 ;  /* 0x00000008ff297819 */ /* 0x000fe40000011629 */
[----:B------:R-:W-:Y:S02]  /*15e3d0*/  PRMT R55, R38, 0x5410, R37 ;  /* 0x0000541026377816 */ /* 0x000fe40000000025 */
[----:B------:R-:W-:Y:S02]  /*15e3e0*/  SHF.R.U32.HI R38, RZ, 0x8, R39 ;  /* 0x00000008ff267819 */ /* 0x000fe40000011627 */
[----:B------:R-:W-:Y:S02]  /*15e3f0*/  IADD3 R58, P6, PT, R44, R23, RZ ;  /* 0x000000172c3a7210 */ /* 0x000fe40007fde0ff */
[----:B------:R-:W-:-:S02]  /*15e400*/  LOP3.LUT R39, R41, 0xffff, RZ, 0xc0, !PT ;  /* 0x0000ffff29277812 */ /* 0x000fc400078ec0ff */
[----:B------:R-:W-:Y:S02]  /*15e410*/  LOP3.LUT R38, R38, 0xffff, RZ, 0xc0, !PT ;  /* 0x0000ffff26267812 */ /* 0x000fe400078ec0ff */
[----:B------:R-:W-:Y:S01]  /*15e420*/  SHF.R.U32.HI R37, RZ, 0x8, R40 ;  /* 0x00000008ff257819 */ /* 0x000fe20000011628 */
[----:B------:R-:W-:Y:S01]  /*15e430*/  IMAD.X R59, R36, 0x1, R21, P6 ;  /* 0x00000001243b7824 */ /* 0x000fe200030e0615 */
[----:B------:R-:W-:Y:S02]  /*15e440*/  PRMT R38, R39, 0x3340, R38 ;  /* 0x0000334027267816 */ /* 0x000fe40000000026 */
[----:B------:R-:W-:Y:S01]  /*15e450*/  LOP3.LUT R37, R37, 0xffff, RZ, 0xc0, !PT ;  /* 0x0000ffff25257812 */ /* 0x000fe200078ec0ff */
[----:B------:R-:W-:Y:S01]  /*15e460*/  STL [R1+0x8154], R55 ;  /* 0x0081543701007387 */ /* 0x000fe20000100800 */
[----:B------:R-:W-:Y:S02]  /*15e470*/  LOP3.LUT R41, R51, 0xffff, RZ, 0xc0, !PT ;  /* 0x0000ffff33297812 */ /* 0x000fe400078ec0ff */
[--C-:B-1----:R-:W-:Y:S01]  /*15e480*/  PRMT R2, R37, 0x3340, R0.reuse ;  /* 0x0000334025027816 */ /* 0x102fe20000000000 */
[----:B------:R-:W-:Y:S01]  /*15e490*/  STL.64 [R1+0xc30], R58 ;  /* 0x000c303a01007387 */ /* 0x000fe20000100a00 */
[----:B------:R-:W-:-:S02]  /*15e4a0*/  PRMT R37, R41, 0x3340, R0 ;  /* 0x0000334029257816 */ /* 0x000fc40000000000 */
[----:B------:R-:W-:Y:S01]  /*15e4b0*/  LOP3.LUT R39, R53, 0xffff, RZ, 0xc0, !PT ;  /* 0x0000ffff35277812 */ /* 0x000fe200078ec0ff */
[----:B------:R0:W-:Y:S04]  /*15e4c0*/  STL [R1+0x328], R38 ;  /* 0x0003282601007387 */ /* 0x0001e80000100800 */
[----:B------:R1:W-:Y:S01]  /*15e4d0*/  STL [R1+0x1e0], R2 ;  /* 0x0001e00201007387 */ /* 0x0003e20000100800 */
[----:B--2---:R-:W-:-:S04]  /*15e4e0*/  LOP3.LUT R40, R48, 0xffff, RZ, 0xc0, !PT ;  /* 0x0000ffff30287812 */ /* 0x004fc800078ec0ff */
[----:B0-----:R-:W-:Y:S02]  /*15e4f0*/  PRMT R38, R40, 0x3340, R39 ;  /* 0x0000334028267816 */ /* 0x001fe40000000027 */
[----:B------:R-:W-:Y:S02]  /*15e500*/  IADD3 R48, P6, PT, R44, R22, RZ ;  /* 0x000000162c307210 */ /* 0x000fe40007fde0ff */
[----:B------:R-:W-:Y:S02]  /*15e510*/  PRMT R53, R38, 0x5410, R37 ;  /* 0x0000541026357816 */ /* 0x000fe40000000025 */
[----:B------:R-:W-:Y:S02]  /*15e520*/  SHF.R.U32.HI R37, RZ, 0x8, R42 ;  /* 0x00000008ff257819 */ /* 0x000fe4000001162a */
[----:B------:R-:W-:Y:S02]  /*15e530*/  SHF.R.U32.HI R40, RZ, 0x8, R40 ;  /* 0x00000008ff287819 */ /* 0x000fe40000011628 */
[----:B------:R-:W-:Y:S01]  /*15e540*/  SHF.R.U32.HI R38, RZ, 0x8, R39 ;  /* 0x00000008ff267819 */ /* 0x000fe20000011627 */
[----:B------:R-:W-:Y:S01]  /*15e550*/  IMAD.X R49, R36, 0x1, R20, P6 ;  /* 0x0000000124317824 */ /* 0x000fe200030e0614 */
[----:B------:R-:W-:Y:S01]  /*15e560*/  LOP3.LUT R37, R37, 0xffff, RZ, 0xc0, !PT ;  /* 0x0000ffff25257812 */ /* 0x000fe200078ec0ff */
[----:B------:R-:W-:Y:S01]  /*15e570*/  STL [R1+0x8158], R53 ;  /* 0x0081583501007387 */ /* 0x000fe20000100800 */
[----:B------:R-:W-:-:S02]  /*15e580*/  LOP3.LUT R39, R40, 0xffff, RZ, 0xc0, !PT ;  /* 0x0000ffff28277812 */ /* 0x000fc400078ec0ff */
[----:B------:R-:W-:Y:S01]  /*15e590*/  LOP3.LUT R38, R38, 0xffff, RZ, 0xc0, !PT ;  /* 0x0000ffff26267812 */ /* 0x000fe200078ec0ff */
[----:B------:R-:W2:Y:S01]  /*15e5a0*/  LDL.LU R61, [R1+0x24c] ;  /* 0x00024c00013d7983 */ /* 0x000ea20000300800 */
[----:B------:R-:W-:-:S03]  /*15e5b0*/  PRMT R37, R37, 0x3340, R0 ;  /* 0x0000334025257816 */ /* 0x000fc60000000000 */
[----:B------:R-:W3:Y:S01]  /*15e5c0*/  LDL.LU R56, [R1+0x1b8] ;  /* 0x0001b80001387983 */ /* 0x000ee20000300800 */
[----:B-1----:R-:W-:-:S03]  /*15e5d0*/  PRMT R2, R39, 0x3340, R38 ;  /* 0x0000334027027816 */ /* 0x002fc60000000026 */
[----:B------:R0:W-:Y:S04]  /*15e5e0*/  STL.64 [R1+0xc28], R48 ;  /* 0x000c283001007387 */ /* 0x0001e80000100a00 */
[----:B0-----:R-:W4:Y:S01]  /*15e5f0*/  LDL.LU R49, [R1+0x240] ;  /* 0x0002400001317983 */ /* 0x001f220000300800 */
[----:B------:R-:W-:-:S03]  /*15e600*/  LOP3.LUT R40, R46, 0xffff, RZ, 0xc0, !PT ;  /* 0x0000ffff2e287812 */ /* 0x000fc600078ec0ff */
[----:B------:R-:W2:Y:S04]  /*15e610*/  LDL.LU R48, [R1+0x248] ;  /* 0x0002480001307983 */ /* 0x000ea80000300800 */
[----:B------:R-:W2:Y:S04]  /*15e620*/  LDL.LU R51, [R1+0x23c] ;  /* 0x00023c0001337983 */ /* 0x000ea80000300800 */
[----:B------:R-:W-:Y:S04]  /*15e630*/  STL [R1+0x1dc], R37 ;  /* 0x0001dc2501007387 */ /* 0x000fe80000100800 */
[----:B------:R-:W2:Y:S04]  /*15e640*/  LDL.LU R46, [R1+0x84ac] ;  /* 0x0084ac00012e7983 */ /* 0x000ea80000300800 */
[----:B------:R0:W-:Y:S02]  /*15e650*/  STL [R1+0x320], R2 ;  /* 0x0003200201007387 */ /* 0x0001e40000100800 */
[----:B0-----:R-:W-:-:S02]  /*15e660*/  LOP3.LUT R2, R45, 0xffff, RZ, 0xc0, !PT ;  /* 0x0000ffff2d027812 */ /* 0x001fc400078ec0ff */
[----:B------:R-:W2:Y:S01]  /*15e670*/  LDL.LU R45, [R1+0x84a8] ;  /* 0x0084a800012d7983 */ /* 0x000ea20000300800 */
[----:B------:R-:W-:Y:S02]  /*15e680*/  LOP3.LUT R39, R52, 0xffff, RZ, 0xc0, !PT ;  /* 0x0000ffff34277812 */ /* 0x000fe400078ec0ff */
[----:B------:R-:W-:Y:S02]  /*15e690*/  PRMT R37, R2, 0x3340, R0 ;  /* 0x0000334002257816 */ /* 0x000fe40000000000 */
[----:B------:R-:W-:Y:S02]  /*15e6a0*/  PRMT R38, R40, 0x3340, R39 ;  /* 0x0000334028267816 */ /* 0x000fe40000000027 */
[----:B------:R-:W-:Y:S02]  /*15e6b0*/  SHF.R.U32.HI R40, RZ, 0x8, R40 ;  /* 0x00000008ff287819 */ /* 0x000fe40000011628 */
[----:B------:R-:W-:Y:S02]  /*15e6c0*/  PRMT R52, R38, 0x5410, R37 ;  /* 0x0000541026347816 */ /* 0x000fe40000000025 */
[----:B------:R-:W-:-:S02]  /*15e6d0*/  SHF.R.U32.HI R37, RZ, 0x8, R41 ;  /* 0x00000008ff257819 */ /* 0x000fc40000011629 */
[----:B------:R-:W-:Y:S02]  /*15e6e0*/  SHF.R.U32.HI R38, RZ, 0x8, R39 ;  /* 0x00000008ff267819 */ /* 0x000fe40000011627 */
[----:B------:R-:W-:Y:S02]  /*15e6f0*/  IADD3 R42, P6, PT, R44, R19, RZ ;  /* 0x000000132c2a7210 */ /* 0x000fe40007fde0ff */
[----:B------:R-:W-:Y:S02]  /*15e700*/  LOP3.LUT R37, R37, 0xffff, RZ, 0xc0, !PT ;  /* 0x0000ffff25257812 */ /* 0x000fe400078ec0ff */
[----:B------:R-:W-:Y:S02]  /*15e710*/  LOP3.LUT R39, R40, 0xffff, RZ, 0xc0, !PT ;  /* 0x0000ffff28277812 */ /* 0x000fe400078ec0ff */
[----:B------:R-:W-:Y:S01]  /*15e720*/  LOP3.LUT R38, R38, 0xffff, RZ, 0xc0, !PT ;  /* 0x0000ffff26267812 */ /* 0x000fe200078ec0ff */
[----:B------:R0:W-:Y:S01]  /*15e730*/  STL [R1+0x831c], R2 ;  /* 0x00831c0201007387 */ /* 0x0001e20000100800 */
[----:B------:R-:W-:-:S03]  /*15e740*/  IMAD.X R43, R36, 0x1, R17, P6 ;  /* 0x00000001242b7824 */ /* 0x000fc600030e0611 */
[----:B------:R-:W-:Y:S01]  /*15e750*/  STL [R1+0x815c], R52 ;  /* 0x00815c3401007387 */ /* 0x000fe20000100800 */
[----:B0-----:R-:W-:Y:S02]  /*15e760*/  PRMT R2, R37, 0x3340, R0 ;  /* 0x0000334025027816 */ /* 0x001fe40000000000 */
[----:B------:R-:W-:Y:S01]  /*15e770*/  PRMT R37, R39, 0x3340, R38 ;  /* 0x0000334027257816 */ /* 0x000fe20000000026 */
[----:B------:R2:W-:Y:S04]  /*15e780*/  STL.64 [R1+0xbd8], R42 ;  /* 0x000bd82a01007387 */ /* 0x0005e80000100a00 */
[----:B------:R3:W-:Y:S04]  /*15e790*/  STL [R1+0x1e4], R2 ;  /* 0x0001e40201007387 */ /* 0x0007e80000100800 */
[----:B------:R0:W-:Y:S01]  /*15e7a0*/  STL [R1+0x32c], R37 ;  /* 0x00032c2501007387 */ /* 0x0001e20000100800 */
[----:B--2---:R-:W-:-:S03]  /*15e7b0*/  LOP3.LUT R43, R45, 0xffff, RZ, 0xc0, !PT ;  /* 0x0000ffff2d2b7812 */ /* 0x004fc600078ec0ff */
[----:B------:R-:W2:Y:S01]  /*15e7c0*/  LDL.LU R45, [R1+0x84a4] ;  /* 0x0084a400012d7983 */ /* 0x000ea20000300800 */
[----:B------:R-:W-:Y:S02]  /*15e7d0*/  LOP3.LUT R42, R61, 0xffff, RZ, 0xc0, !PT ;  /* 0x0000ffff3d2a7812 */ /* 0x000fe400078ec0ff */
[----:B---3--:R-:W-:Y:S01]  /*15e7e0*/  LOP3.LUT R2, R56, 0xffff, RZ, 0xc0, !PT ;  /* 0x0000ffff38027812 */ /* 0x008fe200078ec0ff */
[----:B------:R-:W3:Y:S01]  /*15e7f0*/  LDL.LU R53, [R1+0x244] ;  /* 0x0002440001357983 */ /* 0x000ee20000300800 */
[----:B----4-:R-:W-:Y:S02]  /*15e800*/  LOP3.LUT R41, R49, 0xffff, RZ, 0xc0, !PT ;  /* 0x0000ffff31297812 */ /* 0x010fe400078ec0ff */
[----:B0-----:R-:W-:Y:S01]  /*15e810*/  PRMT R37, R2, 0x3340, R0 ;  /* 0x0000334002257816 */ /* 0x001fe20000000000 */
[----:B------:R-:W4:Y:S01]  /*15e820*/  LDL.LU R59, [R1+0x1a0] ;  /* 0x0001a000013b7983 */ /* 0x000f220000300800 */
[----:B------:R-:W-:Y:S02]  /*15e830*/  PRMT R38, R42, 0x3340, R41 ;  /* 0x000033402a267816 */ /* 0x000fe40000000029 */
[----:B------:R-:W-:-:S02]  /*15e840*/  LOP3.LUT R40, R48, 0xffff, RZ, 0xc0, !PT ;  /* 0x0000ffff30287812 */ /* 0x000fc400078ec0ff */
[----:B------:R-:W-:Y:S02]  /*15e850*/  LOP3.LUT R39, R51, 0xffff, RZ, 0xc0, !PT ;  /* 0x0000ffff33277812 */ /* 0x000fe400078ec0ff */
[----:B------:R-:W-:Y:S02]  /*15e860*/  PRMT R55, R38, 0x5410, R37 ;  /* 0x0000541026377816 */ /* 0x000fe40000000025 */
[----:B------:R-:W-:Y:S02]  /*15e870*/  PRMT R37, R43, 0x3340, R0 ;  /* 0x000033402b257816 */ /* 0x000fe40000000000 */
[----:B------:R-:W-:Y:S02]  /*15e880*/  PRMT R38, R40, 0x3340, R39 ;  /* 0x0000334028267816 */ /* 0x000fe40000000027 */
[----:B------:R-:W-:Y:S02]  /*15e890*/  SHF.R.U32.HI R42, RZ, 0x8, R42 ;  /* 0x00000008ff2a7819 */ /* 0x000fe4000001162a */
[----:B------:R-:W-:-:S02]  /*15e8a0*/  PRMT R58, R38, 0x5410, R37 ;  /* 0x00005410263a7816 */ /* 0x000fc40000000025 */
[----:B------:R-:W-:Y:S02]  /*15e8b0*/  SHF.R.U32.HI R38, RZ, 0x8, R41 ;  /* 0x00000008ff267819 */ /* 0x000fe40000011629 */
[----:B------:R-:W-:Y:S02]  /*15e8c0*/  IADD3 R48, P6, PT, R44, R18, RZ ;  /* 0x000000122c307210 */ /* 0x000fe40007fde0ff */
[----:B------:R-:W-:Y:S02]  /*15e8d0*/  SHF.R.U32.HI R40, RZ, 0x8, R40 ;  /* 0x00000008ff287819 */ /* 0x000fe40000011628 */
[----:B------:R-:W-:Y:S02]  /*15e8e0*/  SHF.R.U32.HI R37, RZ, 0x8, R39 ;  /* 0x00000008ff257819 */ /* 0x000fe40000011627 */
[----:B------:R-:W-:Y:S02]  /*15e8f0*/  LOP3.LUT R39, R42, 0xffff, RZ, 0xc0, !PT ;  /* 0x0000ffff2a277812 */ /* 0x000fe400078ec0ff */
[----:B------:R-:W-:Y:S01]  /*15e900*/  LOP3.LUT R38, R38, 0xffff, RZ, 0xc0, !PT ;  /* 0x0000ffff26267812 */ /* 0x000fe200078ec0ff */
[----:B------:R-:W-:Y:S01]  /*15e910*/  IMAD.X R49, R36, 0x1, R16, P6 ;  /* 0x0000000124317824 */ /* 0x000fe200030e0610 */
[----:B------:R-:W-:-:S02]  /*15e920*/  LOP3.LUT R40, R40, 0xffff, RZ, 0xc0, !PT ;  /* 0x0000ffff28287812 */ /* 0x000fc400078ec0ff */
[----:B------:R-:W-:Y:S02]  /*15e930*/  LOP3.LUT R37, R37, 0xffff, RZ, 0xc0, !PT ;  /* 0x0000ffff25257812 */ /* 0x000fe400078ec0ff */
[----:B------:R-:W-:Y:S01]  /*15e940*/  PRMT R38, R39, 0x3340, R38 ;  /* 0x0000334027267816 */ /* 0x000fe20000000026 */
[----:B------:R-:W-:Y:S01]  /*15e950*/  STL [R1+0x8160], R55 ;  /* 0x0081603701007387 */ /* 0x000fe20000100800 */
[----:B------:R-:W-:-:S03]  /*15e960*/  PRMT R37, R40, 0x3340, R37 ;  /* 0x0000334028257816 */ /* 0x000fc60000000025 */
[----:B------:R-:W-:Y:S04]  /*15e970*/  STL [R1+0x8164], R58 ;  /* 0x0081643a01007387 */ /* 0x000fe80000100800 */
[----:B------:R0:W-:Y:S04]  /*15e980*/  STL.64 [R1+0xbd0], R48 ;  /* 0x000bd03001007387 */ /* 0x0001e80000100a00 */
[----:B------:R1:W-:Y:S04]  /*15e990*/  STL [R1+0x2ec], R38 ;  /* 0x0002ec2601007387 */ /* 0x0003e80000100800 */
[----:B------:R-:W4:Y:S04]  /*15e9a0*/  LDL.LU R50, [R1+0xa80] ;  /* 0x000a800001327983 */ /* 0x000f280000300800 */
[----:B------:R0:W-:Y:S04]  /*15e9b0*/  STL [R1+0x2e4], R37 ;  /* 0x0002e42501007387 */ /* 0x0001e80000100800 */
[----:B------:R-:W4:Y:S04]  /*15e9c0*/  LDL.LU R61, [R1+0x350] ;  /* 0x00035000013d7983 */ /* 0x000f280000300800 */
[----:B------:R-:W4:Y:S04]  /*15e9d0*/  LDL.LU R56, [R1+0x9c0] ;  /* 0x0009c00001387983 */ /* 0x000f280000300800 */
[----:B0-----:R-:W4:Y:S04]  /*15e9e0*/  LDL.LU R49, [R1+0xa84] ;  /* 0x000a840001317983 */ /* 0x001f280000300800 */
[----:B------:R-:W4:Y:S04]  /*15e9f0*/  LDL.LU R48, [R1+0x358] ;  /* 0x0003580001307983 */ /* 0x000f280000300800 */
[----:B------:R-:W4:Y:S01]  /*15ea00*/  LDL.LU R51, [R1+0x9c4] ;  /* 0x0009c40001337983 */ /* 0x000f220000300800 */
[----:B-1----:R-:W-:-:S05]  /*15ea10*/  IADD3 R38, P6, PT, R44, R15, RZ ;  /* 0x0000000f2c267210 */ /* 0x002fca0007fde0ff */
[----:B------:R-:W-:Y:S01]  /*15ea20*/  IMAD.X R39, R36, 0x1, R13, P6 ;  /* 0x0000000124277824 */ /* 0x000fe200030e060d */
[----:B------:R-:W-:-:S04]  /*15ea30*/  SHF.R.U32.HI R37, RZ, 0x8, R43 ;  /* 0x00000008ff257819 */ /* 0x000fc8000001162b */
[----:B------:R0:W-:Y:S01]  /*15ea40*/  STL.64 [R1+0xba8], R38 ;  /* 0x000ba82601007387 */ /* 0x0001e20000100a00 */
[----:B------:R-:W-:-:S04]  /*15ea50*/  LOP3.LUT R37, R37, 0xffff, RZ, 0xc0, !PT ;  /* 0x0000ffff25257812 */ /* 0x000fc800078ec0ff */
[----:B------:R-:W-:Y:S02]  /*15ea60*/  PRMT R37, R37, 0x3340, R0 ;  /* 0x0000334025257816 */ /* 0x000fe40000000000 */
[----:B0-----:R-:W-:-:S04]  /*15ea70*/  SHF.R.U32.HI R38, RZ, 0x8, R2 ;  /* 0x00000008ff267819 */ /* 0x001fc80000011602 */
[----:B------:R-:W-:-:S04]  /*15ea80*/  LOP3.LUT R38, R38, 0xffff, RZ, 0xc0, !PT ;  /* 0x0000ffff26267812 */ /* 0x000fc800078ec0ff */
[----:B------:R-:W-:Y:S01]  /*15ea90*/  PRMT R2, R38, 0x3340, R0 ;  /* 0x0000334026027816 */ /* 0x000fe20000000000 */
[----:B------:R0:W-:Y:S04]  /*15eaa0*/  STL [R1+0x1d4], R37 ;  /* 0x0001d42501007387 */ /* 0x0001e80000100800 */
[----:B------:R1:W-:Y:S01]  /*15eab0*/  STL [R1+0x1d0], R2 ;  /* 0x0001d00201007387 */ /* 0x0003e20000100800 */
[----:B--2---:R-:W-:-:S03]  /*15eac0*/  LOP3.LUT R39, R45, 0xffff, RZ, 0xc0, !PT ;  /* 0x0000ffff2d277812 */ /* 0x004fc600078ec0ff */
[----:B------:R-:W2:Y:S01]  /*15ead0*/  LDL.LU R45, [R1+0x84a0] ;  /* 0x0084a000012d7983 */ /* 0x000ea20000300800 */
[----:B---3--:R-:W-:Y:S02]  /*15eae0*/  LOP3.LUT R41, R53, 0xffff, RZ, 0xc0, !PT ;  /* 0x0000ffff35297812 */ /* 0x008fe400078ec0ff */
[----:B----4-:R-:W-:Y:S02]  /*15eaf0*/  LOP3.LUT R40, R59, 0xffff, RZ, 0xc0, !PT ;  /* 0x0000ffff3b287812 */ /* 0x010fe400078ec0ff */
[----:B------:R-:W-:Y:S02]  /*15eb00*/  PRMT R38, R41, 0x3340, R39 ;  /* 0x0000334029267816 */ /* 0x000fe40000000027 */
[----:B0-----:R-:W-:Y:S02]  /*15eb10*/  PRMT R37, R40, 0x3340, R0 ;  /* 0x0000334028257816 */ /* 0x001fe40000000000 */
[----:B------:R-:W-:Y:S02]  /*15eb20*/  SHF.R.U32.HI R41, RZ, 0x8, R41 ;  /* 0x00000008ff297819 */ /* 0x000fe40000011629 */
[----:B------:R-:W-:-:S02]  /*15eb30*/  PRMT R59, R38, 0x5410, R37 ;  /* 0x00005410263b7816 */ /* 0x000fc40000000025 */
[----:B------:R-:W-:Y:S02]  /*15eb40*/  SHF.R.U32.HI R38, RZ, 0x8, R39 ;  /* 0x00000008ff267819 */ /* 0x000fe40000011627 */
[----:B------:R-:W-:Y:S02]  /*15eb50*/  SHF.R.U32.HI R37, RZ, 0x8, R40 ;  /* 0x00000008ff257819 */ /* 0x000fe40000011628 */
[----:B------:R-:W-:Y:S02]  /*15eb60*/  IADD3 R42, P6, PT, R44, R14, RZ ;  /* 0x0000000e2c2a7210 */ /* 0x000fe40007fde0ff */
[----:B------:R-:W-:Y:S02]  /*15eb70*/  LOP3.LUT R39, R41, 0xffff, RZ, 0xc0, !PT ;  /* 0x0000ffff29277812 */ /* 0x000fe400078ec0ff */
[----:B------:R-:W-:Y:S02]  /*15eb80*/  LOP3.LUT R38, R38, 0xffff, RZ, 0xc0, !PT ;  /* 0x0000ffff26267812 */ /* 0x000fe400078ec0ff */
[----:B------:R-:W-:Y:S01]  /*15eb90*/  LOP3.LUT R37, R37, 0xffff, RZ, 0xc0, !PT ;  /* 0x0000ffff25257812 */ /* 0x000fe200078ec0ff */
[----:B------:R-:W-:Y:S01]  /*15eba0*/  IMAD.X R43, R36, 0x1, R12, P6 ;  /* 0x00000001242b7824 */ /* 0x000fe200030e060c */
[----:B------:R-:W-:-:S02]  /*15ebb0*/  PRMT R38, R39, 0x3340, R38 ;  /* 0x0000334027267816 */ /* 0x000fc40000000026 */
[----:B-1----:R-:W-:Y:S01]  /*15ebc0*/  PRMT R2, R37, 0x3340, R0 ;  /* 0x0000334025027816 */ /* 0x002fe20000000000 */
[----:B------:R-:W-:Y:S04]  /*15ebd0*/  STL [R1+0x8168], R59 ;  /* 0x0081683b01007387 */ /* 0x000fe80000100800 */
[----:B------:R0:W-:Y:S04]  /*15ebe0*/  STL.64 [R1+0xb80], R42 ;  /* 0x000b802a01007387 */ /* 0x0001e80000100a00 */
[----:B------:R-:W-:Y:S04]  /*15ebf0*/  STL [R1+0x2dc], R38 ;  /* 0x0002dc2601007387 */ /* 0x000fe80000100800 */
[----:B------:R1:W-:Y:S01]  /*15ec00*/  STL [R1+0x1d8], R2 ;  /* 0x0001d80201007387 */ /* 0x0003e20000100800 */
[----:B0-----:R-:W-:-:S02]  /*15ec10*/  LOP3.LUT R42, R50, 0xffff, RZ, 0xc0, !PT ;  /* 0x0000ffff322a7812 */ /* 0x001fc400078ec0ff */
[----:B-1----:R-:W-:Y:S02]  /*15ec20*/  LOP3.LUT R2, R61, 0xffff, RZ, 0xc0, !PT ;  /* 0x0000ffff3d027812 */ /* 0x002fe400078ec0ff */
[----:B------:R-:W-:Y:S02]  /*15ec30*/  LOP3.LUT R40, R56, 0xffff, RZ, 0xc0, !PT ;  /* 0x0000ffff38287812 */ /* 0x000fe400078ec0ff */
[----:B------:R-:W-:Y:S01]  /*15ec40*/  PRMT R37, R2, 0x3340, R0 ;  /* 0x0000334002257816 */ /* 0x000fe20000000000 */
[----:B------:R-:W3:Y:S01]  /*15ec50*/  LDL.LU R56, [R1+0xa00] ;  /* 0x000a000001387983 */ /* 0x000ee20000300800 */
[----:B------:R-:W-:Y:S02]  /*15ec60*/  PRMT R38, R42, 0x3340, R40 ;  /* 0x000033402a267816 */ /* 0x000fe40000000028 */
[----:B------:R-:W-:Y:S02]  /*15ec70*/  LOP3.LUT R41, R49, 0xffff, RZ, 0xc0, !PT ;  /* 0x0000ffff31297812 */ /* 0x000fe400078ec0ff */
[----:B------:R-:W-:Y:S01]  /*15ec80*/  LOP3.LUT R43, R48, 0xffff, RZ, 0xc0, !PT ;  /* 0x0000ffff302b7812 */ /* 0x000fe200078ec0ff */
[----:B------:R-:W4:Y:S01]  /*15ec90*/  LDL.LU R49, [R1+0x7c8] ;  /* 0x0007c80001317983 */ /* 0x000f220000300800 */
[----:B------:R-:W-:-:S02]  /*15eca0*/  LOP3.LUT R39, R51, 0xffff, RZ, 0xc0, !PT ;  /* 0x0000ffff33277812 */ /* 0x000fc400078ec0ff */
[----:B------:R-:W-:Y:S02]  /*15ecb0*/  PRMT R58, R38, 0x5410, R37 ;  /* 0x00005410263a7816 */ /* 0x000fe40000000025 */
[----:B------:R-:W-:Y:S02]  /*15ecc0*/  PRMT R37, R43, 0x3340, R0 ;  /* 0x000033402b257816 */ /* 0x000fe40000000000 */
[----:B------:R-:W-:Y:S02]  /*15ecd0*/  PRMT R38, R41, 0x3340, R39 ;  /* 0x0000334029267816 */ /* 0x000fe40000000027 */
[----:B------:R-:W-:Y:S02]  /*15ece0*/  IADD3 R50, P6, PT, R44, R11, RZ ;  /* 0x0000000b2c327210 */ /* 0x000fe40007fde0ff */
[----:B------:R-:W-:Y:S02]  /*15ecf0*/  PRMT R55, R38, 0x5410, R37 ;  /* 0x0000541026377816 */ /* 0x000fe40000000025 */
[----:B------:R-:W-:-:S02]  /*15ed00*/  SHF.R.U32.HI R38, RZ, 0x8, R40 ;  /* 0x00000008ff267819 */ /* 0x000fc40000011628 */
[----:B------:R-:W-:Y:S02]  /*15ed10*/  SHF.R.U32.HI R42, RZ, 0x8, R42 ;  /* 0x00000008ff2a7819 */ /* 0x000fe4000001162a */
[----:B------:R-:W-:Y:S02]  /*15ed20*/  SHF.R.U32.HI R41, RZ, 0x8, R41 ;  /* 0x00000008ff297819 */ /* 0x000fe40000011629 */
[----:B------:R-:W-:Y:S02]  /*15ed30*/  SHF.R.U32.HI R37, RZ, 0x8, R39 ;  /* 0x00000008ff257819 */ /* 0x000fe40000011627 */
[----:B------:R-:W-:Y:S01]  /*15ed40*/  LOP3.LUT R39, R38, 0xffff, RZ, 0xc0, !PT ;  /* 0x0000ffff26277812 */ /* 0x000fe200078ec0ff */
[----:B------:R-:W-:Y:S01]  /*15ed50*/  IMAD.X R51, R36, 0x1, R10, P6 ;  /* 0x0000000124337824 */ /* 0x000fe200030e060a */
[----:B------:R-:W-:Y:S02]  /*15ed60*/  LOP3.LUT R40, R42, 0xffff, RZ, 0xc0, !PT ;  /* 0x0000ffff2a287812 */ /* 0x000fe400078ec0ff */
[----:B------:R-:W-:-:S02]  /*15ed70*/  LOP3.LUT R38, R41, 0xffff, RZ, 0xc0, !PT ;  /* 0x0000ffff29267812 */ /* 0x000fc400078ec0ff */
[----:B------:R-:W-:Y:S01]  /*15ed80*/  LOP3.LUT R37, R37, 0xffff, RZ, 0xc0, !PT ;  /* 0x0000ffff25257812 */ /* 0x000fe200078ec0ff */
[----:B------:R-:W-:Y:S01]  /*15ed90*/  STL [R1+0x816c], R58 ;  /* 0x00816c3a01007387 */ /* 0x000fe20000100800 */
[----:B------:R-:W-:Y:S02]  /*15eda0*/  PRMT R39, R40, 0x3340, R39 ;  /* 0x0000334028277816 */ /* 0x000fe40000000027 */
[----:B------:R-:W-:Y:S01]  /*15edb0*/  PRMT R37, R38, 0x3340, R37 ;  /* 0x0000334026257816 */ /* 0x000fe20000000025 */
[----:B------:R-:W-:Y:S01]  /*15edc0*/  STL [R1+0x8170], R55 ;  /* 0x0081703701007387 */ /* 0x000fe20000100800 */
[----:B------:R-:W-:-:S03]  /*15edd0*/  IADD3 R38, P6, PT, R44, R9, RZ ;  /* 0x000000092c267210 */ /* 0x000fc60007fde0ff */
[----:B------:R0:W-:Y:S04]  /*15ede0*/  STL.64 [R1+0xb78], R50 ;  /* 0x000b783201007387 */ /* 0x0001e80000100a00 */
[----:B------:R-:W4:Y:S04]  /*15edf0*/  LDL.LU R48, [R1+0xa04] ;  /* 0x000a040001307983 */ /* 0x000f280000300800 */
[----:B0-----:R-:W4:Y:S04]  /*15ee00*/  LDL.LU R51, [R1+0x364] ;  /* 0x0003640001337983 */ /* 0x001f280000300800 */
[----:B------:R0:W-:Y:S04]  /*15ee10*/  STL [R1+0x2d8], R39 ;  /* 0x0002d82701007387 */ /* 0x0001e80000100800 */
[----:B------:R1:W-:Y:S01]  /*15ee20*/  STL [R1+0x2cc], R37 ;  /* 0x0002cc2501007387 */ /* 0x0003e20000100800 */
[----:B0-----:R-:W-:Y:S01]  /*15ee30*/  IMAD.X R39, R36, 0x1, R8, P6 ;  /* 0x0000000124277824 */ /* 0x001fe200030e0608 */
[----:B-1----:R-:W-:-:S04]  /*15ee40*/  SHF.R.U32.HI R37, RZ, 0x8, R43 ;  /* 0x00000008ff257819 */ /* 0x002fc8000001162b */
[----:B------:R0:W-:Y:S01]  /*15ee50*/  STL.64 [R1+0xb70], R38 ;  /* 0x000b702601007387 */ /* 0x0001e20000100a00 */
[----:B------:R-:W-:Y:S02]  /*15ee60*/  LOP3.LUT R37, R37, 0xffff, RZ, 0xc0, !PT ;  /* 0x0000ffff25257812 */ /* 0x000fe400078ec0ff */
[----:B0-----:R-:W-:-:S04]  /*15ee70*/  SHF.R.U32.HI R38, RZ, 0x8, R2 ;  /* 0x00000008ff267819 */ /* 0x001fc80000011602 */
[----:B------:R-:W-:Y:S02]  /*15ee80*/  LOP3.LUT R38, R38, 0xffff, RZ, 0xc0, !PT ;  /* 0x0000ffff26267812 */ /* 0x000fe400078ec0ff */
[--C-:B------:R-:W-:Y:S02]  /*15ee90*/  PRMT R37, R37, 0x3340, R0.reuse ;  /* 0x0000334025257816 */ /* 0x100fe40000000000 */
[----:B------:R-:W-:-:S03]  /*15eea0*/  PRMT R2, R38, 0x3340, R0 ;  /* 0x0000334026027816 */ /* 0x000fc60000000000 */
[----:B------:R0:W-:Y:S04]  /*15eeb0*/  STL [R1+0xec], R37 ;  /* 0x0000ec2501007387 */ /* 0x0001e80000100800 */
[----:B------:R-:W-:Y:S01]  /*15eec0*/  STL [R1+0xe8], R2 ;  /* 0x0000e80201007387 */ /* 0x000fe20000100800 */
[----:B--2---:R-:W-:-:S03]  /*15eed0*/  LOP3.LUT R41, R45, 0xffff, RZ, 0xc0, !PT ;  /* 0x0000ffff2d297812 */ /* 0x004fc600078ec0ff */
[----:B------:R-:W2:Y:S01]  /*15eee0*/  LDL.LU R45, [R1+0x849c] ;  /* 0x00849c00012d7983 */ /* 0x000ea20000300800 */
[----:B------:R-:W-:Y:S02]  /*15eef0*/  IADD3 R42, P6, PT, R44, R7, RZ ;  /* 0x000000072c2a7210 */ /* 0x000fe40007fde0ff */
[----:B0-----:R-:W-:Y:S01]  /*15ef00*/  PRMT R37, R41, 0x3340, R0 ;  /* 0x0000334029257816 */ /* 0x001fe20000000000 */
[----:B------:R-:W2:Y:S02]  /*15ef10*/  LDL.LU R50, [R1+0x28f4] ;  /* 0x0028f40001327983 */ /* 0x000ea40000300800 */
[----:B------:R-:W-:Y:S02]  /*15ef20*/  IMAD.X R43, R36, 0x1, R6, P6 ;  /* 0x00000001242b7824 */ /* 0x000fe400030e0606 */
[----:B------:R-:W2:Y:S01]  /*15ef30*/  LDL.LU R61, [R1+0x28d4] ;  /* 0x0028d400013d7983 */ /* 0x000ea20000300800 */
[----:B---3--:R-:W-:-:S03]  /*15ef40*/  LOP3.LUT R40, R56, 0xffff, RZ, 0xc0, !PT ;  /* 0x0000ffff38287812 */ /* 0x008fc600078ec0ff */
[----:B------:R-:W3:Y:S01]  /*15ef50*/  LDL.LU R56, [R1+0x28e4] ;  /* 0x0028e40001387983 */ /* 0x000ee20000300800 */
[----:B----4-:R-:W-:-:S04]  /*15ef60*/  LOP3.LUT R39, R49, 0xffff, RZ, 0xc0, !PT ;  /* 0x0000ffff31277812 */ /* 0x010fc800078ec0ff */
[----:B------:R-:W-:-:S04]  /*15ef70*/  PRMT R38, R40, 0x3340, R39 ;  /* 0x0000334028267816 */ /* 0x000fc80000000027 */
[----:B------:R-:W-:-:S05]  /*15ef80*/  PRMT R52, R38, 0x5410, R37 ;  /* 0x0000541026347816 */ /* 0x000fca0000000025 */
[----:B------:R-:W-:Y:S04]  /*15ef90*/  STL [R1+0x8174], R52 ;  /* 0x0081743401007387 */ /* 0x000fe80000100800 */
[----:B------:R0:W-:Y:S01]  /*15efa0*/  STL.64 [R1+0xb58], R42 ;  /* 0x000b582a01007387 */ /* 0x0001e20000100a00 */
[----:B------:R-:W-:Y:S02]  /*15efb0*/  SHF.R.U32.HI R37, RZ, 0x8, R40 ;  /* 0x00000008ff257819 */ /* 0x000fe40000011628 */
[----:B0-----:R-:W-:-:S05]  /*15efc0*/  IADD3 R42, P6, PT, R44, R5, RZ ;  /* 0x000000052c2a7210 */ /* 0x001fca0007fde0ff */
[----:B------:R-:W-:Y:S01]  /*15efd0*/  IMAD.X R43, R36, 0x1, R4, P6 ;  /* 0x00000001242b7824 */ /* 0x000fe200030e0604 */
[----:B------:R-:W-:Y:S02]  /*15efe0*/  SHF.R.U32.HI R36, RZ, 0x8, R39 ;  /* 0x00000008ff247819 */ /* 0x000fe40000011627 */
[----:B------:R-:W-:Y:S02]  /*15eff0*/  LOP3.LUT R37, R37, 0xffff, RZ, 0xc0, !PT ;  /* 0x0000ffff25257812 */ /* 0x000fe400078ec0ff */
[----:B------:R-:W-:-:S04]  /*15f000*/  LOP3.LUT R36, R36, 0xffff, RZ, 0xc0, !PT ;  /* 0x0000ffff24247812 */ /* 0x000fc800078ec0ff */
[----:B------:R-:W-:Y:S01]  /*15f010*/  PRMT R2, R37, 0x3340, R36 ;  /* 0x0000334025027816 */ /* 0x000fe20000000024 */
[----:B------:R-:W-:Y:S04]  /*15f020*/  STL.64 [R1+0xb50], R42 ;  /* 0x000b502a01007387 */ /* 0x000fe80000100a00 */
[----:B------:R0:W-:Y:S01]  /*15f030*/  STL [R1+0x2c4], R2 ;  /* 0x0002c40201007387 */ /* 0x0001e20000100800 */
[----:B------:R-:W-:Y:S02]  /*15f040*/  LOP3.LUT R40, R48, 0xffff, RZ, 0xc0, !PT ;  /* 0x0000ffff30287812 */ /* 0x000fe400078ec0ff */
[----:B------:R-:W-:Y:S02]  /*15f050*/  LOP3.LUT R38, R51, 0xffff, RZ, 0xc0, !PT ;  /* 0x0000ffff33267812 */ /* 0x000fe400078ec0ff */
[----:B--2---:R-:W-:-:S02]  /*15f060*/  LOP3.LUT R39, R45, 0xffff, RZ, 0xc0, !PT ;  /* 0x0000ffff2d277812 */ /* 0x004fc400078ec0ff */
[----:B------:R-:W2:Y:S04]  /*15f070*/  LDL.LU R45, [R1+0x8498] ;  /* 0x00849800012d7983 */ /* 0x000ea80000300800 */
[----:B------:R-:W4:Y:S04]  /*15f080*/  LDL.LU R49, [R1+0x28fc] ;  /* 0x0028fc0001317983 */ /* 0x000f280000300800 */
[----:B------:R-:W4:Y:S04]  /*15f090*/  LDL.LU R48, [R1+0x28dc] ;  /* 0x0028dc0001307983 */ /* 0x000f280000300800 */
[----:B------:R-:W4:Y:S01]  /*15f0a0*/  LDL.LU R51, [R1+0x28ec] ;  /* 0x0028ec0001337983 */ /* 0x000f220000300800 */
[----:B------:R-:W-:-:S02]  /*15f0b0*/  PRMT R36, R38, 0x3340, R0 ;  /* 0x0000334026247816 */ /* 0x000fc40000000000 */
[--C-:B------:R-:W-:Y:S02]  /*15f0c0*/  PRMT R37, R40, 0x3340, R39.reuse ;  /* 0x0000334028257816 */ /* 0x100fe40000000027 */
[----:B------:R-:W-:Y:S02]  /*15f0d0*/  SHF.R.U32.HI R40, RZ, 0x8, R40 ;  /* 0x00000008ff287819 */ /* 0x000fe40000011628 */
[----:B------:R-:W-:Y:S02]  /*15f0e0*/  PRMT R53, R37, 0x5410, R36 ;  /* 0x0000541025357816 */ /* 0x000fe40000000024 */
[----:B------:R-:W-:Y:S02]  /*15f0f0*/  SHF.R.U32.HI R37, RZ, 0x8, R39 ;  /* 0x00000008ff257819 */ /* 0x000fe40000011627 */
[----:B------:R-:W-:Y:S02]  /*15f100*/  SHF.R.U32.HI R36, RZ, 0x8, R38 ;  /* 0x00000008ff247819 */ /* 0x000fe40000011626 */
[----:B------:R-:W-:-:S02]  /*15f110*/  LOP3.LUT R38, R40, 0xffff, RZ, 0xc0, !PT ;  /* 0x0000ffff28267812 */ /* 0x000fc400078ec0ff */
[----:B------:R-:W-:Y:S02]  /*15f120*/  LOP3.LUT R37, R37, 0xffff, RZ, 0xc0, !PT ;  /* 0x0000ffff25257812 */ /* 0x000fe400078ec0ff */
[----:B------:R-:W-:Y:S02]  /*15f130*/  LOP3.LUT R36, R36, 0xffff, RZ, 0xc0, !PT ;  /* 0x0000ffff24247812 */ /* 0x000fe400078ec0ff */
[----:B------:R-:W-:Y:S02]  /*15f140*/  PRMT R37, R38, 0x3340, R37 ;  /* 0x0000334026257816 */ /* 0x000fe40000000025 */
[--C-:B0-----:R-:W-:Y:S02]  /*15f150*/  PRMT R2, R36, 0x3340, R0.reuse ;  /* 0x0000334024027816 */ /* 0x101fe40000000000 */
[----:B------:R-:W-:Y:S02]  /*15f160*/  LOP3.LUT R39, R50, 0xffff, RZ, 0xc0, !PT ;  /* 0x0000ffff32277812 */ /* 0x000fe400078ec0ff */
[----:B------:R-:W-:Y:S01]  /*15f170*/  LOP3.LUT R42, R61, 0xffff, RZ, 0xc0, !PT ;  /* 0x0000ffff3d2a7812 */ /* 0x000fe200078ec0ff */
[----:B------:R0:W-:Y:S03]  /*15f180*/  STL [R1+0x2c0], R37 ;  /* 0x0002c02501007387 */ /* 0x0001e60000100800 */
[----:B------:R-:W-:Y:S01]  /*15f190*/  PRMT R36, R42, 0x3340, R0 ;  /* 0x000033402a247816 */ /* 0x000fe20000000000 */
[----:B------:R1:W-:Y:S04]  /*15f1a0*/  STL [R1+0xe0], R2 ;  /* 0x0000e00201007387 */ /* 0x0003e80000100800 */
[----:B------:R-:W4:Y:S04]  /*15f1b0*/  LDL.LU R50, [R1+0x28f0] ;  /* 0x0028f00001327983 */ /* 0x000f280000300800 */
[----:B------:R-:W4:Y:S01]  /*15f1c0*/  LDL.LU R61, [R1+0x28d0] ;  /* 0x0028d000013d7983 */ /* 0x000f220000300800 */
[----:B---3--:R-:W-:-:S03]  /*15f1d0*/  LOP3.LUT R38, R56, 0xffff, RZ, 0xc0, !PT ;  /* 0x0000ffff38267812 */ /* 0x008fc600078ec0ff */
[----:B------:R-:W3:Y:S01]  /*15f1e0*/  LDL.LU R56, [R1+0x28e0] ;  /* 0x0028e00001387983 */ /* 0x000ee20000300800 */
[----:B0-----:R-:W-:Y:S02]  /*15f1f0*/  PRMT R37, R39, 0x3340, R38 ;  /* 0x0000334027257816 */ /* 0x001fe40000000026 */
        /* <DEDUP_REMOVED lines=8> */
[----:B-1----:R-:W-:Y:S02]  /*15f280*/  PRMT R2, R39, 0x3340, R38 ;  /* 0x0000334027027816 */ /* 0x002fe40000000026 */
[----:B--2---:R-:W-:Y:S02]  /*15f290*/  SHF.R.S32.HI R36, RZ, 0x1f, R45 ;  /* 0x0000001fff247819 */ /* 0x004fe4000001142d */
[----:B------:R-:W-:-:S05]  /*15f2a0*/  IADD3 R58, P6, PT, R45, R35, RZ ;  /* 0x000000232d3a7210 */ /* 0x000fca0007fde0ff */
[----:B------:R-:W-:Y:S01]  /*15f2b0*/  IMAD.X R59, R36, 0x1, R34, P6 ;  /* 0x00000001243b7824 */ /* 0x000fe200030e0622 */
[----:B----4-:R-:W-:-:S04]  /*15f2c0*/  LOP3.LUT R41, R49, 0xffff, RZ, 0xc0, !PT ;  /* 0x0000ffff31297812 */ /* 0x010fc800078ec0ff */
[----:B------:R-:W-:Y:S01]  /*15f2d0*/  STL.64 [R1+0xb38], R58 ;  /* 0x000b383a01007387 */ /* 0x000fe20000100a00 */
[----:B------:R-:W-:-:S03]  /*15f2e0*/  LOP3.LUT R39, R48, 0xffff, RZ, 0xc0, !PT ;  /* 0x0000ffff30277812 */ /* 0x000fc600078ec0ff */
[----:B------:R0:W-:Y:S01]  /*15f2f0*/  STL [R1+0xd8], R37 ;  /* 0x0000d82501007387 */ /* 0x0001e20000100800 */
[----:B------:R-:W-:-:S03]  /*15f300*/  LOP3.LUT R40, R51, 0xffff, RZ, 0xc0, !PT ;  /* 0x0000ffff33287812 */ /* 0x000fc600078ec0ff */
[----:B------:R1:W-:Y:S04]  /*15f310*/  STL [R1+0x29c], R2 ;  /* 0x00029c0201007387 */ /* 0x0003e80000100800 */
[----:B------:R-:W2:Y:S04]  /*15f320*/  LDL.LU R49, [R1+0x28f8] ;  /* 0x0028f80001317983 */ /* 0x000ea80000300800 */
[----:B------:R-:W4:Y:S04]  /*15f330*/  LDL.LU R48, [R1+0x28d8] ;  /* 0x0028d80001307983 */ /* 0x000f280000300800 */
[----:B------:R-:W4:Y:S01]  /*15f340*/  LDL.LU R51, [R1+0x28e8] ;  /* 0x0028e80001337983 */ /* 0x000f220000300800 */
[----:B0-----:R-:W-:-:S02]  /*15f350*/  PRMT R37, R39, 0x3340, R0 ;  /* 0x0000334027257816 */ /* 0x001fc40000000000 */
[--C-:B------:R-:W-:Y:S02]  /*15f360*/  PRMT R38, R41, 0x3340, R40.reuse ;  /* 0x0000334029267816 */ /* 0x100fe40000000028 */
[----:B------:R-:W-:Y:S02]  /*15f370*/  SHF.R.U32.HI R41, RZ, 0x8, R41 ;  /* 0x00000008ff297819 */ /* 0x000fe40000011629 */
[----:B------:R-:W-:Y:S02]  /*15f380*/  PRMT R55, R38, 0x5410, R37 ;  /* 0x0000541026377816 */ /* 0x000fe40000000025 */
        /* <DEDUP_REMOVED lines=8> */
[----:B------:R-:W-:Y:S02]  /*15f410*/  LOP3.LUT R40, R50, 0xffff, RZ, 0xc0, !PT ;  /* 0x0000ffff32287812 */ /* 0x000fe400078ec0ff */
[----:B------:R-:W-:Y:S01]  /*15f420*/  LOP3.LUT R43, R61, 0xffff, RZ, 0xc0, !PT ;  /* 0x0000ffff3d2b7812 */ /* 0x000fe200078ec0ff */
[----:B------:R-:W-:Y:S01]  /*15f430*/  STL.64 [R1+0xb18], R58 ;  /* 0x000b183a01007387 */ /* 0x000fe20000100a00 */
[----:B-1----:R-:W-:-:S02]  /*15f440*/  PRMT R2, R37, 0x3340, R0 ;  /* 0x0000334025027816 */ /* 0x002fc40000000000 */
[----:B------:R-:W-:Y:S01]  /*15f450*/  PRMT R37, R43, 0x3340, R0 ;  /* 0x000033402b257816 */ /* 0x000fe20000000000 */
[----:B------:R0:W-:Y:S01]  /*15f460*/  STL [R1+0x27c], R38 ;  /* 0x00027c2601007387 */ /* 0x0001e20000100800 */
[----:B---3--:R-:W-:-:S04]  /*15f470*/  LOP3.LUT R39, R56, 0xffff, RZ, 0xc0, !PT ;  /* 0x0000ffff38277812 */ /* 0x008fc800078ec0ff */
[----:B0-----:R-:W-:Y:S02]  /*15f480*/  PRMT R38, R40, 0x3340, R39 ;  /* 0x0000334028267816 */ /* 0x001fe40000000027 */
[----:B------:R-:W-:Y:S02]  /*15f490*/  SHF.R.U32.HI R40, RZ, 0x8, R40 ;  /* 0x00000008ff287819 */ /* 0x000fe40000011628 */
[----:B------:R-:W-:Y:S02]  /*15f4a0*/  PRMT R59, R38, 0x5410, R37 ;  /* 0x00005410263b7816 */ /* 0x000fe40000000025 */
[----:B------:R-:W-:Y:S02]  /*15f4b0*/  SHF.R.U32.HI R37, RZ, 0x8, R42 ;  /* 0x00000008ff257819 */ /* 0x000fe4000001162a */
[----:B------:R-:W-:Y:S02]  /*15f4c0*/  SHF.R.U32.HI R38, RZ, 0x8, R39 ;  /* 0x00000008ff267819 */ /* 0x000fe40000011627 */
[----:B------:R-:W-:Y:S01]  /*15f4d0*/  IADD3 R58, P6, PT, R45, R32, RZ ;  /* 0x000000202d3a7210 */ /* 0x000fe20007fde0ff */
[----:B------:R0:W-:Y:S01]  /*15f4e0*/  STL [R1+0xd4], R2 ;  /* 0x0000d40201007387 */ /* 0x0001e20000100800 */
[----:B------:R-:W-:-:S02]  /*15f4f0*/  LOP3.LUT R37, R37, 0xffff, RZ, 0xc0, !PT ;  /* 0x0000ffff25257812 */ /* 0x000fc400078ec0ff */
[----:B------:R-:W-:Y:S01]  /*15f500*/  LOP3.LUT R39, R40, 0xffff, RZ, 0xc0, !PT ;  /* 0x0000ffff28277812 */ /* 0x000fe200078ec0ff */
[----:B------:R1:W-:Y:S01]  /*15f510*/  STL [R1+0x8188], R59 ;  /* 0x0081883b01007387 */ /* 0x0003e20000100800 */
[----:B------:R-:W-:Y:S02]  /*15f520*/  LOP3.LUT R38, R38, 0xffff, RZ, 0xc0, !PT ;  /* 0x0000ffff26267812 */ /* 0x000fe400078ec0ff */
[----:B------:R-:W-:Y:S02]  /*15f530*/  PRMT R37, R37, 0x3340, R0 ;  /* 0x0000334025257816 */ /* 0x000fe40000000000 */
[----:B0-----:R-:W-:Y:S01]  /*15f540*/  PRMT R2, R39, 0x3340, R38 ;  /* 0x0000334027027816 */ /* 0x001fe20000000026 */
[----:B-1----:R-:W-:-:S05]  /*15f550*/  IMAD.X R59, R36, 0x1, R30, P6 ;  /* 0x00000001243b7824 */ /* 0x002fca00030e061e */
[----:B------:R-:W-:Y:S04]  /*15f560*/  STL.64 [R1+0xb10], R58 ;  /* 0x000b103a01007387 */ /* 0x000fe80000100a00 */
[----:B------:R0:W-:Y:S04]  /*15f570*/  STL [R1+0xd0], R37 ;  /* 0x0000d02501007387 */ /* 0x0001e80000100800 */
[----:B------:R-:W-:Y:S01]  /*15f580*/  STL [R1+0x278], R2 ;  /* 0x0002780201007387 */ /* 0x000fe20000100800 */
[----:B------:R-:W-:Y:S02]  /*15f590*/  LOP3.LUT R54, R54, 0xffff, RZ, 0xc0, !PT ;  /* 0x0000ffff36367812 */ /* 0x000fe400078ec0ff */
[----:B--2---:R-:W-:-:S02]  /*15f5a0*/  LOP3.LUT R41, R49, 0xffff, RZ, 0xc0, !PT ;  /* 0x0000ffff31297812 */ /* 0x004fc400078ec0ff */
[----:B----4-:R-:W-:Y:S02]  /*15f5b0*/  LOP3.LUT R39, R48, 0xffff, RZ, 0xc0, !PT ;  /* 0x0000ffff30277812 */ /* 0x010fe400078ec0ff */
[----:B------:R-:W-:Y:S02]  /*15f5c0*/  LOP3.LUT R40, R51, 0xffff, RZ, 0xc0, !PT ;  /* 0x0000ffff33287812 */ /* 0x000fe400078ec0ff */
[----:B0-----:R-:W-:Y:S02]  /*15f5d0*/  PRMT R37, R39, 0x3340, R0 ;  /* 0x0000334027257816 */ /* 0x001fe40000000000 */
[----:B------:R-:W-:Y:S02]  /*15f5e0*/  PRMT R38, R41, 0x3340, R40 ;  /* 0x0000334029267816 */ /* 0x000fe40000000028 */
[----:B------:R-:W-:Y:S02]  /*15f5f0*/  IADD3 R48, P6, PT, R45, R29, RZ ;  /* 0x0000001d2d307210 */ /* 0x000fe40007fde0ff */
[----:B------:R-:W-:-:S03]  /*15f600*/  PRMT R58, R38, 0x5410, R37 ;  /* 0x00005410263a7816 */ /* 0x000fc60000000025 */
[----:B------:R-:W-:Y:S02]  /*15f610*/  IMAD.X R49, R36, 0x1, R27, P6 ;  /* 0x0000000124317824 */ /* 0x000fe400030e061b */
[----:B------:R-:W-:Y:S04]  /*15f620*/  STL [R1+0x818c], R58 ;  /* 0x00818c3a01007387 */ /* 0x000fe80000100800 */
[----:B------:R0:W-:Y:S04]  /*15f630*/  STL.64 [R1+0xaf0], R48 ;  /* 0x000af03001007387 */ /* 0x0001e80000100a00 */
[----:B0-----:R-:W2:Y:S04]  /*15f640*/  LDL.LU R49, [R1+0x34c] ;  /* 0x00034c0001317983 */ /* 0x001ea80000300800 */
[----:B------:R-:W3:Y:S04]  /*15f650*/  LDL.LU R48, [R1+0x234] ;  /* 0x0002340001307983 */ /* 0x000ee80000300800 */
        /* <DEDUP_REMOVED lines=10> */
[----:B------:R0:W-:Y:S01]  /*15f700*/  STL [R1+0x274], R38 ;  /* 0x0002742601007387 */ /* 0x0001e20000100800 */
[----:B------:R-:W-:-:S03]  /*15f710*/  LOP3.LUT R39, R3, 0xffff, RZ, 0xc0, !PT ;  /* 0x0000ffff03277812 */ /* 0x000fc600078ec0ff */
[----:B------:R-:W4:Y:S01]  /*15f720*/  LDL.LU R46, [R1+0x8494] ;  /* 0x00849400012e7983 */ /* 0x000f220000300800 */
[----:B------:R-:W-:-:S03]  /*15f730*/  PRMT R37, R54, 0x3340, R0 ;  /* 0x0000334036257816 */ /* 0x000fc60000000000 */
[----:B------:R-:W-:Y:S01]  /*15f740*/  STL [R1+0xcc], R2 ;  /* 0x0000cc0201007387 */ /* 0x000fe20000100800 */
[----:B0-----:R-:W-:-:S03]  /*15f750*/  PRMT R38, R40, 0x3340, R39 ;  /* 0x0000334028267816 */ /* 0x001fc60000000027 */
[----:B------:R-:W4:Y:S04]  /*15f760*/  LDL.LU R3, [R1+0x8490] ;  /* 0x0084900001037983 */ /* 0x000f280000300800 */
[----:B------:R0:W-:Y:S01]  /*15f770*/  STL.64 [R1+0x82c8], R54 ;  /* 0x0082c83601007387 */ /* 0x0001e20000100a00 */
[----:B------:R-:W-:-:S03]  /*15f780*/  PRMT R58, R38, 0x5410, R37 ;  /* 0x00005410263a7816 */ /* 0x000fc60000000025 */
[----:B------:R-:W-:Y:S01]  /*15f790*/  STL.64 [R1+0x82c0], R52 ;  /* 0x0082c03401007387 */ /* 0x000fe20000100a00 */
[----:B0-----:R-:W-:-:S03]  /*15f7a0*/  IADD3 R54, P6, PT, R45, R28, RZ ;  /* 0x0000001c2d367210 */ /* 0x001fc60007fde0ff */
[----:B------:R-:W-:Y:S02]  /*15f7b0*/  STL [R1+0x8190], R58 ;  /* 0x0081903a01007387 */ /* 0x000fe40000100800 */
[----:B------:R-:W-:Y:S02]  /*15f7c0*/  IMAD.X R55, R36, 0x1, R26, P6 ;  /* 0x0000000124377824 */ /* 0x000fe400030e061a */
[----:B------:R-:W4:Y:S04]  /*15f7d0*/  LDL.LU R44, [R1+0x36c] ;  /* 0x00036c00012c7983 */ /* 0x000f280000300800 */
[----:B------:R-:W4:Y:S04]  /*15f7e0*/  LDL.LU R2, [R1+0x238] ;  /* 0x0002380001027983 */ /* 0x000f280000300800 */
[----:B------:R-:W-:Y:S04]  /*15f7f0*/  STL.64 [R1+0xae8], R54 ;  /* 0x000ae83601007387 */ /* 0x000fe80000100a00 */
        /* <DEDUP_REMOVED lines=8> */
[----:B------:R-:W-:-:S03]  /*15f880*/  PRMT R37, R39, 0x3340, R38 ;  /* 0x0000334027257816 */ /* 0x000fc60000000026 */
[----:B------:R4:W-:Y:S04]  /*15f890*/  STL [R1+0xc8], R40 ;  /* 0x0000c82801007387 */ /* 0x0009e80000100800 */
[----:B------:R0:W-:Y:S01]  /*15f8a0*/  STL [R1+0x240], R37 ;  /* 0x0002402501007387 */ /* 0x0001e20000100800 */
[----:B------:R-:W-:-:S05]  /*15f8b0*/  IADD3 R42, P6, PT, R45, R25, RZ ;  /* 0x000000192d2a7210 */ /* 0x000fca0007fde0ff */
[----:B------:R-:W-:Y:S01]  /*15f8c0*/  IMAD.X R43, R36, 0x1, R24, P6 ;  /* 0x00000001242b7824 */ /* 0x000fe200030e0618 */
[----:B--2---:R-:W-:Y:S02]  /*15f8d0*/  LOP3.LUT R41, R49, 0xffff, RZ, 0xc0, !PT ;  /* 0x0000ffff31297812 */ /* 0x004fe400078ec0ff */
[----:B---3--:R-:W-:Y:S02]  /*15f8e0*/  LOP3.LUT R39, R48, 0xffff, RZ, 0xc0, !PT ;  /* 0x0000ffff30277812 */ /* 0x008fe400078ec0ff */
[----:B----4-:R-:W-:Y:S02]  /*15f8f0*/  LOP3.LUT R40, R51, 0xffff, RZ, 0xc0, !PT ;  /* 0x0000ffff33287812 */ /* 0x010fe400078ec0ff */
[----:B0-----:R-:W-:Y:S02]  /*15f900*/  PRMT R37, R39, 0x3340, R0 ;  /* 0x0000334027257816 */ /* 0x001fe40000000000 */
[----:B------:R-:W-:-:S04]  /*15f910*/  PRMT R38, R41, 0x3340, R40 ;  /* 0x0000334029267816 */ /* 0x000fc80000000028 */
[----:B------:R-:W-:-:S05]  /*15f920*/  PRMT R37, R38, 0x5410, R37 ;  /* 0x0000541026257816 */ /* 0x000fca0000000025 */
[----:B------:R0:W-:Y:S04]  /*15f930*/  STL [R1+0x138], R37 ;  /* 0x0001382501007387 */ /* 0x0001e80000100800 */
[----:B------:R-:W2:Y:S04]  /*15f940*/  LDL.LU R61, [R1+0x348] ;  /* 0x00034800013d7983 */ /* 0x000ea80000300800 */
[----:B------:R-:W3:Y:S04]  /*15f950*/  LDL.LU R56, [R1+0x314] ;  /* 0x0003140001387983 */ /* 0x000ee80000300800 */
[----:B------:R-:W4:Y:S04]  /*15f960*/  LDL.LU R49, [R1+0xa88] ;  /* 0x000a880001317983 */ /* 0x000f280000300800 */
[----:B------:R-:W-:Y:S04]  /*15f970*/  STL.64 [R1+0xad0], R42 ;  /* 0x000ad02a01007387 */ /* 0x000fe80000100a00 */
[----:B------:R-:W4:Y:S04]  /*15f980*/  LDL.LU R48, [R1+0x9a4] ;  /* 0x0009a40001307983 */ /* 0x000f280000300800 */
[----:B------:R-:W4:Y:S01]  /*15f990*/  LDL.LU R51, [R1+0x9e0] ;  /* 0x0009e00001337983 */ /* 0x000f220000300800 */
[----:B------:R-:W-:-:S02]  /*15f9a0*/  SHF.R.U32.HI R39, RZ, 0x8, R39 ;  /* 0x00000008ff277819 */ /* 0x000fc40000011627 */
[----:B------:R-:W-:Y:S02]  /*15f9b0*/  SHF.R.U32.HI R38, RZ, 0x8, R41 ;  /* 0x00000008ff267819 */ /* 0x000fe40000011629 */
[----:B0-----:R-:W-:Y:S02]  /*15f9c0*/  SHF.R.U32.HI R37, RZ, 0x8, R40 ;  /* 0x00000008ff257819 */ /* 0x001fe40000011628 */
[----:B------:R-:W-:Y:S01]  /*15f9d0*/  LOP3.LUT R39, R39, 0xffff, RZ, 0xc0, !PT ;  /* 0x0000ffff27277812 */ /* 0x000fe200078ec0ff */
[----:B------:R0:W-:Y:S01]  /*15f9e0*/  STL.64 [R1+0x8468], R24 ;  /* 0x0084681801007387 */ /* 0x0001e20000100a00 */
[----:B------:R-:W-:Y:S02]  /*15f9f0*/  LOP3.LUT R38, R38, 0xffff, RZ, 0xc0, !PT ;  /* 0x0000ffff26267812 */ /* 0x000fe400078ec0ff */
[----:B------:R-:W-:Y:S02]  /*15fa00*/  LOP3.LUT R37, R37, 0xffff, RZ, 0xc0, !PT ;  /* 0x0000ffff25257812 */ /* 0x000fe400078ec0ff */
[----:B------:R-:W-:-:S02]  /*15fa10*/  LOP3.LUT R41, R44, 0xffff, RZ, 0xc0, !PT ;  /* 0x0000ffff2c297812 */ /* 0x000fc400078ec0ff */
[----:B------:R-:W-:Y:S02]  /*15fa20*/  PRMT R53, R38, 0x3340, R37 ;  /* 0x0000334026357816 */ /* 0x000fe40000000025 */
[--C-:B0-----:R-:W-:Y:S02]  /*15fa30*/  PRMT R24, R39, 0x3340, R0.reuse ;  /* 0x0000334027187816 */ /* 0x101fe40000000000 */
[----:B------:R-:W-:Y:S02]  /*15fa40*/  LOP3.LUT R39, R2, 0xffff, RZ, 0xc0, !PT ;  /* 0x0000ffff02277812 */ /* 0x000fe400078ec0ff */
[----:B------:R-:W-:Y:S02]  /*15fa50*/  LOP3.LUT R40, R50, 0xffff, RZ, 0xc0, !PT ;  /* 0x0000ffff32287812 */ /* 0x000fe400078ec0ff */
[----:B------:R-:W-:Y:S02]  /*15fa60*/  PRMT R37, R39, 0x3340, R0 ;  /* 0x0000334027257816 */ /* 0x000fe40000000000 */
[----:B------:R-:W-:Y:S01]  /*15fa70*/  PRMT R38, R41, 0x3340, R40 ;  /* 0x0000334029267816 */ /* 0x000fe20000000028 */
[----:B------:R-:W-:Y:S01]  /*15fa80*/  STL [R1+0x8450], R53 ;  /* 0x0084503501007387 */ /* 0x000fe20000100800 */
[----:B------:R-:W-:-:S02]  /*15fa90*/  SHF.R.U32.HI R39, RZ, 0x8, R39 ;  /* 0x00000008ff277819 */ /* 0x000fc40000011627 */
[----:B------:R-:W-:Y:S01]  /*15faa0*/  PRMT R2, R38, 0x5410, R37 ;  /* 0x0000541026027816 */ /* 0x000fe20000000025 */
[----:B------:R0:W-:Y:S01]  /*15fab0*/  STL [R1+0x34], R24 ;  /* 0x0000341801007387 */ /* 0x0001e20000100800 */
[----:B------:R-:W-:-:S03]  /*15fac0*/  LOP3.LUT R39, R39, 0xffff, RZ, 0xc0, !PT ;  /* 0x0000ffff27277812 */ /* 0x000fc600078ec0ff */
[----:B------:R1:W-:Y:S01]  /*15fad0*/  STL [R1+0x110], R2 ;  /* 0x0001100201007387 */ /* 0x0003e20000100800 */
[----:B0-----:R-:W-:Y:S02]  /*15fae0*/  IADD3 R24, P6, PT, R45, R23, RZ ;  /* 0x000000172d187210 */ /* 0x001fe40007fde0ff */
[----:B-1----:R-:W-:-:S03]  /*15faf0*/  PRMT R2, R39, 0x3340, R0 ;  /* 0x0000334027027816 */ /* 0x002fc60000000000 */
[----:B------:R-:W-:Y:S01]  /*15fb00*/  IMAD.X R25, R36, 0x1, R21, P6 ;  /* 0x0000000124197824 */ /* 0x000fe200030e0615 */
[----:B------:R-:W-:-:S04]  /*15fb10*/  LOP3.LUT R43, R3, 0xffff, RZ, 0xc0, !PT ;  /* 0x0000ffff032b7812 */ /* 0x000fc800078ec0ff */
[----:B------:R0:W-:Y:S04]  /*15fb20*/  STL.64 [R1+0xac8], R24 ;  /* 0x000ac81801007387 */ /* 0x0001e80000100a00 */
[----:B------:R1:W-:Y:S04]  /*15fb30*/  STL [R1+0x24], R2 ;  /* 0x0000240201007387 */ /* 0x0003e80000100800 */
[----:B------:R-:W4:Y:S01]  /*15fb40*/  LDL.LU R3, [R1+0x848c] ;  /* 0x00848c0001037983 */ /* 0x000f220000300800 */
[----:B------:R-:W-:Y:S02]  /*15fb50*/  SHF.R.U32.HI R37, RZ, 0x8, R40 ;  /* 0x00000008ff257819 */ /* 0x000fe40000011628 */
[----:B------:R-:W-:-:S02]  /*15fb60*/  SHF.R.U32.HI R38, RZ, 0x8, R41 ;  /* 0x00000008ff267819 */ /* 0x000fc40000011629 */
[----:B------:R-:W-:Y:S02]  /*15fb70*/  LOP3.LUT R37, R37, 0xffff, RZ, 0xc0, !PT ;  /* 0x0000ffff25257812 */ /* 0x000fe400078ec0ff */
[----:B------:R-:W-:-:S04]  /*15fb80*/  LOP3.LUT R38, R38, 0xffff, RZ, 0xc0, !PT ;  /* 0x0000ffff26267812 */ /* 0x000fc800078ec0ff */
[----:B------:R-:W-:Y:S02]  /*15fb90*/  PRMT R54, R38, 0x3340, R37 ;  /* 0x0000334026367816 */ /* 0x000fe40000000025 */
[----:B------:R-:W-:Y:S02]  /*15fba0*/  PRMT R37, R43, 0x3340, R0 ;  /* 0x000033402b257816 */ /* 0x000fe40000000000 */
[----:B0-----:R-:W-:-:S05]  /*15fbb0*/  IADD3 R24, P6, PT, R45, R22, RZ ;  /* 0x000000162d187210 */ /* 0x001fca0007fde0ff */
[----:B------:R-:W-:Y:S01]  /*15fbc0*/  IMAD.X R25, R36, 0x1, R20, P6 ;  /* 0x0000000124197824 */ /* 0x000fe200030e0614 */
[----:B------:R-:W-:Y:S02]  /*15fbd0*/  LOP3.LUT R53, R46, 0xffff, RZ, 0xc0, !PT ;  /* 0x0000ffff2e357812 */ /* 0x000fe400078ec0ff */
[----:B--2---:R-:W-:Y:S02]  /*15fbe0*/  LOP3.LUT R42, R61, 0xffff, RZ, 0xc0, !PT ;  /* 0x0000ffff3d2a7812 */ /* 0x004fe400078ec0ff */
[----:B------:R-:W2:Y:S01]  /*15fbf0*/  LDL.LU R61, [R1+0xae0] ;  /* 0x000ae000013d7983 */ /* 0x000ea20000300800 */
[----:B---3--:R-:W-:-:S03]  /*15fc00*/  LOP3.LUT R40, R56, 0xffff, RZ, 0xc0, !PT ;  /* 0x0000ffff38287812 */ /* 0x008fc600078ec0ff */
[----:B------:R-:W3:Y:S01]  /*15fc10*/  LDL.LU R56, [R1+0x9b8] ;  /* 0x0009b80001387983 */ /* 0x000ee20000300800 */
[----:B----4-:R-:W-:-:S03]  /*15fc20*/  LOP3.LUT R41, R49, 0xffff, RZ, 0xc0, !PT ;  /* 0x0000ffff31297812 */ /* 0x010fc600078ec0ff */
[----:B------:R-:W4:Y:S01]  /*15fc30*/  LDL.LU R49, [R1+0x9e4] ;  /* 0x0009e40001317983 */ /* 0x000f220000300800 */
[----:B------:R-:W-:-:S03]  /*15fc40*/  LOP3.LUT R39, R51, 0xffff, RZ, 0xc0, !PT ;  /* 0x0000ffff33277812 */ /* 0x000fc600078ec0ff */
[----:B------:R-:W4:Y:S01]  /*15fc50*/  LDL.LU R51, [R1+0x370] ;  /* 0x0003700001337983 */ /* 0x000f220000300800 */
[----:B------:R-:W-:Y:S02]  /*15fc60*/  PRMT R38, R42, 0x3340, R40 ;  /* 0x000033402a267816 */ /* 0x000fe40000000028 */
[----:B------:R-:W-:Y:S02]  /*15fc70*/  LOP3.LUT R44, R48, 0xffff, RZ, 0xc0, !PT ;  /* 0x0000ffff302c7812 */ /* 0x000fe400078ec0ff */
[----:B-1----:R-:W-:Y:S02]  /*15fc80*/  PRMT R2, R38, 0x5410, R37 ;  /* 0x0000541026027816 */ /* 0x002fe40000000025 */
[----:B------:R-:W-:Y:S02]  /*15fc90*/  PRMT R37, R44, 0x3340, R0 ;  /* 0x000033402c257816 */ /* 0x000fe40000000000 */
[----:B------:R-:W-:Y:S01]  /*15fca0*/  PRMT R38, R41, 0x3340, R39 ;  /* 0x0000334029267816 */ /* 0x000fe20000000027 */
[----:B------:R0:W-:Y:S03]  /*15fcb0*/  STL [R1+0x83d4], R2 ;  /* 0x0083d40201007387 */ /* 0x0001e60000100800 */
[----:B0-----:R-:W-:-:S02]  /*15fcc0*/  PRMT R2, R38, 0x5410, R37 ;  /* 0x0000541026027816 */ /* 0x001fc40000000025 */
[----:B------:R-:W-:Y:S02]  /*15fcd0*/  SHF.R.U32.HI R38, RZ, 0x8, R41 ;  /* 0x00000008ff267819 */ /* 0x000fe40000011629 */
[----:B------:R-:W-:Y:S01]  /*15fce0*/  SHF.R.U32.HI R37, RZ, 0x8, R39 ;  /* 0x00000008ff257819 */ /* 0x000fe20000011627 */
[----:B------:R0:W-:Y:S01]  /*15fcf0*/  STL [R1+0x128], R2 ;  /* 0x0001280201007387 */ /* 0x0001e20000100800 */
[----:B------:R-:W-:Y:S02]  /*15fd00*/  LOP3.LUT R38, R38, 0xffff, RZ, 0xc0, !PT ;  /* 0x0000ffff26267812 */ /* 0x000fe400078ec0ff */
[----:B------:R-:W-:Y:S01]  /*15fd10*/  LOP3.LUT R37, R37, 0xffff, RZ, 0xc0, !PT ;  /* 0x0000ffff25257812 */ /* 0x000fe200078ec0ff */
[----:B------:R1:W-:Y:S03]  /*15fd20*/  STL.64 [R1+0xa88], R24 ;  /* 0x000a881801007387 */ /* 0x0003e60000100a00 */
[----:B0-----:R-:W-:-:S02]  /*15fd30*/  PRMT R2, R38, 0x3340, R37 ;  /* 0x0000334026027816 */ /* 0x001fc40000000025 */
[----:B------:R-:W-:Y:S02]  /*15fd40*/  SHF.R.U32.HI R37, RZ, 0x8, R43 ;  /* 0x00000008ff257819 */ /* 0x000fe4000001162b */
[----:B-1----:R-:W-:Y:S02]  /*15fd50*/  IADD3 R24, P6, PT, R45, R19, RZ ;  /* 0x000000132d187210 */ /* 0x002fe40007fde0ff */
[----:B------:R-:W-:-:S03]  /*15fd60*/  SHF.R.U32.HI R38, RZ, 0x8, R44 ;  /* 0x00000008ff267819 */ /* 0x000fc6000001162c */
[----:B------:R-:W-:Y:S01]  /*15fd70*/  IMAD.X R25, R36, 0x1, R17, P6 ;  /* 0x0000000124197824 */ /* 0x000fe200030e0611 */
[----:B------:R-:W-:Y:S01]  /*15fd80*/  LOP3.LUT R37, R37, 0xffff, RZ, 0xc0, !PT ;  /* 0x0000ffff25257812 */ /* 0x000fe200078ec0ff */
[----:B------:R0:W-:Y:S01]  /*15fd90*/  STL [R1+0xa4], R2 ;  /* 0x0000a40201007387 */ /* 0x0001e20000100800 */
[----:B------:R-:W-:Y:S02]  /*15fda0*/  LOP3.LUT R38, R38, 0xffff, RZ, 0xc0, !PT ;  /* 0x0000ffff26267812 */ /* 0x000fe400078ec0ff */
[----:B------:R-:W-:Y:S01]  /*15fdb0*/  SHF.R.U32.HI R42, RZ, 0x8, R42 ;  /* 0x00000008ff2a7819 */ /* 0x000fe2000001162a */
[----:B------:R-:W4:Y:S01]  /*15fdc0*/  LDL.LU R48, [R1+0xa08] ;  /* 0x000a080001307983 */ /* 0x000f220000300800 */
[----:B------:R-:W-:-:S03]  /*15fdd0*/  SHF.R.U32.HI R39, RZ, 0x8, R40 ;  /* 0x00000008ff277819 */ /* 0x000fc60000011628 */
[----:B------:R1:W-:Y:S01]  /*15fde0*/  STL.64 [R1+0xab0], R24 ;  /* 0x000ab01801007387 */ /* 0x0003e20000100a00 */
[----:B------:R-:W-:Y:S02]  /*15fdf0*/  LOP3.LUT R40, R42, 0xffff, RZ, 0xc0, !PT ;  /* 0x0000ffff2a287812 */ /* 0x000fe400078ec0ff */
[--C-:B0-----:R-:W-:Y:S02]  /*15fe00*/  PRMT R2, R38, 0x3340, R0.reuse ;  /* 0x0000334026027816 */ /* 0x101fe40000000000 */
[----:B------:R-:W-:Y:S02]  /*15fe10*/  LOP3.LUT R39, R39, 0xffff, RZ, 0xc0, !PT ;  /* 0x0000ffff27277812 */ /* 0x000fe400078ec0ff */
[----:B-1----:R-:W-:Y:S02]  /*15fe20*/  PRMT R24, R37, 0x3340, R0 ;  /* 0x0000334025187816 */ /* 0x002fe40000000000 */
[----:B------:R-:W-:-:S03]  /*15fe30*/  PRMT R52, R40, 0x3340, R39 ;  /* 0x0000334028347816 */ /* 0x000fc60000000027 */
[----:B------:R0:W-:Y:S01]  /*15fe40*/  STL [R1+0x38], R24 ;  /* 0x0000381801007387 */ /* 0x0001e20000100800 */
[----:B------:R-:W-:-:S03]  /*15fe50*/  LOP3.LUT R39, R3, 0xffff, RZ, 0xc0, !PT ;  /* 0x0000ffff03277812 */ /* 0x000fc600078ec0ff */
[----:B------:R1:W-:Y:S04]  /*15fe60*/  STL [R1+0x48], R2 ;  /* 0x0000480201007387 */ /* 0x0003e80000100800 */
[----:B------:R-:W4:Y:S04]  /*15fe70*/  LDL.LU R46, [R1+0x8488] ;  /* 0x00848800012e7983 */ /* 0x000f280000300800 */
[----:B------:R-:W4:Y:S01]  /*15fe80*/  LDL.LU R3, [R1+0x8484] ;  /* 0x0084840001037983 */ /* 0x000f220000300800 */
[----:B0-----:R-:W-:-:S05]  /*15fe90*/  IADD3 R24, P6, PT, R45, R18, RZ ;  /* 0x000000122d187210 */ /* 0x001fca0007fde0ff */
[----:B------:R-:W-:Y:S01]  /*15fea0*/  IMAD.X R25, R36, 0x1, R16, P6 ;  /* 0x0000000124197824 */ /* 0x000fe200030e0610 */
[----:B--2---:R-:W-:Y:S02]  /*15feb0*/  LOP3.LUT R42, R61, 0xffff, RZ, 0xc0, !PT ;  /* 0x0000ffff3d2a7812 */ /* 0x004fe400078ec0ff */
[----:B---3--:R-:W-:Y:S02]  /*15fec0*/  LOP3.LUT R43, R56, 0xffff, RZ, 0xc0, !PT ;  /* 0x0000ffff382b7812 */ /* 0x008fe400078ec0ff */
[----:B----4-:R-:W-:Y:S02]  /*15fed0*/  LOP3.LUT R41, R49, 0xffff, RZ, 0xc0, !PT ;  /* 0x0000ffff31297812 */ /* 0x010fe400078ec0ff */
[----:B------:R-:W-:Y:S02]  /*15fee0*/  PRMT R37, R43, 0x3340, R0 ;  /* 0x000033402b257816 */ /* 0x000fe40000000000 */
[----:B------:R-:W-:-:S04]  /*15fef0*/  PRMT R38, R42, 0x3340, R41 ;  /* 0x000033402a267816 */ /* 0x000fc80000000029 */
[----:B-1----:R-:W-:Y:S02]  /*15ff00*/  PRMT R2, R38, 0x5410, R37 ;  /* 0x0000541026027816 */ /* 0x002fe40000000025 */
[----:B------:R-:W-:Y:S02]  /*15ff10*/  LOP3.LUT R40, R51, 0xffff, RZ, 0xc0, !PT ;  /* 0x0000ffff33287812 */ /* 0x000fe400078ec0ff */
[----:B------:R-:W-:Y:S02]  /*15ff20*/  PRMT R37, R53, 0x3340, R0 ;  /* 0x0000334035257816 */ /* 0x000fe40000000000 */
[----:B------:R-:W-:Y:S01]  /*15ff30*/  PRMT R38, R40, 0x3340, R39 ;  /* 0x0000334028267816 */ /* 0x000fe20000000027 */
[----:B------:R0:W-:Y:S03]  /*15ff40*/  STL [R1+0x120], R2 ;  /* 0x0001200201007387 */ /* 0x0001e60000100800 */
[----:B0-----:R-:W-:-:S05]  /*15ff50*/  PRMT R2, R38, 0x5410, R37 ;  /* 0x0000541026027816 */ /* 0x001fca0000000025 */
[----:B------:R-:W-:Y:S04]  /*15ff60*/  STL [R1+0x144], R2 ;  /* 0x0001440201007387 */ /* 0x000fe80000100800 */
[----:B------:R-:W2:Y:S04]  /*15ff70*/  LDL.LU R56, [R1+0x2924] ;  /* 0x0029240001387983 */ /* 0x000ea80000300800 */
[----:B------:R-:W3:Y:S04]  /*15ff80*/  LDL.LU R49, [R1+0x2900] ;  /* 0x0029000001317983 */ /* 0x000ee80000300800 */
[----:B------:R0:W-:Y:S04]  /*15ff90*/  STL.64 [R1+0xa70], R24 ;  /* 0x000a701801007387 */ /* 0x0001e80000100a00 */
        /* <DEDUP_REMOVED lines=9> */
[----:B0-----:R-:W-:Y:S02]  /*160030*/  PRMT R24, R40, 0x3340, R39 ;  /* 0x0000334028187816 */ /* 0x001fe40000000027 */
[----:B------:R-:W-:Y:S02]  /*160040*/  LOP3.LUT R41, R48, 0xffff, RZ, 0xc0, !PT ;  /* 0x0000ffff30297812 */ /* 0x000fe400078ec0ff */
[----:B------:R-:W-:Y:S01]  /*160050*/  PRMT R2, R38, 0x3340, R37 ;  /* 0x0000334026027816 */ /* 0x000fe20000000025 */
[----:B------:R-:W-:Y:S01]  /*160060*/  STL [R1+0x9c], R24 ;  /* 0x00009c1801007387 */ /* 0x000fe20000100800 */
[----:B------:R-:W-:-:S03]  /*160070*/  LOP3.LUT R39, R46, 0xffff, RZ, 0xc0, !PT ;  /* 0x0000ffff2e277812 */ /* 0x000fc600078ec0ff */
[----:B------:R-:W4:Y:S01]  /*160080*/  LDL.LU R46, [R1+0x8480] ;  /* 0x00848000012e7983 */ /* 0x000f220000300800 */
[----:B------:R-:W-:Y:S02]  /*160090*/  LOP3.LUT R40, R3, 0xffff, RZ, 0xc0, !PT ;  /* 0x0000ffff03287812 */ /* 0x000fe400078ec0ff */
[----:B------:R-:W-:Y:S02]  /*1600a0*/  PRMT R37, R39, 0x3340, R0 ;  /* 0x0000334027257816 */ /* 0x000fe40000000000 */
[----:B------:R-:W-:-:S04]  /*1600b0*/  PRMT R38, R41, 0x3340, R40 ;  /* 0x0000334029267816 */ /* 0x000fc80000000028 */
[----:B------:R-:W-:-:S05]  /*1600c0*/  PRMT R3, R38, 0x5410, R37 ;  /* 0x0000541026037816 */ /* 0x000fca0000000025 */
[----:B------:R0:W-:Y:S04]  /*1600d0*/  STL [R1+0x11c], R3 ;  /* 0x00011c0301007387 */ /* 0x0001e80000100800 */
[----:B------:R-:W4:Y:S04]  /*1600e0*/  LDL.LU R61, [R1+0x292c] ;  /* 0x00292c00013d7983 */ /* 0x000f280000300800 */
[----:B------:R-:W4:Y:S04]  /*1600f0*/  LDL.LU R48, [R1+0x290c] ;  /* 0x00290c0001307983 */ /* 0x000f280000300800 */
[----:B0-----:R-:W4:Y:S01]  /*160100*/  LDL.LU R3, [R1+0x291c] ;  /* 0x00291c0001037983 */ /* 0x001f220000300800 */
[----:B------:R-:W-:-:S02]  /*160110*/  IADD3 R24, P6, PT, R45, R15, RZ ;  /* 0x0000000f2d187210 */ /* 0x000fc40007fde0ff */
[----:B------:R-:W-:-:S03]  /*160120*/  SHF.R.U32.HI R39, RZ, 0x8, R39 ;  /* 0x00000008ff277819 */ /* 0x000fc60000011627 */
[----:B------:R-:W-:Y:S01]  /*160130*/  IMAD.X R25, R36, 0x1, R13, P6 ;  /* 0x0000000124197824 */ /* 0x000fe200030e060d */
[----:B------:R-:W-:Y:S02]  /*160140*/  LOP3.LUT R39, R39, 0xffff, RZ, 0xc0, !PT ;  /* 0x0000ffff27277812 */ /* 0x000fe400078ec0ff */
[----:B------:R-:W-:Y:S02]  /*160150*/  SHF.R.U32.HI R38, RZ, 0x8, R41 ;  /* 0x00000008ff267819 */ /* 0x000fe40000011629 */
[----:B------:R-:W-:Y:S01]  /*160160*/  SHF.R.U32.HI R37, RZ, 0x8, R40 ;  /* 0x00000008ff257819 */ /* 0x000fe20000011628 */
[----:B------:R0:W-:Y:S01]  /*160170*/  STL.64 [R1+0xa80], R24 ;  /* 0x000a801801007387 */ /* 0x0001e20000100a00 */
[----:B------:R-:W-:Y:S02]  /*160180*/  LOP3.LUT R38, R38, 0xffff, RZ, 0xc0, !PT ;  /* 0x0000ffff26267812 */ /* 0x000fe400078ec0ff */
[----:B------:R-:W-:-:S04]  /*160190*/  LOP3.LUT R37, R37, 0xffff, RZ, 0xc0, !PT ;  /* 0x0000ffff25257812 */ /* 0x000fc800078ec0ff */
[----:B------:R-:W-:Y:S02]  /*1601a0*/  PRMT R50, R38, 0x3340, R37 ;  /* 0x0000334026327816 */ /* 0x000fe40000000025 */
[----:B0-----:R-:W-:-:S05]  /*1601b0*/  PRMT R24, R39, 0x3340, R0 ;  /* 0x0000334027187816 */ /* 0x001fca0000000000 */
[----:B------:R0:W-:Y:S02]  /*1601c0*/  STL [R1+0x44], R24 ;  /* 0x0000441801007387 */ /* 0x0001e40000100800 */
[----:B0-----:R-:W-:-:S05]  /*1601d0*/  IADD3 R24, P6, PT, R45, R14, RZ ;  /* 0x0000000e2d187210 */ /* 0x001fca0007fde0ff */
[----:B------:R-:W-:Y:S01]  /*1601e0*/  IMAD.X R25, R36, 0x1, R12, P6 ;  /* 0x0000000124197824 */ /* 0x000fe200030e060c */
[----:B--2---:R-:W-:Y:S02]  /*1601f0*/  LOP3.LUT R40, R56, 0xffff, RZ, 0xc0, !PT ;  /* 0x0000ffff38287812 */ /* 0x004fe400078ec0ff */
[----:B---3--:R-:W-:-:S04]  /*160200*/  LOP3.LUT R44, R49, 0xffff, RZ, 0xc0, !PT ;  /* 0x0000ffff312c7812 */ /* 0x008fc800078ec0ff */
[----:B------:R-:W-:Y:S02]  /*160210*/  PRMT R37, R44, 0x3340, R0 ;  /* 0x000033402c257816 */ /* 0x000fe40000000000 */
[----:B----4-:R-:W-:-:S04]  /*160220*/  LOP3.LUT R39, R51, 0xffff, RZ, 0xc0, !PT ;  /* 0x0000ffff33277812 */ /* 0x010fc800078ec0ff */
[----:B------:R-:W-:-:S04]  /*160230*/  PRMT R38, R40, 0x3340, R39 ;  /* 0x0000334028267816 */ /* 0x000fc80000000027 */
[----:B------:R-:W-:-:S05]  /*160240*/  PRMT R56, R38, 0x5410, R37 ;  /* 0x0000541026387816 */ /* 0x000fca0000000025 */
        /* <DEDUP_REMOVED lines=13> */
[----:B------:R-:W-:Y:S01]  /*160320*/  STL.64 [R1+0x8440], R50 ;  /* 0x0084403201007387 */ /* 0x000fe20000100a00 */
[----:B------:R-:W-:Y:S02]  /*160330*/  LOP3.LUT R41, R61, 0xffff, RZ, 0xc0, !PT ;  /* 0x0000ffff3d297812 */ /* 0x000fe400078ec0ff */
[----:B------:R-:W-:Y:S02]  /*160340*/  LOP3.LUT R39, R48, 0xffff, RZ, 0xc0, !PT ;  /* 0x0000ffff30277812 */ /* 0x000fe400078ec0ff */
[----:B------:R-:W-:Y:S02]  /*160350*/  LOP3.LUT R40, R3, 0xffff, RZ, 0xc0, !PT ;  /* 0x0000ffff03287812 */ /* 0x000fe400078ec0ff */
[----:B------:R-:W-:Y:S02]  /*160360*/  PRMT R37, R39, 0x3340, R0 ;  /* 0x0000334027257816 */ /* 0x000fe40000000000 */
[----:B------:R-:W-:-:S04]  /*160370*/  PRMT R38, R41, 0x3340, R40 ;  /* 0x0000334029267816 */ /* 0x000fc80000000028 */
[----:B------:R-:W-:Y:S01]  /*160380*/  PRMT R61, R38, 0x5410, R37 ;  /* 0x00005410263d7816 */ /* 0x000fe20000000025 */
[----:B------:R0:W-:Y:S04]  /*160390*/  STL [R1+0x40], R24 ;  /* 0x0000401801007387 */ /* 0x0001e80000100800 */
[----:B------:R-:W-:Y:S04]  /*1603a0*/  STL [R1+0x83e8], R61 ;  /* 0x0083e83d01007387 */ /* 0x000fe80000100800 */
[----:B------:R-:W4:Y:S04]  /*1603b0*/  LDL.LU R58, [R1+0x2928] ;  /* 0x00292800013a7983 */ /* 0x000f280000300800 */
[----:B------:R-:W4:Y:S04]  /*1603c0*/  LDL.LU R55, [R1+0x2908] ;  /* 0x0029080001377983 */ /* 0x000f280000300800 */
[----:B------:R-:W4:Y:S01]  /*1603d0*/  LDL.LU R3, [R1+0x2918] ;  /* 0x0029180001037983 */ /* 0x000f220000300800 */
[----:B------:R-:W-:-:S02]  /*1603e0*/  IADD3 R42, P6, PT, R45, R11, RZ ;  /* 0x0000000b2d2a7210 */ /* 0x000fc40007fde0ff */
[----:B------:R-:W-:Y:S02]  /*1603f0*/  SHF.R.U32.HI R39, RZ, 0x8, R39 ;  /* 0x00000008ff277819 */ /* 0x000fe40000011627 */
[----:B------:R-:W-:Y:S01]  /*160400*/  SHF.R.U32.HI R38, RZ, 0x8, R41 ;  /* 0x00000008ff267819 */ /* 0x000fe20000011629 */
[----:B------:R-:W-:Y:S01]  /*160410*/  IMAD.X R43, R36, 0x1, R10, P6 ;  /* 0x00000001242b7824 */ /* 0x000fe200030e060a */
[----:B------:R-:W-:Y:S02]  /*160420*/  SHF.R.U32.HI R37, RZ, 0x8, R40 ;  /* 0x00000008ff257819 */ /* 0x000fe40000011628 */
[----:B------:R-:W-:Y:S02]  /*160430*/  LOP3.LUT R39, R39, 0xffff, RZ, 0xc0, !PT ;  /* 0x0000ffff27277812 */ /* 0x000fe400078ec0ff */
[----:B------:R-:W-:Y:S01]  /*160440*/  STL.64 [R1+0xa60], R42 ;  /* 0x000a602a01007387 */ /* 0x000fe20000100a00 */
[----:B------:R-:W-:Y:S02]  /*160450*/  LOP3.LUT R38, R38, 0xffff, RZ, 0xc0, !PT ;  /* 0x0000ffff26267812 */ /* 0x000fe400078ec0ff */
[----:B------:R-:W-:-:S02]  /*160460*/  LOP3.LUT R37, R37, 0xffff, RZ, 0xc0, !PT ;  /* 0x0000ffff25257812 */ /* 0x000fc400078ec0ff */
[----:B0-----:R-:W-:Y:S02]  /*160470*/  PRMT R24, R39, 0x3340, R0 ;  /* 0x0000334027187816 */ /* 0x001fe40000000000 */
[----:B------:R-:W-:-:S03]  /*160480*/  PRMT R48, R38, 0x3340, R37 ;  /* 0x0000334026307816 */ /* 0x000fc60000000025 */
[----:B------:R0:W-:Y:S02]  /*160490*/  STL [R1+0x3c], R24 ;  /* 0x00003c1801007387 */ /* 0x0001e40000100800 */
[----:B0-----:R-:W-:Y:S02]  /*1604a0*/  IADD3 R24, P6, PT, R45, R9, RZ ;  /* 0x000000092d187210 */ /* 0x001fe40007fde0ff */
[----:B--2---:R-:W-:Y:S02]  /*1604b0*/  LOP3.LUT R40, R25, 0xffff, RZ, 0xc0, !PT ;  /* 0x0000ffff19287812 */ /* 0x004fe400078ec0ff */
[----:B---3--:R-:W-:Y:S02]  /*1604c0*/  LOP3.LUT R42, R59, 0xffff, RZ, 0xc0, !PT ;  /* 0x0000ffff3b2a7812 */ /* 0x008fe400078ec0ff */
[----:B----4-:R-:W-:Y:S02]  /*1604d0*/  LOP3.LUT R39, R49, 0xffff, RZ, 0xc0, !PT ;  /* 0x0000ffff31277812 */ /* 0x010fe400078ec0ff */
[----:B------:R-:W-:-:S02]  /*1604e0*/  PRMT R37, R42, 0x3340, R0 ;  /* 0x000033402a257816 */ /* 0x000fc40000000000 */
[----:B------:R-:W-:Y:S01]  /*1604f0*/  PRMT R38, R40, 0x3340, R39 ;  /* 0x0000334028267816 */ /* 0x000fe20000000027 */
[----:B------:R-:W-:-:S03]  /*160500*/  IMAD.X R25, R36, 0x1, R8, P6 ;  /* 0x0000000124197824 */ /* 0x000fc600030e0608 */
[----:B------:R-:W-:-:S05]  /*160510*/  PRMT R49, R38, 0x5410, R37 ;  /* 0x0000541026317816 */ /* 0x000fca0000000025 */
[----:B------:R-:W-:Y:S04]  /*160520*/  STL [R1+0x83f0], R49 ;  /* 0x0083f03101007387 */ /* 0x000fe80000100800 */
[----:B------:R-:W2:Y:S04]  /*160530*/  LDL.LU R43, [R1+0xa0c] ;  /* 0x000a0c00012b7983 */ /* 0x000ea80000300800 */
[----:B------:R0:W-:Y:S04]  /*160540*/  STL.64 [R1+0xa40], R24 ;  /* 0x000a401801007387 */ /* 0x0001e80000100a00 */
[----:B0-----:R-:W3:Y:S01]  /*160550*/  LDL.LU R25, [R1+0x9e8] ;  /* 0x0009e80001197983 */ /* 0x001ee20000300800 */
[----:B------:R-:W-:-:S04]  /*160560*/  SHF.R.U32.HI R37, RZ, 0x8, R44 ;  /* 0x00000008ff257819 */ /* 0x000fc8000001162c */
[----:B------:R-:W-:-:S04]  /*160570*/  LOP3.LUT R37, R37, 0xffff, RZ, 0xc0, !PT ;  /* 0x0000ffff25257812 */ /* 0x000fc800078ec0ff */
[----:B------:R-:W-:-:S05]  /*160580*/  PRMT R24, R37, 0x3340, R0 ;  /* 0x0000334025187816 */ /* 0x000fca0000000000 */
[----:B------:R0:W-:Y:S04]  /*160590*/  STL [R1+0x30], R24 ;  /* 0x0000301801007387 */ /* 0x0001e80000100800 */
[----:B------:R-:W4:Y:S04]  /*1605a0*/  LDL.LU R56, [R1+0x308] ;  /* 0x0003080001387983 */ /* 0x000f280000300800 */
[----:B0-----:R-:W4:Y:S01]  /*1605b0*/  LDL.LU R24, [R1+0x100] ;  /* 0x0001000001187983 */ /* 0x001f220000300800 */
[----:B------:R-:W-:-:S03]  /*1605c0*/  LOP3.LUT R41, R55, 0xffff, RZ, 0xc0, !PT ;  /* 0x0000ffff37297812 */ /* 0x000fc600078ec0ff */
[----:B------:R-:W4:Y:S01]  /*1605d0*/  LDL.LU R55, [R1+0x158] ;  /* 0x0001580001377983 */ /* 0x000f220000300800 */
[----:B------:R-:W-:Y:S02]  /*1605e0*/  SHF.R.U32.HI R40, RZ, 0x8, R40 ;  /* 0x00000008ff287819 */ /* 0x000fe40000011628 */
[----:B------:R-:W-:Y:S02]  /*1605f0*/  SHF.R.U32.HI R38, RZ, 0x8, R39 ;  /* 0x00000008ff267819 */ /* 0x000fe40000011627 */
[----:B------:R-:W-:Y:S02]  /*160600*/  LOP3.LUT R39, R40, 0xffff, RZ, 0xc0, !PT ;  /* 0x0000ffff28277812 */ /* 0x000fe400078ec0ff */
[----:B------:R-:W-:Y:S02]  /*160610*/  LOP3.LUT R38, R38, 0xffff, RZ, 0xc0, !PT ;  /* 0x0000ffff26267812 */ /* 0x000fe400078ec0ff */
[----:B------:R-:W-:Y:S02]  /*160620*/  LOP3.LUT R40, R58, 0xffff, RZ, 0xc0, !PT ;  /* 0x0000ffff3a287812 */ /* 0x000fe400078ec0ff */
[----:B------:R-:W-:-:S02]  /*160630*/  PRMT R59, R39, 0x3340, R38 ;  /* 0x00003340273b7816 */ /* 0x000fc40000000026 */
[----:B------:R-:W-:Y:S02]  /*160640*/  LOP3.LUT R39, R3, 0xffff, RZ, 0xc0, !PT ;  /* 0x0000ffff03277812 */ /* 0x000fe400078ec0ff */
[----:B------:R-:W-:Y:S02]  /*160650*/  PRMT R37, R41, 0x3340, R0 ;  /* 0x0000334029257816 */ /* 0x000fe40000000000 */
[----:B------:R-:W-:Y:S02]  /*160660*/  PRMT R38, R40, 0x3340, R39 ;  /* 0x0000334028267816 */ /* 0x000fe40000000027 */
[----:B------:R-:W-:Y:S02]  /*160670*/  IADD3 R50, P6, PT, R45, R7, RZ ;  /* 0x000000072d327210 */ /* 0x000fe40007fde0ff */
[----:B------:R-:W-:-:S03]  /*160680*/  PRMT R3, R38, 0x5410, R37 ;  /* 0x0000541026037816 */ /* 0x000fc60000000025 */
[----:B------:R-:W-:Y:S02]  /*160690*/  IMAD.X R51, R36, 0x1, R6, P6 ;  /* 0x0000000124337824 */ /* 0x000fe400030e0606 */
[----:B------:R0:W-:Y:S01]  /*1606a0*/  STL.64 [R1+0x83e0], R2 ;  /* 0x0083e00201007387 */ /* 0x0001e20000100a00 */
[----:B------:R-:W-:Y:S02]  /*1606b0*/  SHF.R.U32.HI R37, RZ, 0x8, R40 ;  /* 0x00000008ff257819 */ /* 0x000fe40000011628 */
[----:B0-----:R-:W-:-:S05]  /*1606c0*/  IADD3 R2, P6, PT, R45, R5, RZ ;  /* 0x000000052d027210 */ /* 0x001fca0007fde0ff */
[----:B------:R-:W-:Y:S01]  /*1606d0*/  IMAD.X R3, R36, 0x1, R4, P6 ;  /* 0x0000000124037824 */ /* 0x000fe200030e0604 */
[----:B------:R-:W-:Y:S02]  /*1606e0*/  SHF.R.U32.HI R36, RZ, 0x8, R39 ;  /* 0x00000008ff247819 */ /* 0x000fe40000011627 */
[----:B------:R-:W-:Y:S02]  /*1606f0*/  LOP3.LUT R37, R37, 0xffff, RZ, 0xc0, !PT ;  /* 0x0000ffff25257812 */ /* 0x000fe400078ec0ff */
[----:B------:R-:W-:-:S04]  /*160700*/  LOP3.LUT R36, R36, 0xffff, RZ, 0xc0, !PT ;  /* 0x0000ffff24247812 */ /* 0x000fc800078ec0ff */
[----:B------:R-:W-:Y:S02]  /*160710*/  PRMT R58, R37, 0x3340, R36 ;  /* 0x00003340253a7816 */ /* 0x000fe40000000024 */
[----:B------:R-:W-:Y:S02]  /*160720*/  SHF.R.U32.HI R36, RZ, 0x8, R41 ;  /* 0x00000008ff247819 */ /* 0x000fe40000011629 */
[----:B------:R-:W-:Y:S02]  /*160730*/  SHF.R.U32.HI R37, RZ, 0x8, R42 ;  /* 0x00000008ff257819 */ /* 0x000fe4000001162a */
[----:B------:R-:W-:Y:S01]  /*160740*/  LOP3.LUT R36, R36, 0xffff, RZ, 0xc0, !PT ;  /* 0x0000ffff24247812 */ /* 0x000fe200078ec0ff */
[----:B------:R-:W-:Y:S01]  /*160750*/  STL.64 [R1+0xa38], R50 ;  /* 0x000a383201007387 */ /* 0x000fe20000100a00 */
[----:B------:R-:W-:-:S03]  /*160760*/  LOP3.LUT R37, R37, 0xffff, RZ, 0xc0, !PT ;  /* 0x0000ffff25257812 */ /* 0x000fc600078ec0ff */
[----:B------:R0:W-:Y:S04]  /*160770*/  STL.64 [R1+0xa30], R2 ;  /* 0x000a300201007387 */ /* 0x0001e80000100a00 */
[----:B------:R-:W-:Y:S01]  /*160780*/  STL.64 [R1+0x8438], R58 ;  /* 0x0084383a01007387 */ /* 0x000fe20000100a00 */
[--C-:B0-----:R-:W-:Y:S02]  /*160790*/  PRMT R3, R36, 0x3340, R0.reuse ;  /* 0x0000334024037816 */ /* 0x101fe40000000000 */
[----:B------:R-:W-:-:S03]  /*1607a0*/  PRMT R2, R37, 0x3340, R0 ;  /* 0x0000334025027816 */ /* 0x000fc60000000000 */
[----:B------:R3:W-:Y:S01]  /*1607b0*/  STL [R1+0x2c], R3 ;  /* 0x00002c0301007387 */ /* 0x0007e20000100800 */
[----:B------:R-:W-:-:S03]  /*1607c0*/  LOP3.LUT R40, R46, 0xffff, RZ, 0xc0, !PT ;  /* 0x0000ffff2e287812 */ /* 0x000fc600078ec0ff */
[----:B------:R0:W-:Y:S04]  /*1607d0*/  STL [R1+0x20], R2 ;  /* 0x0000200201007387 */ /* 0x0001e80000100800 */
[----:B------:R-:W4:Y:S01]  /*1607e0*/  LDL.LU R51, [R1+0x31c] ;  /* 0x00031c0001337983 */ /* 0x000f220000300800 */
[----:B--2---:R-:W-:-:S03]  /*1607f0*/  LOP3.LUT R41, R43, 0xffff, RZ, 0xc0, !PT ;  /* 0x0000ffff2b297812 */ /* 0x004fc600078ec0ff */
[----:B------:R-:W2:Y:S01]  /*160800*/  LDL.LU R43, [R1+0x104] ;  /* 0x00010400012b7983 */ /* 0x000ea20000300800 */
[----:B---3--:R-:W-:-:S03]  /*160810*/  LOP3.LUT R3, R25, 0xffff, RZ, 0xc0, !PT ;  /* 0x0000ffff19037812 */ /* 0x008fc600078ec0ff */
[----:B------:R-:W3:Y:S04]  /*160820*/  LDL.LU R25, [R1+0x160] ;  /* 0x0001600001197983 */ /* 0x000ee80000300800 */
[----:B------:R-:W3:Y:S01]  /*160830*/  LDL.LU R46, [R1+0x847c] ;  /* 0x00847c00012e7983 */ /* 0x000ee20000300800 */
[----:B------:R-:W-:Y:S02]  /*160840*/  PRMT R36, R3, 0x3340, R0 ;  /* 0x0000334003247816 */ /* 0x000fe40000000000 */
[----:B------:R-:W-:Y:S02]  /*160850*/  PRMT R37, R41, 0x3340, R40 ;  /* 0x0000334029257816 */ /* 0x000fe40000000028 */
[----:B----4-:R-:W-:Y:S02]  /*160860*/  LOP3.LUT R39, R56, 0xffff, RZ, 0xc0, !PT ;  /* 0x0000ffff38277812 */ /* 0x010fe400078ec0ff */
[----:B------:R-:W-:-:S02]  /*160870*/  LOP3.LUT R42, R24, 0xffff, RZ, 0xc0, !PT ;  /* 0x0000ffff182a7812 */ /* 0x000fc400078ec0ff */
[----:B------:R-:W-:Y:S02]  /*160880*/  LOP3.LUT R38, R55, 0xffff, RZ, 0xc0, !PT ;  /* 0x0000ffff37267812 */ /* 0x000fe400078ec0ff */
[----:B------:R-:W-:Y:S02]  /*160890*/  PRMT R55, R37, 0x5410, R36 ;  /* 0x0000541025377816 */ /* 0x000fe40000000024 */
[----:B------:R-:W-:Y:S02]  /*1608a0*/  PRMT R36, R42, 0x3340, R0 ;  /* 0x000033402a247816 */ /* 0x000fe40000000000 */
[----:B------:R-:W-:-:S04]  /*1608b0*/  PRMT R37, R39, 0x3340, R38 ;  /* 0x0000334027257816 */ /* 0x000fc80000000026 */
[----:B0-----:R-:W-:Y:S01]  /*1608c0*/  PRMT R2, R37, 0x5410, R36 ;  /* 0x0000541025027816 */ /* 0x001fe20000000024 */
[----:B------:R-:W-:Y:S04]  /*1608d0*/  STL [R1+0x8388], R55 ;  /* 0x0083883701007387 */ /* 0x000fe80000100800 */
[----:B------:R0:W-:Y:S04]  /*1608e0*/  STL [R1+0x108], R2 ;  /* 0x0001080201007387 */ /* 0x0001e80000100800 */
[----:B------:R-:W4:Y:S04]  /*1608f0*/  LDL.LU R56, [R1+0x30c] ;  /* 0x00030c0001387983 */ /* 0x000f280000300800 */
        /* <DEDUP_REMOVED lines=8> */
[----:B0-----:R-:W-:Y:S02]  /*160980*/  PRMT R2, R38, 0x3340, R37 ;  /* 0x0000334026027816 */ /* 0x001fe40000000025 */
[----:B------:R-:W-:Y:S02]  /*160990*/  LOP3.LUT R39, R39, 0xffff, RZ, 0xc0, !PT ;  /* 0x0000ffff27277812 */ /* 0x000fe400078ec0ff */
[----:B--2---:R-:W-:Y:S02]  /*1609a0*/  LOP3.LUT R41, R43, 0xffff, RZ, 0xc0, !PT ;  /* 0x0000ffff2b297812 */ /* 0x004fe400078ec0ff */
[----:B---3--:R-:W-:Y:S02]  /*1609b0*/  SHF.R.S32.HI R36, RZ, 0x1f, R46 ;  /* 0x0000001fff247819 */ /* 0x008fe4000001142e */
[----:B------:R-:W-:-:S05]  /*1609c0*/  IADD3 R44, P6, PT, R46, R35, RZ ;  /* 0x000000232e2c7210 */ /* 0x000fca0007fde0ff */
[----:B------:R-:W-:-:S05]  /*1609d0*/  IMAD.X R45, R36, 0x1, R34, P6 ;  /* 0x00000001242d7824 */ /* 0x000fca00030e0622 */
[----:B------:R-:W-:Y:S04]  /*1609e0*/  STL.64 [R1+0xa08], R44 ;  /* 0x000a082c01007387 */ /* 0x000fe80000100a00 */
[----:B------:R0:W-:Y:S01]  /*1609f0*/  STL [R1+0x83f4], R2 ;  /* 0x0083f40201007387 */ /* 0x0001e20000100800 */
[----:B------:R-:W-:Y:S02]  /*160a00*/  PRMT R37, R41, 0x3340, R0 ;  /* 0x0000334029257816 */ /* 0x000fe40000000000 */
[----:B0-----:R-:W-:Y:S02]  /*160a10*/  PRMT R2, R40, 0x3340, R39 ;  /* 0x0000334028027816 */ /* 0x001fe40000000027 */
[----:B------:R-:W-:Y:S02]  /*160a20*/  LOP3.LUT R40, R51, 0xffff, RZ, 0xc0, !PT ;  /* 0x0000ffff33287812 */ /* 0x000fe400078ec0ff */
[----:B------:R-:W-:Y:S01]  /*160a30*/  LOP3.LUT R39, R25, 0xffff, RZ, 0xc0, !PT ;  /* 0x0000ffff19277812 */ /* 0x000fe200078ec0ff */
[----:B------:R0:W-:Y:S03]  /*160a40*/  STL [R1+0x78], R2 ;  /* 0x0000780201007387 */ /* 0x0001e60000100800 */
[----:B------:R-:W-:-:S02]  /*160a50*/  PRMT R38, R40, 0x3340, R39 ;  /* 0x0000334028267816 */ /* 0x000fc40000000027 */
[----:B------:R-:W-:Y:S02]  /*160a60*/  SHF.R.U32.HI R40, RZ, 0x8, R40 ;  /* 0x00000008ff287819 */ /* 0x000fe40000011628 */
[----:B------:R-:W-:Y:S02]  /*160a70*/  IADD3 R44, P6, PT, R46, R33, RZ ;  /* 0x000000212e2c7210 */ /* 0x000fe40007fde0ff */
[----:B0-----:R-:W-:Y:S02]  /*160a80*/  PRMT R2, R38, 0x5410, R37 ;  /* 0x0000541026027816 */ /* 0x001fe40000000025 */
[----:B------:R-:W-:Y:S02]  /*160a90*/  SHF.R.U32.HI R37, RZ, 0x8, R42 ;  /* 0x00000008ff257819 */ /* 0x000fe4000001162a */
[----:B------:R-:W-:Y:S02]  /*160aa0*/  SHF.R.U32.HI R38, RZ, 0x8, R39 ;  /* 0x00000008ff267819 */ /* 0x000fe40000011627 */
[----:B------:R-:W-:-:S02]  /*160ab0*/  LOP3.LUT R37, R37, 0xffff, RZ, 0xc0, !PT ;  /* 0x0000ffff25257812 */ /* 0x000fc400078ec0ff */
[----:B------:R-:W-:Y:S02]  /*160ac0*/  LOP3.LUT R39, R40, 0xffff, RZ, 0xc0, !PT ;  /* 0x0000ffff28277812 */ /* 0x000fe400078ec0ff */
[----:B------:R-:W-:Y:S01]  /*160ad0*/  LOP3.LUT R38, R38, 0xffff, RZ, 0xc0, !PT ;  /* 0x0000ffff26267812 */ /* 0x000fe200078ec0ff */
[----:B------:R-:W-:Y:S01]  /*160ae0*/  IMAD.X R45, R36, 0x1, R31, P6 ;  /* 0x00000001242d7824 */ /* 0x000fe200030e061f */
[----:B------:R0:W-:Y:S01]  /*160af0*/  STL [R1+0xf0], R2 ;  /* 0x0000f00201007387 */ /* 0x0001e20000100800 */
[----:B------:R-:W-:-:S03]  /*160b00*/  PRMT R37, R37, 0x3340, R0 ;  /* 0x0000334025257816 */ /* 0x000fc60000000000 */
[----:B------:R-:W2:Y:S01]  /*160b10*/  LDL.LU R25, [R1+0x310] ;  /* 0x0003100001197983 */ /* 0x000ea20000300800 */
[----:B------:R-:W-:Y:S02]  /*160b20*/  LOP3.LUT R42, R60, 0xffff, RZ, 0xc0, !PT ;  /* 0x0000ffff3c2a7812 */ /* 0x000fe400078ec0ff */
[----:B0-----:R-:W-:Y:S01]  /*160b30*/  PRMT R2, R39, 0x3340, R38 ;  /* 0x0000334027027816 */ /* 0x001fe20000000026 */
[----:B------:R-:W-:Y:S04]  /*160b40*/  STL.64 [R1+0xa00], R44 ;  /* 0x000a002c01007387 */ /* 0x000fe80000100a00 */
[----:B------:R0:W-:Y:S04]  /*160b50*/  STL [R1+0xc], R37 ;  /* 0x00000c2501007387 */ /* 0x0001e80000100800 */
[----:B------:R1:W-:Y:S04]  /*160b60*/  STL [R1+0x6c], R2 ;  /* 0x00006c0201007387 */ /* 0x0003e80000100800 */
[----:B------:R-:W3:Y:S01]  /*160b70*/  LDL.LU R60, [R1+0x8478] ;  /* 0x00847800013c7983 */ /* 0x000ee20000300800 */
[----:B----4-:R-:W-:-:S02]  /*160b80*/  LOP3.LUT R40, R56, 0xffff, RZ, 0xc0, !PT ;  /* 0x0000ffff38287812 */ /* 0x010fc400078ec0ff */
[----:B------:R-:W-:Y:S02]  /*160b90*/  LOP3.LUT R39, R24, 0xffff, RZ, 0xc0, !PT ;  /* 0x0000ffff18277812 */ /* 0x000fe400078ec0ff */
[----:B0-----:R-:W-:Y:S02]  /*160ba0*/  PRMT R37, R42, 0x3340, R0 ;  /* 0x000033402a257816 */ /* 0x001fe40000000000 */
[----:B------:R-:W-:Y:S02]  /*160bb0*/  PRMT R38, R40, 0x3340, R39 ;  /* 0x0000334028267816 */ /* 0x000fe40000000027 */
[----:B------:R-:W-:Y:S02]  /*160bc0*/  IADD3 R44, P6, PT, R46, R32, RZ ;  /* 0x000000202e2c7210 */ /* 0x000fe40007fde0ff */
[----:B-1----:R-:W-:-:S03]  /*160bd0*/  PRMT R2, R38, 0x5410, R37 ;  /* 0x0000541026027816 */ /* 0x002fc60000000025 */
[----:B------:R-:W-:Y:S02]  /*160be0*/  IMAD.X R45, R36, 0x1, R30, P6 ;  /* 0x00000001242d7824 */ /* 0x000fe400030e061e */
[----:B------:R-:W-:Y:S04]  /*160bf0*/  STL [R1+0xf4], R2 ;  /* 0x0000f40201007387 */ /* 0x000fe80000100800 */
[----:B------:R-:W4:Y:S04]  /*160c00*/  LDL.LU R59, [R1+0x9cc] ;  /* 0x0009cc00013b7983 */ /* 0x000f280000300800 */
[----:B------:R0:W-:Y:S04]  /*160c10*/  STL.64 [R1+0x9f8], R44 ;  /* 0x0009f82c01007387 */ /* 0x0001e80000100a00 */
[----:B0-----:R-:W4:Y:S04]  /*160c20*/  LDL.LU R44, [R1+0x87c] ;  /* 0x00087c00012c7983 */ /* 0x001f280000300800 */
[----:B------:R-:W4:Y:S01]  /*160c30*/  LDL.LU R61, [R1+0x9ac] ;  /* 0x0009ac00013d7983 */ /* 0x000f220000300800 */
[----:B------:R-:W-:-:S02]  /*160c40*/  SHF.R.U32.HI R37, RZ, 0x8, R41 ;  /* 0x00000008ff257819 */ /* 0x000fc40000011629 */
[----:B------:R-:W-:Y:S01]  /*160c50*/  SHF.R.U32.HI R40, RZ, 0x8, R40 ;  /* 0x00000008ff287819 */ /* 0x000fe20000011628 */
[----:B------:R-:W4:Y:S01]  /*160c60*/  LDL.LU R50, [R1+0x9d8] ;  /* 0x0009d80001327983 */ /* 0x000f220000300800 */
[----:B------:R-:W-:Y:S02]  /*160c70*/  SHF.R.U32.HI R38, RZ, 0x8, R39 ;  /* 0x00000008ff267819 */ /* 0x000fe40000011627 */
[----:B------:R-:W-:Y:S01]  /*160c80*/  LOP3.LUT R37, R37, 0xffff, RZ, 0xc0, !PT ;  /* 0x0000ffff25257812 */ /* 0x000fe200078ec0ff */
[----:B------:R-:W4:Y:S01]  /*160c90*/  LDL.LU R43, [R1+0x880] ;  /* 0x00088000012b7983 */ /* 0x000f220000300800 */
[----:B------:R-:W-:Y:S02]  /*160ca0*/  LOP3.LUT R39, R40, 0xffff, RZ, 0xc0, !PT ;  /* 0x0000ffff28277812 */ /* 0x000fe400078ec0ff */
[----:B------:R-:W-:Y:S01]  /*160cb0*/  LOP3.LUT R38, R38, 0xffff, RZ, 0xc0, !PT ;  /* 0x0000ffff26267812 */ /* 0x000fe200078ec0ff */
[----:B------:R-:W4:Y:S01]  /*160cc0*/  LDL.LU R51, [R1+0x9b4] ;  /* 0x0009b40001337983 */ /* 0x000f220000300800 */
[----:B------:R-:W-:-:S02]  /*160cd0*/  PRMT R24, R37, 0x3340, R0 ;  /* 0x0000334025187816 */ /* 0x000fc40000000000 */
[----:B------:R-:W-:Y:S02]  /*160ce0*/  PRMT R2, R39, 0x3340, R38 ;  /* 0x0000334027027816 */ /* 0x000fe40000000026 */
[----:B------:R-:W-:Y:S01]  /*160cf0*/  LOP3.LUT R49, R47, 0xffff, RZ, 0xc0, !PT ;  /* 0x0000ffff2f317812 */ /* 0x000fe200078ec0ff */
[----:B------:R0:W-:Y:S03]  /*160d00*/  STL [R1], R24 ;  /* 0x0000001801007387 */ /* 0x0001e60000100800 */
[----:B------:R-:W-:Y:S01]  /*160d10*/  PRMT R37, R49, 0x3340, R0 ;  /* 0x0000334031257816 */ /* 0x000fe20000000000 */
[----:B------:R1:W-:Y:S04]  /*160d20*/  STL [R1+0x60], R2 ;  /* 0x0000600201007387 */ /* 0x0003e80000100800 */
[----:B------:R-:W4:Y:S01]  /*160d30*/  LDL.LU R47, [R1+0x8474] ;  /* 0x00847400012f7983 */ /* 0x000f220000300800 */
[----:B0-----:R-:W-:-:S02]  /*160d40*/  IADD3 R24, P6, PT, R46, R29, RZ ;  /* 0x0000001d2e187210 */ /* 0x001fc40007fde0ff */
[----:B------:R-:W-:Y:S01]  /*160d50*/  SHF.R.U32.HI R45, RZ, 0x8, R42 ;  /* 0x00000008ff2d7819 */ /* 0x000fe2000001162a */
[----:B------:R-:W-:Y:S01]  /*160d60*/  IMAD.MOV.U32 R56, RZ, RZ, R57 ;  /* 0x000000ffff387224 */ /* 0x000fe200078e0039 */
[----:B--2---:R-:W-:Y:S01]  /*160d70*/  LOP3.LUT R40, R25, 0xffff, RZ, 0xc0, !PT ;  /* 0x0000ffff19287812 */ /* 0x004fe200078ec0ff */
[----:B------:R-:W-:Y:S01]  /*160d80*/  IMAD.X R25, R36, 0x1, R27, P6 ;  /* 0x0000000124197824 */ /* 0x000fe200030e061b */
[----:B---3--:R-:W-:Y:S02]  /*160d90*/  LOP3.LUT R39, R60, 0xffff, RZ, 0xc0, !PT ;  /* 0x0000ffff3c277812 */ /* 0x008fe400078ec0ff */
[----:B------:R-:W2:Y:S02]  /*160da0*/  LDL.LU R60, [R1+0x8470] ;  /* 0x00847000013c7983 */ /* 0x000ea40000300800 */
        /* <DEDUP_REMOVED lines=9> */
[----:B----4-:R-:W-:Y:S02]  /*160e40*/  LOP3.LUT R42, R59, 0xffff, RZ, 0xc0, !PT ;  /* 0x0000ffff3b2a7812 */ /* 0x010fe400078ec0ff */
[----:B------:R-:W-:Y:S02]  /*160e50*/  LOP3.LUT R44, R44, 0xffff, RZ, 0xc0, !PT ;  /* 0x0000ffff2c2c7812 */ /* 0x000fe400078ec0ff */
[----:B------:R-:W-:Y:S02]  /*160e60*/  LOP3.LUT R40, R61, 0xffff, RZ, 0xc0, !PT ;  /* 0x0000ffff3d287812 */ /* 0x000fe400078ec0ff */
[----:B------:R-:W-:-:S02]  /*160e70*/  PRMT R57, R38, 0x3340, R37 ;  /* 0x0000334026397816 */ /* 0x000fc40000000025 */
[----:B------:R-:W-:Y:S02]  /*160e80*/  PRMT R37, R44, 0x3340, R0 ;  /* 0x000033402c257816 */ /* 0x000fe40000000000 */
[----:B------:R-:W-:Y:S01]  /*160e90*/  PRMT R38, R42, 0x3340, R40 ;  /* 0x000033402a267816 */ /* 0x000fe20000000028 */
[----:B------:R-:W-:Y:S03]  /*160ea0*/  STL [R1+0x83f8], R57 ;  /* 0x0083f83901007387 */ /* 0x000fe60000100800 */
[----:B------:R-:W-:Y:S01]  /*160eb0*/  PRMT R2, R38, 0x5410, R37 ;  /* 0x0000541026027816 */ /* 0x000fe20000000025 */
[----:B------:R-:W4:Y:S04]  /*160ec0*/  LDL.LU R59, [R1+0x9c8] ;  /* 0x0009c800013b7983 */ /* 0x000f280000300800 */
[----:B------:R0:W-:Y:S04]  /*160ed0*/  STL [R1+0xdc], R2 ;  /* 0x0000dc0201007387 */ /* 0x0001e80000100800 */
[----:B------:R-:W4:Y:S01]  /*160ee0*/  LDL.LU R61, [R1+0x9a8] ;  /* 0x0009a800013d7983 */ /* 0x000f220000300800 */
[----:B------:R-:W-:-:S02]  /*160ef0*/  LOP3.LUT R41, R50, 0xffff, RZ, 0xc0, !PT ;  /* 0x0000ffff32297812 */ /* 0x000fc400078ec0ff */
[----:B------:R-:W-:Y:S02]  /*160f00*/  LOP3.LUT R43, R43, 0xffff, RZ, 0xc0, !PT ;  /* 0x0000ffff2b2b7812 */ /* 0x000fe400078ec0ff */
[----:B------:R-:W-:Y:S02]  /*160f10*/  LOP3.LUT R39, R51, 0xffff, RZ, 0xc0, !PT ;  /* 0x0000ffff33277812 */ /* 0x000fe400078ec0ff */
[----:B------:R-:W-:Y:S02]  /*160f20*/  PRMT R37, R43, 0x3340, R0 ;  /* 0x000033402b257816 */ /* 0x000fe40000000000 */
[----:B------:R-:W-:-:S04]  /*160f30*/  PRMT R38, R41, 0x3340, R39 ;  /* 0x0000334029267816 */ /* 0x000fc80000000027 */
[----:B0-----:R-:W-:Y:S02]  /*160f40*/  PRMT R2, R38, 0x5410, R37 ;  /* 0x0000541026027816 */ /* 0x001fe40000000025 */
[----:B------:R-:W-:Y:S02]  /*160f50*/  SHF.R.U32.HI R38, RZ, 0x8, R42 ;  /* 0x00000008ff267819 */ /* 0x000fe4000001162a */
[----:B------:R-:W-:Y:S02]  /*160f60*/  SHF.R.U32.HI R37, RZ, 0x8, R40 ;  /* 0x00000008ff257819 */ /* 0x000fe40000011628 */
[----:B------:R-:W-:Y:S02]  /*160f70*/  SHF.R.U32.HI R41, RZ, 0x8, R41 ;  /* 0x00000008ff297819 */ /* 0x000fe40000011629 */
[----:B------:R-:W-:Y:S02]  /*160f80*/  SHF.R.U32.HI R39, RZ, 0x8, R39 ;  /* 0x00000008ff277819 */ /* 0x000fe40000011627 */
[----:B------:R-:W-:-:S02]  /*160f90*/  IADD3 R50, P6, PT, R46, R28, RZ ;  /* 0x0000001c2e327210 */ /* 0x000fc40007fde0ff */
[----:B------:R-:W-:Y:S02]  /*160fa0*/  LOP3.LUT R38, R38, 0xffff, RZ, 0xc0, !PT ;  /* 0x0000ffff26267812 */ /* 0x000fe400078ec0ff */
[----:B------:R-:W-:Y:S02]  /*160fb0*/  LOP3.LUT R37, R37, 0xffff, RZ, 0xc0, !PT ;  /* 0x0000ffff25257812 */ /* 0x000fe400078ec0ff */
[----:B------:R-:W-:Y:S02]  /*160fc0*/  LOP3.LUT R40, R41, 0xffff, RZ, 0xc0, !PT ;  /* 0x0000ffff29287812 */ /* 0x000fe400078ec0ff */
[----:B------:R-:W-:Y:S01]  /*160fd0*/  LOP3.LUT R39, R39, 0xffff, RZ, 0xc0, !PT ;  /* 0x0000ffff27277812 */ /* 0x000fe200078ec0ff */
[----:B------:R-:W-:Y:S01]  /*160fe0*/  IMAD.X R51, R36, 0x1, R26, P6 ;  /* 0x0000000124337824 */ /* 0x000fe200030e061a */
[----:B------:R-:W-:Y:S01]  /*160ff0*/  PRMT R37, R38, 0x3340, R37 ;  /* 0x0000334026257816 */ /* 0x000fe20000000025 */
[----:B------:R0:W-:Y:S04]  /*161000*/  STL [R1+0xe4], R2 ;  /* 0x0000e40201007387 */ /* 0x0001e80000100800 */
[----:B------:R-:W-:Y:S01]  /*161010*/  STL.64 [R1+0x9f0], R50 ;  /* 0x0009f03201007387 */ /* 0x000fe20000100a00 */
[----:B0-----:R-:W-:-:S03]  /*161020*/  PRMT R2, R40, 0x3340, R39 ;  /* 0x0000334028027816 */ /* 0x001fc60000000027 */
[----:B------:R-:W-:Y:S04]  /*161030*/  STL [R1+0x58], R37 ;  /* 0x0000582501007387 */ /* 0x000fe80000100800 */
[----:B------:R0:W-:Y:S01]  /*161040*/  STL [R1+0x4c], R2 ;  /* 0x00004c0201007387 */ /* 0x0001e20000100800 */
[----:B------:R-:W-:-:S03]  /*161050*/  SHF.R.U32.HI R44, RZ, 0x8, R44 ;  /* 0x00000008ff2c7819 */ /* 0x000fc6000001162c */
[----:B0-----:R-:W4:Y:S04]  /*161060*/  LDL.LU R2, [R1+0xb0c] ;  /* 0x000b0c0001027983 */ /* 0x001f280000300800 */
[----:B------:R-:W4:Y:S04]  /*161070*/  LDL.LU R55, [R1+0xa14] ;  /* 0x000a140001377983 */ /* 0x000f280000300800 */
[----:B------:R-:W4:Y:S01]  /*161080*/  LDL.LU R50, [R1+0xa28] ;  /* 0x000a280001327983 */ /* 0x000f220000300800 */
[----:B------:R-:W-:Y:S02]  /*161090*/  LOP3.LUT R45, R45, 0xffff, RZ, 0xc0, !PT ;  /* 0x0000ffff2d2d7812 */ /* 0x000fe400078ec0ff */
[----:B------:R-:W-:-:S02]  /*1610a0*/  LOP3.LUT R44, R44, 0xffff, RZ, 0xc0, !PT ;  /* 0x0000ffff2c2c7812 */ /* 0x000fc400078ec0ff */
[--C-:B------:R-:W-:Y:S02]  /*1610b0*/  PRMT R45, R45, 0x3340, R0.reuse ;  /* 0x000033402d2d7816 */ /* 0x100fe40000000000 */
[----:B------:R-:W-:Y:S02]  /*1610c0*/  PRMT R44, R44, 0x3340, R0 ;  /* 0x000033402c2c7816 */ /* 0x000fe40000000000 */
[----:B--2---:R-:W-:Y:S02]  /*1610d0*/  LOP3.LUT R40, R60, 0xffff, RZ, 0xc0, !PT ;  /* 0x0000ffff3c287812 */ /* 0x004fe400078ec0ff */
[----:B---3--:R-:W-:-:S05]  /*1610e0*/  IADD3 R38, P6, PT, R46, R25, RZ ;  /* 0x000000192e267210 */ /* 0x008fca0007fde0ff */
[----:B------:R-:W-:-:S05]  /*1610f0*/  IMAD.X R39, R36, 0x1, R24, P6 ;  /* 0x0000000124277824 */ /* 0x000fca00030e0618 */
[----:B------:R0:W-:Y:S04]  /*161100*/  STL.64 [R1+0x9e8], R38 ;  /* 0x0009e82601007387 */ /* 0x0001e80000100a00 */
[----:B------:R-:W2:Y:S01]  /*161110*/  LDL.LU R51, [R1+0xa10] ;  /* 0x000a100001337983 */ /* 0x000ea20000300800 */
[----:B0-----:R-:W-:-:S04]  /*161120*/  SHF.R.U32.HI R39, RZ, 0x8, R43 ;  /* 0x00000008ff277819 */ /* 0x001fc8000001162b */
[----:B------:R-:W-:-:S04]  /*161130*/  LOP3.LUT R39, R39, 0xffff, RZ, 0xc0, !PT ;  /* 0x0000ffff27277812 */ /* 0x000fc800078ec0ff */
[----:B------:R-:W-:Y:S01]  /*161140*/  PRMT R39, R39, 0x3340, R0 ;  /* 0x0000334027277816 */ /* 0x000fe20000000000 */
[----:B------:R0:W-:Y:S04]  /*161150*/  STL.64 [R1+0x8448], R24 ;  /* 0x0084481801007387 */ /* 0x0001e80000100a00 */
[----:B------:R-:W-:Y:S04]  /*161160*/  STL [R1+0x8428], R39 ;  /* 0x0084282701007387 */ /* 0x000fe80000100800 */
[----:B------:R-:W-:Y:S04]  /*161170*/  STL.64 [R1+0x8420], R44 ;  /* 0x0084202c01007387 */ /* 0x000fe80000100a00 */
[----:B------:R-:W3:Y:S01]  /*161180*/  LDL.LU R60, [R1+0x8460] ;  /* 0x00846000013c7983 */ /* 0x000ee20000300800 */
[----:B----4-:R-:W-:-:S02]  /*161190*/  LOP3.LUT R42, R59, 0xffff, RZ, 0xc0, !PT ;  /* 0x0000ffff3b2a7812 */ /* 0x010fc400078ec0ff */
[----:B------:R-:W-:Y:S02]  /*1611a0*/  LOP3.LUT R41, R61, 0xffff, RZ, 0xc0, !PT ;  /* 0x0000ffff3d297812 */ /* 0x000fe400078ec0ff */
[----:B------:R-:W-:Y:S02]  /*1611b0*/  PRMT R37, R40, 0x3340, R0 ;  /* 0x0000334028257816 */ /* 0x000fe40000000000 */
[----:B------:R-:W-:-:S04]  /*1611c0*/  PRMT R38, R42, 0x3340, R41 ;  /* 0x000033402a267816 */ /* 0x000fc80000000029 */
[----:B------:R-:W-:Y:S02]  /*1611d0*/  PRMT R37, R38, 0x5410, R37 ;  /* 0x0000541026257816 */ /* 0x000fe40000000025 */
[----:B0-----:R-:W-:Y:S02]  /*1611e0*/  IADD3 R24, P6, PT, R46, R23, RZ ;  /* 0x000000172e187210 */ /* 0x001fe40007fde0ff */
[----:B------:R-:W-:Y:S01]  /*1611f0*/  SHF.R.U32.HI R38, RZ, 0x8, R42 ;  /* 0x00000008ff267819 */ /* 0x000fe2000001162a */
[----:B------:R0:W-:Y:S02]  /*161200*/  STL [R1+0xf8], R37 ;  /* 0x0000f82501007387 */ /* 0x0001e40000100800 */
[----:B------:R-:W-:Y:S01]  /*161210*/  IMAD.X R25, R36, 0x1, R21, P6 ;  /* 0x0000000124197824 */ /* 0x000fe200030e0615 */
[----:B------:R-:W-:Y:S02]  /*161220*/  LOP3.LUT R38, R38, 0xffff, RZ, 0xc0, !PT ;  /* 0x0000ffff26267812 */ /* 0x000fe400078ec0ff */
[----:B0-----:R-:W-:-:S02]  /*161230*/  SHF.R.U32.HI R37, RZ, 0x8, R41 ;  /* 0x00000008ff257819 */ /* 0x001fc40000011629 */
[----:B------:R0:W-:Y:S02]  /*161240*/  STL.64 [R1+0xa18], R24 ;  /* 0x000a181801007387 */ /* 0x0001e40000100a00 */
[----:B------:R-:W-:Y:S02]  /*161250*/  LOP3.LUT R37, R37, 0xffff, RZ, 0xc0, !PT ;  /* 0x0000ffff25257812 */ /* 0x000fe400078ec0ff */
[----:B------:R-:W4:Y:S02]  /*161260*/  LDL.LU R58, [R1+0xaf8] ;  /* 0x000af800013a7983 */ /* 0x000f240000300800 */
[----:B0-----:R-:W-:-:S05]  /*161270*/  PRMT R24, R38, 0x3340, R37 ;  /* 0x0000334026187816 */ /* 0x001fca0000000025 */
[----:B------:R0:W-:Y:S04]  /*161280*/  STL [R1+0x54], R24 ;  /* 0x0000541801007387 */ /* 0x0001e80000100800 */
[----:B------:R-:W4:Y:S04]  /*161290*/  LDL.LU R59, [R1+0xa24] ;  /* 0x000a2400013b7983 */ /* 0x000f280000300800 */
[----:B------:R-:W4:Y:S01]  /*1612a0*/  LDL.LU R61, [R1+0xa2c] ;  /* 0x000a2c00013d7983 */ /* 0x000f220000300800 */
[----:B------:R-:W-:Y:S02]  /*1612b0*/  LOP3.LUT R2, R2, 0xffff, RZ, 0xc0, !PT ;  /* 0x0000ffff02027812 */ /* 0x000fe400078ec0ff */
[----:B------:R-:W-:-:S02]  /*1612c0*/  LOP3.LUT R25, R55, 0xffff, RZ, 0xc0, !PT ;  /* 0x0000ffff37197812 */ /* 0x000fc400078ec0ff */
[----:B------:R-:W-:Y:S02]  /*1612d0*/  LOP3.LUT R43, R50, 0xffff, RZ, 0xc0, !PT ;  /* 0x0000ffff322b7812 */ /* 0x000fe400078ec0ff */
[----:B------:R-:W-:Y:S02]  /*1612e0*/  SHF.R.U32.HI R42, RZ, 0x8, R40 ;  /* 0x00000008ff2a7819 */ /* 0x000fe40000011628 */
[--C-:B------:R-:W-:Y:S02]  /*1612f0*/  PRMT R37, R25, 0x3340, R0.reuse ;  /* 0x0000334019257816 */ /* 0x100fe40000000000 */
[----:B------:R-:W-:Y:S02]  /*161300*/  PRMT R38, R2, 0x3340, R43 ;  /* 0x0000334002267816 */ /* 0x000fe4000000002b */
[----:B0-----:R-:W-:Y:S02]  /*161310*/  LOP3.LUT R24, R47, 0xffff, RZ, 0xc0, !PT ;  /* 0x0000ffff2f187812 */ /* 0x001fe400078ec0ff */
[----:B------:R-:W-:Y:S01]  /*161320*/  PRMT R39, R38, 0x5410, R37 ;  /* 0x0000541026277816 */ /* 0x000fe20000000025 */
[----:B------:R-:W4:Y:S01]  /*161330*/  LDL.LU R47, [R1+0x845c] ;  /* 0x00845c00012f7983 */ /* 0x000f220000300800 */
[----:B------:R-:W-:-:S03]  /*161340*/  PRMT R37, R24, 0x3340, R0 ;  /* 0x0000334018257816 */ /* 0x000fc60000000000 */
[----:B------:R-:W-:Y:S01]  /*161350*/  STL [R1+0xfc], R39 ;  /* 0x0000fc2701007387 */ /* 0x000fe20000100800 */
[----:B------:R-:W-:-:S05]  /*161360*/  IADD3 R44, P6, PT, R46, R22, RZ ;  /* 0x000000162e2c7210 */ /* 0x000fca0007fde0ff */
[----:B------:R-:W-:Y:S01]  /*161370*/  IMAD.X R45, R36, 0x1, R20, P6 ;  /* 0x00000001242d7824 */ /* 0x000fe200030e0614 */
[----:B--2---:R-:W-:Y:S02]  /*161380*/  LOP3.LUT R41, R51, 0xffff, RZ, 0xc0, !PT ;  /* 0x0000ffff33297812 */ /* 0x004fe400078ec0ff */
[----:B---3--:R-:W-:-:S04]  /*161390*/  LOP3.LUT R40, R60, 0xffff, RZ, 0xc0, !PT ;  /* 0x0000ffff3c287812 */ /* 0x008fc800078ec0ff */
[----:B------:R-:W-:-:S04]  /*1613a0*/  PRMT R38, R41, 0x3340, R40 ;  /* 0x0000334029267816 */ /* 0x000fc80000000028 */
[----:B------:R-:W-:-:S05]  /*1613b0*/  PRMT R37, R38, 0x5410, R37 ;  /* 0x0000541026257816 */ /* 0x000fca0000000025 */
[----:B------:R0:W-:Y:S04]  /*1613c0*/  STL [R1+0x134], R37 ;  /* 0x0001342501007387 */ /* 0x0001e80000100800 */
[----:B------:R-:W2:Y:S04]  /*1613d0*/  LDL.LU R50, [R1+0xa98] ;  /* 0x000a980001327983 */ /* 0x000ea80000300800 */
[----:B------:R-:W3:Y:S01]  /*1613e0*/  LDL.LU R51, [R1+0xa48] ;  /* 0x000a480001337983 */ /* 0x000ee20000300800 */
[----:B------:R-:W-:Y:S02]  /*1613f0*/  SHF.R.U32.HI R38, RZ, 0x8, R41 ;  /* 0x00000008ff267819 */ /* 0x000fe40000011629 */
[----:B0-----:R-:W-:-:S02]  /*161400*/  SHF.R.U32.HI R37, RZ, 0x8, R40 ;  /* 0x00000008ff257819 */ /* 0x001fc40000011628 */
[----:B------:R-:W-:Y:S02]  /*161410*/  SHF.R.U32.HI R41, RZ, 0x8, R2 ;  /* 0x00000008ff297819 */ /* 0x000fe40000011602 */
[----:B------:R-:W-:Y:S02]  /*161420*/  SHF.R.U32.HI R40, RZ, 0x8, R43 ;  /* 0x00000008ff287819 */ /* 0x000fe4000001162b */
[----:B------:R-:W-:Y:S02]  /*161430*/  LOP3.LUT R38, R38, 0xffff, RZ, 0xc0, !PT ;  /* 0x0000ffff26267812 */ /* 0x000fe400078ec0ff */
[----:B------:R-:W-:Y:S02]  /*161440*/  LOP3.LUT R37, R37, 0xffff, RZ, 0xc0, !PT ;  /* 0x0000ffff25257812 */ /* 0x000fe400078ec0ff */
[----:B------:R-:W-:Y:S02]  /*161450*/  LOP3.LUT R41, R41, 0xffff, RZ, 0xc0, !PT ;  /* 0x0000ffff29297812 */ /* 0x000fe400078ec0ff */
[----:B------:R-:W-:-:S02]  /*161460*/  LOP3.LUT R40, R40, 0xffff, RZ, 0xc0, !PT ;  /* 0x0000ffff28287812 */ /* 0x000fc400078ec0ff */
[----:B------:R-:W-:Y:S02]  /*161470*/  PRMT R60, R38, 0x3340, R37 ;  /* 0x00003340263c7816 */ /* 0x000fe40000000025 */
[----:B------:R-:W-:Y:S01]  /*161480*/  PRMT R2, R41, 0x3340, R40 ;  /* 0x0000334029027816 */ /* 0x000fe20000000028 */
[----:B------:R-:W-:Y:S01]  /*161490*/  STL.64 [R1+0xa10], R44 ;  /* 0x000a102c01007387 */ /* 0x000fe20000100a00 */
[----:B----4-:R-:W-:-:S03]  /*1614a0*/  LOP3.LUT R41, R58, 0xffff, RZ, 0xc0, !PT ;  /* 0x0000ffff3a297812 */ /* 0x010fc600078ec0ff */
[----:B------:R-:W-:Y:S04]  /*1614b0*/  STL [R1+0x83fc], R60 ;  /* 0x0083fc3c01007387 */ /* 0x000fe80000100800 */
[----:B------:R0:W-:Y:S01]  /*1614c0*/  STL [R1+0x5c], R2 ;  /* 0x00005c0201007387 */ /* 0x0001e20000100800 */
[----:B------:R-:W-:Y:S02]  /*1614d0*/  LOP3.LUT R40, R61, 0xffff, RZ, 0xc0, !PT ;  /* 0x0000ffff3d287812 */ /* 0x000fe400078ec0ff */
[----:B0-----:R-:W-:Y:S02]  /*1614e0*/  LOP3.LUT R2, R59, 0xffff, RZ, 0xc0, !PT ;  /* 0x0000ffff3b027812 */ /* 0x001fe400078ec0ff */
[----:B------:R-:W-:Y:S02]  /*1614f0*/  PRMT R38, R41, 0x3340, R40 ;  /* 0x0000334029267816 */ /* 0x000fe40000000028 */
[----:B------:R-:W-:-:S04]  /*161500*/  PRMT R37, R2, 0x3340, R0 ;  /* 0x0000334002257816 */ /* 0x000fc80000000000 */
[----:B------:R-:W-:-:S05]  /*161510*/  PRMT R37, R38, 0x5410, R37 ;  /* 0x0000541026257816 */ /* 0x000fca0000000025 */
[----:B------:R0:W-:Y:S04]  /*161520*/  STL [R1+0x100], R37 ;  /* 0x0001002501007387 */ /* 0x0001e80000100800 */
[----:B------:R-:W4:Y:S04]  /*161530*/  LDL.LU R58, [R1+0x2b08] ;  /* 0x002b0800013a7983 */ /* 0x000f280000300800 */
[----:B------:R-:W4:Y:S01]  /*161540*/  LDL.LU R59, [R1+0x2b04] ;  /* 0x002b0400013b7983 */ /* 0x000f220000300800 */
[----:B------:R-:W-:Y:S02]  /*161550*/  SHF.R.U32.HI R41, RZ, 0x8, R41 ;  /* 0x00000008ff297819 */ /* 0x000fe40000011629 */
[----:B0-----:R-:W-:-:S02]  /*161560*/  SHF.R.U32.HI R37, RZ, 0x8, R40 ;  /* 0x00000008ff257819 */ /* 0x001fc40000011628 */
[----:B------:R-:W-:Y:S02]  /*161570*/  IADD3 R44, P6, PT, R46, R19, RZ ;  /* 0x000000132e2c7210 */ /* 0x000fe40007fde0ff */
[----:B------:R-:W-:Y:S02]  /*161580*/  LOP3.LUT R40, R41, 0xffff, RZ, 0xc0, !PT ;  /* 0x0000ffff29287812 */ /* 0x000fe400078ec0ff */
[----:B------:R-:W-:Y:S01]  /*161590*/  LOP3.LUT R37, R37, 0xffff, RZ, 0xc0, !PT ;  /* 0x0000ffff25257812 */ /* 0x000fe200078ec0ff */
[----:B------:R-:W-:Y:S01]  /*1615a0*/  IMAD.X R45, R36, 0x1, R17, P6 ;  /* 0x00000001242d7824 */ /* 0x000fe200030e0611 */
[----:B------:R-:W-:Y:S02]  /*1615b0*/  SHF.R.U32.HI R38, RZ, 0x8, R25 ;  /* 0x00000008ff267819 */ /* 0x000fe40000011619 */
[----:B------:R-:W-:Y:S02]  /*1615c0*/  PRMT R37, R40, 0x3340, R37 ;  /* 0x0000334028257816 */ /* 0x000fe40000000025 */
[----:B------:R-:W-:Y:S01]  /*1615d0*/  LOP3.LUT R41, R47, 0xffff, RZ, 0xc0, !PT ;  /* 0x0000ffff2f297812 */ /* 0x000fe200078ec0ff */
[----:B------:R-:W-:Y:S04]  /*1615e0*/  STL.64 [R1+0xa28], R44 ;  /* 0x000a282c01007387 */ /* 0x000fe80000100a00 */
[----:B------:R0:W-:Y:S04]  /*1615f0*/  STL [R1+0x68], R37 ;  /* 0x0000682501007387 */ /* 0x0001e80000100800 */
[----:B------:R-:W4:Y:S01]  /*161600*/  LDL.LU R47, [R1+0x8458] ;  /* 0x00845800012f7983 */ /* 0x000f220000300800 */
[----:B0-----:R-:W-:-:S03]  /*161610*/  PRMT R37, R41, 0x3340, R0 ;  /* 0x0000334029257816 */ /* 0x001fc60000000000 */
[----:B------:R0:W-:Y:S01]  /*161620*/  STL.64 [R1+0x8430], R18 ;  /* 0x0084301201007387 */ /* 0x0001e20000100a00 */
[----:B------:R-:W-:Y:S02]  /*161630*/  IADD3 R44, P6, PT, R46, R18, RZ ;  /* 0x000000122e2c7210 */ /* 0x000fe40007fde0ff */
[----:B------:R-:W-:-:S03]  /*161640*/  SHF.R.U32.HI R41, RZ, 0x8, R41 ;  /* 0x00000008ff297819 */ /* 0x000fc60000011629 */
[----:B------:R-:W-:Y:S01]  /*161650*/  IMAD.X R45, R36, 0x1, R16, P6 ;  /* 0x00000001242d7824 */ /* 0x000fe200030e0610 */
[----:B------:R-:W-:Y:S02]  /*161660*/  LOP3.LUT R41, R41, 0xffff, RZ, 0xc0, !PT ;  /* 0x0000ffff29297812 */ /* 0x000fe400078ec0ff */
[----:B0-----:R-:W-:-:S05]  /*161670*/  IADD3 R18, P6, PT, R46, R15, RZ ;  /* 0x0000000f2e127210 */ /* 0x001fca0007fde0ff */
[----:B------:R-:W-:Y:S01]  /*161680*/  IMAD.X R19, R36, 0x1, R13, P6 ;  /* 0x0000000124137824 */ /* 0x000fe200030e060d */
[----:B--2---:R-:W-:Y:S02]  /*161690*/  LOP3.LUT R25, R50, 0xffff, RZ, 0xc0, !PT ;  /* 0x0000ffff32197812 */ /* 0x004fe400078ec0ff */
[----:B---3--:R-:W-:-:S04]  /*1616a0*/  LOP3.LUT R43, R51, 0xffff, RZ, 0xc0, !PT ;  /* 0x0000ffff332b7812 */ /* 0x008fc800078ec0ff */
[----:B------:R-:W-:-:S04]  /*1616b0*/  PRMT R40, R25, 0x3340, R43 ;  /* 0x0000334019287816 */ /* 0x000fc8000000002b */
[----:B------:R-:W-:-:S05]  /*1616c0*/  PRMT R37, R40, 0x5410, R37 ;  /* 0x0000541028257816 */ /* 0x000fca0000000025 */
[----:B------:R0:W-:Y:S01]  /*1616d0*/  STL [R1+0x104], R37 ;  /* 0x0001042501007387 */ /* 0x0001e20000100800 */
[----:B------:R-:W-:-:S03]  /*1616e0*/  SHF.R.U32.HI R40, RZ, 0x8, R25 ;  /* 0x00000008ff287819 */ /* 0x000fc60000011619 */
[----:B------:R-:W2:Y:S04]  /*1616f0*/  LDL.LU R61, [R1+0x2b10] ;  /* 0x002b1000013d7983 */ /* 0x000ea80000300800 */
[----:B------:R-:W3:Y:S01]  /*161700*/  LDL.LU R50, [R1+0x2b0c] ;  /* 0x002b0c0001327983 */ /* 0x000ee20000300800 */
[----:B0-----:R-:W-:-:S03]  /*161710*/  SHF.R.U32.HI R37, RZ, 0x8, R43 ;  /* 0x00000008ff257819 */ /* 0x001fc6000001162b */
[----:B------:R-:W3:Y:S01]  /*161720*/  LDL.LU R51, [R1+0x2b14] ;  /* 0x002b140001337983 */ /* 0x000ee20000300800 */
[----:B------:R-:W-:Y:S02]  /*161730*/  LOP3.LUT R40, R40, 0xffff, RZ, 0xc0, !PT ;  /* 0x0000ffff28287812 */ /* 0x000fe400078ec0ff */
[----:B------:R-:W-:-:S04]  /*161740*/  LOP3.LUT R37, R37, 0xffff, RZ, 0xc0, !PT ;  /* 0x0000ffff25257812 */ /* 0x000fc800078ec0ff */
[----:B------:R-:W-:Y:S01]  /*161750*/  PRMT R25, R40, 0x3340, R37 ;  /* 0x0000334028197816 */ /* 0x000fe20000000025 */
[----:B------:R-:W-:Y:S01]  /*161760*/  STL.64 [R1+0xa20], R44 ;  /* 0x000a202c01007387 */ /* 0x000fe20000100a00 */
[----:B------:R-:W-:-:S03]  /*161770*/  PRMT R37, R41, 0x3340, R0 ;  /* 0x0000334029257816 */ /* 0x000fc60000000000 */
[----:B------:R0:W-:Y:S01]  /*161780*/  STL [R1+0x50], R25 ;  /* 0x0000501901007387 */ /* 0x0001e20000100800 */
[----:B------:R-:W-:-:S03]  /*161790*/  SHF.R.U32.HI R41, RZ, 0x8, R2 ;  /* 0x00000008ff297819 */ /* 0x000fc60000011602 */
[----:B0-----:R-:W3:Y:S04]  /*1617a0*/  LDL.LU R25, [R1+0x2b2c] ;  /* 0x002b2c0001197983 */ /* 0x001ee80000300800 */
[----:B------:R0:W-:Y:S04]  /*1617b0*/  STL.64 [R1+0xa50], R18 ;  /* 0x000a501201007387 */ /* 0x0001e80000100a00 */
[----:B------:R-:W3:Y:S01]  /*1617c0*/  LDL.LU R2, [R1+0x2b1c] ;  /* 0x002b1c0001027983 */ /* 0x000ee20000300800 */
[----:B----4-:R-:W-:-:S03]  /*1617d0*/  SHF.R.U32.HI R43, RZ, 0x8, R58 ;  /* 0x00000008ff2b7819 */ /* 0x010fc6000001163a */
[----:B------:R-:W4:Y:S01]  /*1617e0*/  LDL.LU R57, [R1+0x2b18] ;  /* 0x002b180001397983 */ /* 0x000f220000300800 */
[----:B------:R-:W-:Y:S02]  /*1617f0*/  SHF.R.U32.HI R40, RZ, 0x8, R59 ;  /* 0x00000008ff287819 */ /* 0x000fe4000001163b */
[----:B------:R-:W-:Y:S01]  /*161800*/  LOP3.LUT R43, R43, 0xffff, RZ, 0xc0, !PT ;  /* 0x0000ffff2b2b7812 */ /* 0x000fe200078ec0ff */
[----:B------:R-:W4:Y:S01]  /*161810*/  LDL.LU R55, [R1+0x2b24] ;  /* 0x002b240001377983 */ /* 0x000f220000300800 */
[----:B------:R-:W-:-:S03]  /*161820*/  LOP3.LUT R40, R40, 0xffff, RZ, 0xc0, !PT ;  /* 0x0000ffff28287812 */ /* 0x000fc600078ec0ff */
[----:B------:R-:W4:Y:S01]  /*161830*/  LDL.LU R58, [R1+0x2b20] ;  /* 0x002b2000013a7983 */ /* 0x000f220000300800 */
[----:B0-----:R-:W-:-:S05]  /*161840*/  PRMT R18, R43, 0x3340, R40 ;  /* 0x000033402b127816 */ /* 0x001fca0000000028 */
[----:B------:R0:W-:Y:S04]  /*161850*/  STL [R1+0x70], R18 ;  /* 0x0000701201007387 */ /* 0x0001e80000100800 */
[----:B------:R-:W4:Y:S04]  /*161860*/  LDL.LU R59, [R1+0x2b28] ;  /* 0x002b2800013b7983 */ /* 0x000f280000300800 */
[----:B------:R1:W-:Y:S01]  /*161870*/  STL.64 [R1+0x8418], R14 ;  /* 0x0084180e01007387 */ /* 0x0003e20000100a00 */
[----:B0-----:R-:W-:Y:S02]  /*161880*/  IADD3 R18, P6, PT, R46, R14, RZ ;  /* 0x0000000e2e127210 */ /* 0x001fe40007fde0ff */
[----:B------:R-:W-:-:S03]  /*161890*/  LOP3.LUT R41, R41, 0xffff, RZ, 0xc0, !PT ;  /* 0x0000ffff29297812 */ /* 0x000fc600078ec0ff */
[----:B------:R-:W-:Y:S01]  /*1618a0*/  IMAD.X R19, R36, 0x1, R12, P6 ;  /* 0x0000000124137824 */ /* 0x000fe200030e060c */
[----:B------:R-:W-:-:S04]  /*1618b0*/  PRMT R41, R41, 0x3340, R0 ;  /* 0x0000334029297816 */ /* 0x000fc80000000000 */
[----:B------:R-:W-:Y:S01]  /*1618c0*/  STL.64 [R1+0xa48], R18 ;  /* 0x000a481201007387 */ /* 0x000fe20000100a00 */
[----:B--2---:R-:W-:Y:S02]  /*1618d0*/  SHF.R.U32.HI R43, RZ, 0x8, R61 ;  /* 0x00000008ff2b7819 */ /* 0x004fe4000001163d */
[----:B---3--:R-:W-:Y:S02]  /*1618e0*/  SHF.R.U32.HI R40, RZ, 0x8, R50 ;  /* 0x00000008ff287819 */ /* 0x008fe40000011632 */
[----:B------:R-:W-:Y:S02]  /*1618f0*/  LOP3.LUT R43, R43, 0xffff, RZ, 0xc0, !PT ;  /* 0x0000ffff2b2b7812 */ /* 0x000fe400078ec0ff */
[----:B-1----:R-:W-:Y:S02]  /*161900*/  SHF.R.U32.HI R14, RZ, 0x8, R51 ;  /* 0x00000008ff0e7819 */ /* 0x002fe40000011633 */
[----:B------:R-:W-:Y:S02]  /*161910*/  LOP3.LUT R40, R40, 0xffff, RZ, 0xc0, !PT ;  /* 0x0000ffff28287812 */ /* 0x000fe400078ec0ff */
[----:B------:R-:W-:-:S02]  /*161920*/  LOP3.LUT R14, R14, 0xffff, RZ, 0xc0, !PT ;  /* 0x0000ffff0e0e7812 */ /* 0x000fc400078ec0ff */
[----:B------:R-:W-:Y:S02]  /*161930*/  PRMT R15, R43, 0x3340, R40 ;  /* 0x000033402b0f7816 */ /* 0x000fe40000000028 */
[----:B------:R-:W-:Y:S02]  /*161940*/  PRMT R40, R14, 0x3340, R0 ;  /* 0x000033400e287816 */ /* 0x000fe40000000000 */
[----:B------:R-:W-:Y:S01]  /*161950*/  IADD3 R14, P6, PT, R46, R11, RZ ;  /* 0x0000000b2e0e7210 */ /* 0x000fe20007fde0ff */
[----:B------:R0:W-:Y:S04]  /*161960*/  STL [R1+0x64], R15 ;  /* 0x0000640f01007387 */ /* 0x0001e80000100800 */
[----:B------:R-:W2:Y:S04]  /*161970*/  LDL.LU R61, [R1+0x2b30] ;  /* 0x002b3000013d7983 */ /* 0x000ea80000300800 */
[----:B------:R-:W3:Y:S01]  /*161980*/  LDL.LU R50, [R1+0xab8] ;  /* 0x000ab80001327983 */ /* 0x000ee20000300800 */
[----:B------:R-:W-:-:S03]  /*161990*/  SHF.R.U32.HI R43, RZ, 0x8, R25 ;  /* 0x00000008ff2b7819 */ /* 0x000fc60000011619 */
[----:B------:R-:W2:Y:S01]  /*1619a0*/  LDL.LU R51, [R1+0xa90] ;  /* 0x000a900001337983 */ /* 0x000ea20000300800 */
[----:B0-----:R-:W-:-:S03]  /*1619b0*/  IMAD.X R15, R36, 0x1, R10, P6 ;  /* 0x00000001240f7824 */ /* 0x001fc600030e060a */
[----:B------:R-:W-:Y:S01]  /*1619c0*/  STL.64 [R1+0x8408], R40 ;  /* 0x0084082801007387 */ /* 0x000fe20000100a00 */
[----:B------:R-:W-:Y:S02]  /*1619d0*/  LOP3.LUT R43, R43, 0xffff, RZ, 0xc0, !PT ;  /* 0x0000ffff2b2b7812 */ /* 0x000fe400078ec0ff */
[----:B------:R-:W-:Y:S01]  /*1619e0*/  SHF.R.U32.HI R2, RZ, 0x8, R2 ;  /* 0x00000008ff027819 */ /* 0x000fe20000011602 */
[----:B------:R4:W-:Y:S03]  /*1619f0*/  STL.64 [R1+0x8410], R10 ;  /* 0x0084100a01007387 */ /* 0x0009e60000100a00 */
[----:B------:R-:W-:Y:S01]  /*161a00*/  LOP3.LUT R2, R2, 0xffff, RZ, 0xc0, !PT ;  /* 0x0000ffff02027812 */ /* 0x000fe200078ec0ff */
[----:B------:R0:W-:Y:S01]  /*161a10*/  STL.64 [R1+0xa78], R14 ;  /* 0x000a780e01007387 */ /* 0x0001e20000100a00 */
[----:B----4-:R-:W-:-:S04]  /*161a20*/  SHF.R.U32.HI R10, RZ, 0x8, R57 ;  /* 0x00000008ff0a7819 */ /* 0x010fc80000011639 */
[----:B------:R-:W-:Y:S02]  /*161a30*/  LOP3.LUT R10, R10, 0xffff, RZ, 0xc0, !PT ;  /* 0x0000ffff0a0a7812 */ /* 0x000fe400078ec0ff */
[----:B0-----:R-:W-:Y:S02]  /*161a40*/  PRMT R14, R43, 0x3340, R0 ;  /* 0x000033402b0e7816 */ /* 0x001fe40000000000 */
[----:B------:R-:W-:Y:S02]  /*161a50*/  PRMT R57, R2, 0x3340, R10 ;  /* 0x0000334002397816 */ /* 0x000fe4000000000a */
[----:B------:R-:W-:Y:S01]  /*161a60*/  IADD3 R10, P6, PT, R46, R9, RZ ;  /* 0x000000092e0a7210 */ /* 0x000fe20007fde0ff */
[----:B------:R-:W-:Y:S01]  /*161a70*/  STL [R1+0x8], R14 ;  /* 0x0000080e01007387 */ /* 0x000fe20000100800 */
[----:B------:R-:W-:-:S03]  /*161a80*/  SHF.R.U32.HI R43, RZ, 0x8, R55 ;  /* 0x00000008ff2b7819 */ /* 0x000fc60000011637 */
[----:B------:R0:W-:Y:S01]  /*161a90*/  STL.64 [R1+0x8400], R8 ;  /* 0x0084000801007387 */ /* 0x0001e20000100a00 */
[----:B------:R-:W-:Y:S01]  /*161aa0*/  IMAD.X R11, R36, 0x1, R8, P6 ;  /* 0x00000001240b7824 */ /* 0x000fe200030e0608 */
[----:B------:R-:W-:Y:S02]  /*161ab0*/  SHF.R.U32.HI R2, RZ, 0x8, R59 ;  /* 0x00000008ff027819 */ /* 0x000fe4000001163b */
[----:B0-----:R-:W-:Y:S02]  /*161ac0*/  SHF.R.U32.HI R9, RZ, 0x8, R58 ;  /* 0x00000008ff097819 */ /* 0x001fe4000001163a */
[----:B------:R-:W-:Y:S02]  /*161ad0*/  LOP3.LUT R8, R43, 0xffff, RZ, 0xc0, !PT ;  /* 0x0000ffff2b087812 */ /* 0x000fe400078ec0ff */
[----:B------:R-:W-:Y:S02]  /*161ae0*/  LOP3.LUT R43, R9, 0xffff, RZ, 0xc0, !PT ;  /* 0x0000ffff092b7812 */ /* 0x000fe400078ec0ff */
[----:B------:R-:W-:-:S02]  /*161af0*/  LOP3.LUT R2, R2, 0xffff, RZ, 0xc0, !PT ;  /* 0x0000ffff02027812 */ /* 0x000fc400078ec0ff */
[----:B------:R-:W-:Y:S02]  /*161b00*/  PRMT R60, R8, 0x3340, R43 ;  /* 0x00003340083c7816 */ /* 0x000fe4000000002b */
[----:B------:R-:W-:Y:S02]  /*161b10*/  IADD3 R8, P6, PT, R46, R7, RZ ;  /* 0x000000072e087210 */ /* 0x000fe40007fde0ff */
[----:B------:R-:W-:-:S03]  /*161b20*/  PRMT R2, R2, 0x3340, R0 ;  /* 0x0000334002027816 */ /* 0x000fc60000000000 */
[----:B------:R-:W-:Y:S01]  /*161b30*/  IMAD.X R9, R36, 0x1, R6, P6 ;  /* 0x0000000124097824 */ /* 0x000fe200030e0606 */
[----:B------:R-:W-:Y:S04]  /*161b40*/  STL.64 [R1+0xaa0], R10 ;  /* 0x000aa00a01007387 */ /* 0x000fe80000100a00 */
[----:B------:R-:W-:Y:S04]  /*161b50*/  STL [R1+0x4], R2 ;  /* 0x0000040201007387 */ /* 0x000fe80000100800 */
[----:B------:R0:W-:Y:S02]  /*161b60*/  STL.64 [R1+0xa98], R8 ;  /* 0x000a980801007387 */ /* 0x0001e40000100a00 */
[----:B0-----:R-:W-:-:S05]  /*161b70*/  IADD3 R8, P6, PT, R46, R5, RZ ;  /* 0x000000052e087210 */ /* 0x001fca0007fde0ff */
[----:B------:R-:W-:-:S05]  /*161b80*/  IMAD.X R9, R36, 0x1, R4, P6 ;  /* 0x0000000124097824 */ /* 0x000fca00030e0604 */
[----:B------:R0:W-:Y:S02]  /*161b90*/  STL.64 [R1+0xaa8], R8 ;  /* 0x000aa80801007387 */ /* 0x0001e40000100a00 */
[----:B0-----:R-:W-:Y:S02]  /*161ba0*/  LOP3.LUT R8, R47, 0xffff, RZ, 0xc0, !PT ;  /* 0x0000ffff2f087812 */ /* 0x001fe400078ec0ff */
[----:B------:R-:W4:Y:S01]  /*161bb0*/  LDL.LU R47, [R1+0x8454] ;  /* 0x00845400012f7983 */ /* 0x000f220000300800 */
[----:B---3--:R-:W-:Y:S02]  /*161bc0*/  LOP3.LUT R9, R50, 0xffff, RZ, 0xc0, !PT ;  /* 0x0000ffff32097812 */ /* 0x008fe400078ec0ff */
[----:B--2---:R-:W-:Y:S02]  /*161bd0*/  LOP3.LUT R2, R51, 0xffff, RZ, 0xc0, !PT ;  /* 0x0000ffff33027812 */ /* 0x004fe400078ec0ff */
[----:B------:R-:W-:Y:S02]  /*161be0*/  PRMT R43, R9, 0x3340, R8 ;  /* 0x00003340092b7816 */ /* 0x000fe40000000008 */
[----:B------:R-:W-:-:S02]  /*161bf0*/  PRMT R36, R2, 0x3340, R0 ;  /* 0x0000334002247816 */ /* 0x000fc40000000000 */
[----:B------:R-:W-:Y:S02]  /*161c00*/  SHF.R.U32.HI R2, RZ, 0x8, R2 ;  /* 0x00000008ff027819 */ /* 0x000fe40000011602 */
[----:B------:R-:W-:Y:S02]  /*161c10*/  PRMT R10, R43, 0x5410, R36 ;  /* 0x000054102b0a7816 */ /* 0x000fe40000000024 */
[----:B------:R-:W-:Y:S02]  /*161c20*/  SHF.R.U32.HI R43, RZ, 0x8, R9 ;  /* 0x00000008ff2b7819 */ /* 0x000fe40000011609 */
[----:B------:R-:W-:Y:S02]  /*161c30*/  SHF.R.U32.HI R36, RZ, 0x8, R8 ;  /* 0x00000008ff247819 */ /* 0x000fe40000011608 */
[----:B------:R-:W-:Y:S02]  /*161c40*/  LOP3.LUT R43, R43, 0xffff, RZ, 0xc0, !PT ;  /* 0x0000ffff2b2b7812 */ /* 0x000fe400078ec0ff */
[----:B------:R-:W-:-:S02]  /*161c50*/  LOP3.LUT R36, R36, 0xffff, RZ, 0xc0, !PT ;  /* 0x0000ffff24247812 */ /* 0x000fc400078ec0ff */
[----:B------:R-:W-:Y:S02]  /*161c60*/  LOP3.LUT R8, R2, 0xffff, RZ, 0xc0, !PT ;  /* 0x0000ffff02087812 */ /* 0x000fe400078ec0ff */
[----:B------:R-:W-:Y:S02]  /*161c70*/  PRMT R2, R43, 0x3340, R36 ;  /* 0x000033402b027816 */ /* 0x000fe40000000024 */
[----:B------:R-:W-:Y:S01]  /*161c80*/  PRMT R43, R8, 0x3340, R0 ;  /* 0x00003340082b7816 */ /* 0x000fe20000000000 */
[----:B------:R-:W-:Y:S01]  /*161c90*/  STL [R1+0x130], R10 ;  /* 0x0001300a01007387 */ /* 0x000fe20000100800 */
[----:B------:R-:W-:Y:S02]  /*161ca0*/  SHF.R.U32.HI R46, RZ, 0x8, R61 ;  /* 0x00000008ff2e7819 */ /* 0x000fe4000001163d */
[----:B----4-:R-:W-:Y:S02]  /*161cb0*/  SHF.R.S32.HI R36, RZ, 0x1f, R47 ;  /* 0x0000001fff247819 */ /* 0x010fe4000001142f */
[----:B------:R-:W-:-:S05]  /*161cc0*/  IADD3 R8, P6, PT, R47, R35, RZ ;  /* 0x000000232f087210 */ /* 0x000fca0007fde0ff */
[----:B------:R-:W-:-:S05]  /*161cd0*/  IMAD.X R9, R36, 0x1, R34, P6 ;  /* 0x0000000124097824 */ /* 0x000fca00030e0622 */
[----:B------:R0:W-:Y:S02]  /*161ce0*/  STL.64 [R1+0xa90], R8 ;  /* 0x000a900801007387 */ /* 0x0001e40000100a00 */
[----:B0-----:R-:W-:Y:S02]  /*161cf0*/  SHF.R.U32.HI R8, RZ, 0x8, R49 ;  /* 0x00000008ff087819 */ /* 0x001fe40000011631 */
[----:B------:R-:W-:Y:S02]  /*161d00*/  SHF.R.U32.HI R9, RZ, 0x8, R24 ;  /* 0x00000008ff097819 */ /* 0x000fe40000011618 */
[----:B------:R-:W-:Y:S01]  /*161d10*/  LOP3.LUT R8, R8, 0xffff, RZ, 0xc0, !PT ;  /* 0x0000ffff08087812 */ /* 0x000fe200078ec0ff */
[----:B------:R-:W2:Y:S01]  /*161d20*/  LDL.LU R24, [R1+0x34] ;  /* 0x0000340001187983 */ /* 0x000ea20000300800 */
[----:B------:R-:W-:Y:S02]  /*161d30*/  LOP3.LUT R9, R9, 0xffff, RZ, 0xc0, !PT ;  /* 0x0000ffff09097812 */ /* 0x000fe400078ec0ff */
[----:B------:R-:W-:Y:S01]  /*161d40*/  PRMT R61, R8, 0x3340, R0 ;  /* 0x00003340083d7816 */ /* 0x000fe20000000000 */
[----:B------:R-:W3:Y:S01]  /*161d50*/  LDL.LU R25, [R1+0x24] ;  /* 0x0000240001197983 */ /* 0x000ee20000300800 */
[----:B------:R-:W-:-:S02]  /*161d60*/  IADD3 R8, P6, PT, R47, R33, RZ ;  /* 0x000000212f087210 */ /* 0x000fc40007fde0ff */
[----:B------:R-:W-:Y:S01]  /*161d70*/  PRMT R49, R9, 0x3340, R0 ;  /* 0x0000334009317816 */ /* 0x000fe20000000000 */
[----:B------:R-:W4:Y:S02]  /*161d80*/  LDL.LU R11, [R1+0x38] ;  /* 0x00003800010b7983 */ /* 0x000f240000300800 */
[----:B------:R-:W-:Y:S02]  /*161d90*/  IMAD.X R9, R36, 0x1, R31, P6 ;  /* 0x0000000124097824 */ /* 0x000fe400030e061f */
[----:B------:R-:W2:Y:S04]  /*161da0*/  LDL.LU R40, [R1+0x48] ;  /* 0x0000480001287983 */ /* 0x000ea80000300800 */
[----:B------:R-:W2:Y:S04]  /*161db0*/  LDL.LU R50, [R1+0xa4] ;  /* 0x0000a40001327983 */ /* 0x000ea80000300800 */
[----:B------:R-:W2:Y:S04]  /*161dc0*/  LDL.LU R41, [R1+0x44] ;  /* 0x0000440001297983 */ /* 0x000ea80000300800 */
[----:B------:R0:W-:Y:S04]  /*161dd0*/  STL.64 [R1+0xac0], R8 ;  /* 0x000ac00801007387 */ /* 0x0001e80000100a00 */
[----:B0-----:R-:W2:Y:S01]  /*161de0*/  LDL.LU R9, [R1+0x40] ;  /* 0x0000400001097983 */ /* 0x001ea20000300800 */
[----:B------:R-:W-:-:S03]  /*161df0*/  SHF.R.U32.HI R8, RZ, 0x8, R53 ;  /* 0x00000008ff087819 */ /* 0x000fc60000011635 */
[----:B------:R-:W2:Y:S04]  /*161e00*/  LDL.LU R55, [R1+0x9c] ;  /* 0x00009c0001377983 */ /* 0x000ea80000300800 */
[----:B------:R-:W2:Y:S01]  /*161e10*/  LDL.LU R53, [R1+0x8450] ;  /* 0x0084500001357983 */ /* 0x000ea20000300800 */
[----:B------:R-:W-:Y:S02]  /*161e20*/  IADD3 R14, P6, PT, R47, R32, RZ ;  /* 0x000000202f0e7210 */ /* 0x000fe40007fde0ff */
[----:B------:R-:W-:Y:S01]  /*161e30*/  SHF.R.U32.HI R3, RZ, 0x8, R3 ;  /* 0x00000008ff037819 */ /* 0x000fe20000011603 */
[----:B------:R-:W2:Y:S02]  /*161e40*/  LDL.LU R58, [R1+0x3c] ;  /* 0x00003c00013a7983 */ /* 0x000ea40000300800 */
[----:B------:R-:W-:-:S02]  /*161e50*/  IMAD.X R15, R36, 0x1, R30, P6 ;  /* 0x00000001240f7824 */ /* 0x000fc400030e061e */
[----:B------:R-:W2:Y:S01]  /*161e60*/  LDL.LU R59, [R1+0x30] ;  /* 0x00003000013b7983 */ /* 0x000ea20000300800 */
[----:B------:R-:W-:-:S03]  /*161e70*/  LOP3.LUT R42, R42, 0xffff, RZ, 0xc0, !PT ;  /* 0x0000ffff2a2a7812 */ /* 0x000fc600078ec0ff */
[----:B------:R-:W2:Y:S01]  /*161e80*/  LDL.LU R18, [R1+0x2c] ;  /* 0x00002c0001127983 */ /* 0x000ea20000300800 */
[----:B------:R-:W-:-:S03]  /*161e90*/  LOP3.LUT R38, R38, 0xffff, RZ, 0xc0, !PT ;  /* 0x0000ffff26267812 */ /* 0x000fc600078ec0ff */
[----:B------:R-:W2:Y:S01]  /*161ea0*/  LDL.LU R19, [R1+0x20] ;  /* 0x0000200001137983 */ /* 0x000ea20000300800 */
[----:B------:R-:W-:Y:S02]  /*161eb0*/  LOP3.LUT R46, R46, 0xffff, RZ, 0xc0, !PT ;  /* 0x0000ffff2e2e7812 */ /* 0x000fe400078ec0ff */
[----:B------:R-:W-:Y:S01]  /*161ec0*/  LOP3.LUT R3, R3, 0xffff, RZ, 0xc0, !PT ;  /* 0x0000ffff03037812 */ /* 0x000fe200078ec0ff */
[----:B------:R-:W-:Y:S01]  /*161ed0*/  STL [R1+0x838c], R0 ;  /* 0x00838c0001007387 */ /* 0x000fe20000100800 */
[----:B------:R-:W-:-:S03]  /*161ee0*/  LOP3.LUT R8, R8, 0xffff, RZ, 0xc0, !PT ;  /* 0x0000ffff08087812 */ /* 0x000fc600078ec0ff */
[----:B------:R-:W2:Y:S01]  /*161ef0*/  LDL.LU R39, [R1+0xc] ;  /* 0x00000c0001277983 */ /* 0x000ea20000300800 */
[----:B------:R-:W-:-:S03]  /*161f00*/  IMAD.MOV.U32 R51, RZ, RZ, R56 ;  /* 0x000000ffff337224 */ /* 0x000fc600078e0038 */
[----:B------:R-:W2:Y:S01]  /*161f10*/  LDL.LU R44, [R1] ;  /* 0x00000000012c7983 */ /* 0x000ea20000300800 */
[----:B------:R-:W-:-:S03]  /*161f20*/  PRMT R42, R42, 0x3340, R0 ;  /* 0x000033402a2a7816 */ /* 0x000fc60000000000 */
[----:B------:R-:W2:Y:S01]  /*161f30*/  LDL.LU R45, [R1+0x6c] ;  /* 0x00006c00012d7983 */ /* 0x000ea20000300800 */
[--C-:B------:R-:W-:Y:S02]  /*161f40*/  PRMT R38, R38, 0x3340, R0.reuse ;  /* 0x0000334026267816 */ /* 0x100fe40000000000 */
[--C-:B------:R-:W-:Y:S01]  /*161f50*/  PRMT R46, R46, 0x3340, R0.reuse ;  /* 0x000033402e2e7816 */ /* 0x100fe20000000000 */
[----:B------:R0:W-:Y:S01]  /*161f60*/  STL.64 [R1+0xab8], R14 ;  /* 0x000ab80e01007387 */ /* 0x0001e20000100a00 */
[--C-:B------:R-:W-:Y:S02]  /*161f70*/  PRMT R3, R3, 0x3340, R0.reuse ;  /* 0x0000334003037816 */ /* 0x100fe40000000000 */
[----:B------:R-:W-:Y:S01]  /*161f80*/  PRMT R56, R8, 0x3340, R0 ;  /* 0x0000334008387816 */ /* 0x000fe20000000000 */
[----:B0-----:R-:W2:Y:S04]  /*161f90*/  LDL.LU R14, [R1+0x60] ;  /* 0x00006000010e7983 */ /* 0x001ea80000300800 */
[----:B------:R-:W2:Y:S01]  /*161fa0*/  LDL.LU R15, [R1+0x4c] ;  /* 0x00004c00010f7983 */ /* 0x000ea20000300800 */
[----:B---3--:R-:W-:-:S02]  /*161fb0*/  PRMT R54, R54, 0x5410, R25 ;  /* 0x0000541036367816 */ /* 0x008fc40000000019 */
[----:B----4-:R-:W-:Y:S01]  /*161fc0*/  PRMT R52, R52, 0x5410, R11 ;  /* 0x0000541034347816 */ /* 0x010fe2000000000b */
[----:B------:R-:W-:Y:S01]  /*161fd0*/  IMAD.MOV.U32 R11, RZ, RZ, R51 ;  /* 0x000000ffff0b7224 */ /* 0x000fe200078e0033 */
[----:B--2---:R-:W-:Y:S02]  /*161fe0*/  PRMT R0, R50, 0x5410, R40 ;  /* 0x0000541032007816 */ /* 0x004fe40000000028 */
[----:B------:R-:W-:Y:S02]  /*161ff0*/  PRMT R53, R53, 0x5410, R24 ;  /* 0x0000541035357816 */ /* 0x000fe40000000018 */
[----:B------:R-:W-:-:S05]  /*162000*/  IADD3 R24, P6, PT, R47, R29, RZ ;  /* 0x0000001d2f187210 */ /* 0x000fca0007fde0ff */
[----:B------:R-:W-:Y:S01]  /*162010*/  IMAD.X R25, R36, 0x1, R27, P6 ;  /* 0x0000000124197824 */ /* 0x000fe200030e061b */
[----:B------:R-:W-:-:S04]  /*162020*/  IADD3 R50, P6, PT, R47, R28, RZ ;  /* 0x0000001c2f327210 */ /* 0x000fc80007fde0ff */
[----:B------:R0:W-:Y:S01]  /*162030*/  STL.64 [R1+0xae0], R24 ;  /* 0x000ae01801007387 */ /* 0x0001e20000100a00 */
[----:B------:R-:W-:-:S03]  /*162040*/  IMAD.X R51, R36, 0x1, R26, P6 ;  /* 0x0000000124337824 */ /* 0x000fc600030e061a */
[----:B0-----:R-:W2:Y:S04]  /*162050*/  LDL.LU.64 R24, [R1+0x8448] ;  /* 0x0084480001187983 */ /* 0x001ea80000300a00 */
[----:B------:R-:W3:Y:S04]  /*162060*/  LDL.LU R10, [R1+0x54] ;  /* 0x00005400010a7983 */ /* 0x000ee80000300800 */
[----:B------:R0:W-:Y:S04]  /*162070*/  STL.64 [R1+0xad8], R50 ;  /* 0x000ad83201007387 */ /* 0x0001e80000100a00 */
[----:B0-----:R-:W4:Y:S01]  /*162080*/  LDL.LU.64 R50, [R1+0x8440] ;  /* 0x0084400001327983 */ /* 0x001f220000300a00 */
[----:B------:R-:W-:-:S02]  /*162090*/  PRMT R55, R55, 0x5410, R9 ;  /* 0x0000541037377816 */ /* 0x000fc40000000009 */
[----:B------:R-:W-:Y:S01]  /*1620a0*/  PRMT R48, R48, 0x5410, R58 ;  /* 0x0000541030307816 */ /* 0x000fe2000000003a */
[----:B------:R-:W3:Y:S01]  /*1620b0*/  LDL.LU R40, [R1+0x5c] ;  /* 0x00005c0001287983 */ /* 0x000ee20000300800 */
[----:B--2---:R-:W-:-:S05]  /*1620c0*/  IADD3 R8, P6, PT, R47, R25, RZ ;  /* 0x000000192f087210 */ /* 0x004fca0007fde0ff */
[----:B------:R-:W-:Y:S01]  /*1620d0*/  IMAD.X R9, R36, 0x1, R24, P6 ;  /* 0x0000000124097824 */ /* 0x000fe200030e0618 */
[----:B------:R-:W-:Y:S02]  /*1620e0*/  IADD3 R58, P6, PT, R47, R23, RZ ;  /* 0x000000172f3a7210 */ /* 0x000fe40007fde0ff */
[----:B----4-:R-:W-:-:S03]  /*1620f0*/  PRMT R51, R51, 0x5410, R59 ;  /* 0x0000541033337816 */ /* 0x010fc6000000003b */
[----:B------:R-:W-:Y:S01]  /*162100*/  IMAD.X R59, R36, 0x1, R21, P6 ;  /* 0x00000001243b7824 */ /* 0x000fe200030e0615 */
[----:B------:R-:W-:Y:S02]  /*162110*/  PRMT R50, R50, 0x5410, R41 ;  /* 0x0000541032327816 */ /* 0x000fe40000000029 */
[----:B------:R-:W2:Y:S04]  /*162120*/  LDL.LU R41, [R1+0x50] ;  /* 0x0000500001297983 */ /* 0x000ea80000300800 */
[----:B------:R0:W-:Y:S04]  /*162130*/  STL.64 [R1+0xb08], R8 ;  /* 0x000b080801007387 */ /* 0x0001e80000100a00 */
[----:B0-----:R-:W4:Y:S04]  /*162140*/  LDL.LU R8, [R1+0x68] ;  /* 0x0000680001087983 */ /* 0x001f280000300800 */
[----:B------:R-:W2:Y:S04]  /*162150*/  LDL.LU R9, [R1+0x64] ;  /* 0x0000640001097983 */ /* 0x000ea80000300800 */
[----:B------:R0:W-:Y:S04]  /*162160*/  STL.64 [R1+0xaf8], R58 ;  /* 0x000af83a01007387 */ /* 0x0001e80000100a00 */
[----:B0-----:R-:W2:Y:S04]  /*162170*/  LDL.LU.64 R58, [R1+0x8438] ;  /* 0x00843800013a7983 */ /* 0x001ea80000300a00 */
[----:B------:R0:W-:Y:S01]  /*162180*/  STL [R1+0x83d0], R22 ;  /* 0x0083d01601007387 */ /* 0x0001e20000100800 */
[----:B--2---:R-:W-:-:S02]  /*162190*/  PRMT R58, R58, 0x5410, R18 ;  /* 0x000054103a3a7816 */ /* 0x004fc40000000012 */
[----:B------:R-:W-:Y:S02]  /*1621a0*/  IADD3 R18, P6, PT, R47, R22, RZ ;  /* 0x000000162f127210 */ /* 0x000fe40007fde0ff */
[----:B------:R-:W-:Y:S01]  /*1621b0*/  PRMT R59, R59, 0x5410, R19 ;  /* 0x000054103b3b7816 */ /* 0x000fe20000000013 */
[----:B0-----:R-:W2:Y:S02]  /*1621c0*/  LDL.LU R22, [R1+0x78] ;  /* 0x0000780001167983 */ /* 0x001ea40000300800 */
[----:B------:R-:W-:-:S05]  /*1621d0*/  IMAD.X R19, R36, 0x1, R20, P6 ;  /* 0x0000000124137824 */ /* 0x000fca00030e0614 */
[----:B------:R0:W-:Y:S04]  /*1621e0*/  STL.64 [R1+0xb30], R18 ;  /* 0x000b301201007387 */ /* 0x0001e80000100a00 */
[----:B0-----:R-:W3:Y:S01]  /*1621f0*/  LDL.LU.64 R18, [R1+0x8430] ;  /* 0x0084300001127983 */ /* 0x001ee20000300a00 */
[----:B--2---:R-:W-:-:S03]  /*162200*/  PRMT R22, R22, 0x5410, R39 ;  /* 0x0000541016167816 */ /* 0x004fc60000000027 */
[----:B------:R-:W2:Y:S04]  /*162210*/  LDL.LU R39, [R1+0x8428] ;  /* 0x0084280001277983 */ /* 0x000ea80000300800 */
[----:B------:R0:W-:Y:S02]  /*162220*/  STL [R1+0xc], R22 ;  /* 0x00000c1601007387 */ /* 0x0001e40000100800 */
[----:B0-----:R-:W-:Y:S02]  /*162230*/  PRMT R22, R45, 0x5410, R44 ;  /* 0x000054102d167816 */ /* 0x001fe4000000002c */
[----:B---3--:R-:W-:-:S05]  /*162240*/  IADD3 R44, P6, PT, R47, R19, RZ ;  /* 0x000000132f2c7210 */ /* 0x008fca0007fde0ff */
[----:B------:R-:W-:-:S05]  /*162250*/  IMAD.X R45, R36, 0x1, R17, P6 ;  /* 0x00000001242d7824 */ /* 0x000fca00030e0611 */
[----:B------:R0:W-:Y:S04]  /*162260*/  STL.64 [R1+0xb28], R44 ;  /* 0x000b282c01007387 */ /* 0x0001e80000100a00 */
[----:B0-----:R-:W3:Y:S04]  /*162270*/  LDL.LU.64 R44, [R1+0x8420] ;  /* 0x00842000012c7983 */ /* 0x001ee80000300a00 */
[----:B------:R0:W-:Y:S04]  /*162280*/  STL.64 [R1+0x83c8], R18 ;  /* 0x0083c81201007387 */ /* 0x0001e80000100a00 */
[----:B0-----:R-:W4:Y:S01]  /*162290*/  LDL.LU R19, [R1+0x58] ;  /* 0x0000580001137983 */ /* 0x001f220000300800 */
[----:B--2---:R-:W-:-:S02]  /*1622a0*/  PRMT R39, R15, 0x5410, R39 ;  /* 0x000054100f277816 */ /* 0x004fc40000000027 */
[----:B---3--:R-:W-:Y:S02]  /*1622b0*/  PRMT R45, R14, 0x5410, R45 ;  /* 0x000054100e2d7816 */ /* 0x008fe4000000002d */
[----:B------:R-:W-:Y:S02]  /*1622c0*/  IADD3 R14, P6, PT, R47, R18, RZ ;  /* 0x000000122f0e7210 */ /* 0x000fe40007fde0ff */
[----:B------:R-:W2:Y:S03]  /*1622d0*/  LDL.LU R18, [R1+0x4] ;  /* 0x0000040001127983 */ /* 0x000ea60000300800 */
[----:B------:R-:W-:-:S05]  /*1622e0*/  IMAD.X R15, R36, 0x1, R16, P6 ;  /* 0x00000001240f7824 */ /* 0x000fca00030e0610 */
[----:B------:R0:W-:Y:S04]  /*1622f0*/  STL.64 [R1+0xb48], R14 ;  /* 0x000b480e01007387 */ /* 0x0001e80000100a00 */
[----:B0-----:R-:W3:Y:S01]  /*162300*/  LDL.LU.64 R14, [R1+0x8418] ;  /* 0x00841800010e7983 */ /* 0x001ee20000300a00 */
[----:B------:R-:W-:Y:S02]  /*162310*/  PRMT R42, R10, 0x5410, R42 ;  /* 0x000054100a2a7816 */ /* 0x000fe4000000002a */
[----:B----4-:R-:W-:Y:S01]  /*162320*/  PRMT R44, R19, 0x5410, R44 ;  /* 0x00005410132c7816 */ /* 0x010fe2000000002c */
[----:B------:R-:W-:Y:S01]  /*162330*/  IMAD.MOV.U32 R19, RZ, RZ, R11 ;  /* 0x000000ffff137224 */ /* 0x000fe200078e000b */
[----:B------:R-:W-:Y:S02]  /*162340*/  PRMT R38, R40, 0x5410, R38 ;  /* 0x0000541028267816 */ /* 0x000fe40000000026 */
[----:B------:R-:W-:-:S02]  /*162350*/  PRMT R37, R41, 0x5410, R37 ;  /* 0x0000541029257816 */ /* 0x000fc40000000025 */
[----:B---3--:R-:W-:-:S05]  /*162360*/  IADD3 R10, P6, PT, R47, R15, RZ ;  /* 0x0000000f2f0a7210 */ /* 0x008fca0007fde0ff */
[----:B------:R-:W-:Y:S01]  /*162370*/  IMAD.X R11, R36, 0x1, R13, P6 ;  /* 0x00000001240b7824 */ /* 0x000fe200030e060d */
[----:B------:R-:W-:-:S04]  /*162380*/  IADD3 R40, P6, PT, R47, R14, RZ ;  /* 0x0000000e2f287210 */ /* 0x000fc80007fde0ff */
[----:B------:R0:W-:Y:S01]  /*162390*/  STL.64 [R1+0xb40], R10 ;  /* 0x000b400a01007387 */ /* 0x0001e20000100a00 */
[----:B------:R-:W-:-:S03]  /*1623a0*/  IMAD.X R41, R36, 0x1, R12, P6 ;  /* 0x0000000124297824 */ /* 0x000fc600030e060c */
[----:B0-----:R-:W3:Y:S04]  /*1623b0*/  LDL.LU.64 R10, [R1+0x8410] ;  /* 0x00841000010a7983 */ /* 0x001ee80000300a00 */
[----:B------:R0:W-:Y:S04]  /*1623c0*/  STL.64 [R1+0x83c0], R14 ;  /* 0x0083c00e01007387 */ /* 0x0001e80000100a00 */
[----:B0-----:R-:W4:Y:S04]  /*1623d0*/  LDL.LU R14, [R1+0x8] ;  /* 0x00000800010e7983 */ /* 0x001f280000300800 */
[----:B------:R-:W4:Y:S04]  /*1623e0*/  LDL.LU R15, [R1+0x70] ;  /* 0x00007000010f7983 */ /* 0x000f280000300800 */
[----:B------:R0:W-:Y:S04]  /*1623f0*/  STL.64 [R1+0xb68], R40 ;  /* 0x000b682801007387 */ /* 0x0001e80000100a00 */
[----:B0-----:R-:W2:Y:S04]  /*162400*/  LDL.LU.64 R40, [R1+0x8408] ;  /* 0x0084080001287983 */ /* 0x001ea80000300a00 */
[----:B---3--:R-:W-:Y:S01]  /*162410*/  STL [R1+0x83a4], R11 ;  /* 0x0083a40b01007387 */ /* 0x008fe20000100800 */
[----:B--2---:R-:W-:-:S02]  /*162420*/  PRMT R41, R8, 0x5410, R41 ;  /* 0x0000541008297816 */ /* 0x004fc40000000029 */
[----:B------:R-:W-:Y:S02]  /*162430*/  IADD3 R8, P6, PT, R47, R11, RZ ;  /* 0x0000000b2f087210 */ /* 0x000fe40007fde0ff */
[----:B------:R-:W-:-:S03]  /*162440*/  PRMT R40, R9, 0x5410, R40 ;  /* 0x0000541009287816 */ /* 0x000fc60000000028 */
[----:B------:R-:W-:Y:S02]  /*162450*/  IMAD.X R9, R36, 0x1, R10, P6 ;  /* 0x0000000124097824 */ /* 0x000fe400030e060a */
[----:B------:R-:W-:Y:S04]  /*162460*/  STL [R1+0x5c], R40 ;  /* 0x00005c2801007387 */ /* 0x000fe80000100800 */
[----:B------:R0:W-:Y:S04]  /*162470*/  STL.64 [R1+0xb60], R8 ;  /* 0x000b600801007387 */ /* 0x0001e80000100a00 */
[----:B0-----:R-:W2:Y:S01]  /*162480*/  LDL.LU.64 R8, [R1+0x8400] ;  /* 0x0084000001087983 */ /* 0x001ea20000300a00 */
[----:B----4-:R-:W-:-:S02]  /*162490*/  PRMT R40, R15, 0x5410, R14 ;  /* 0x000054100f287816 */ /* 0x010fc4000000000e */
[----:B------:R-:W-:Y:S01]  /*1624a0*/  PRMT R15, R60, 0x5410, R18 ;  /* 0x000054103c0f7816 */ /* 0x000fe20000000012 */
[----:B------:R2:W-:Y:S04]  /*1624b0*/  STL [R1+0x83a8], R10 ;  /* 0x0083a80a01007387 */ /* 0x0005e80000100800 */
[----:B------:R-:W3:Y:S04]  /*1624c0*/  LDL.LU R14, [R1+0xa5c] ;  /* 0x000a5c00010e7983 */ /* 0x000ee80000300800 */
[----:B------:R-:W4:Y:S01]  /*1624d0*/  LDL.LU R60, [R1+0x83fc] ;  /* 0x0083fc00013c7983 */ /* 0x000f220000300800 */
[----:B--2---:R-:W-:-:S03]  /*1624e0*/  IADD3 R10, P6, PT, R47, R9, RZ ;  /* 0x000000092f0a7210 */ /* 0x004fc60007fde0ff */
[----:B------:R0:W-:Y:S02]  /*1624f0*/  STL [R1+0x8394], R9 ;  /* 0x0083940901007387 */ /* 0x0001e40000100800 */
[----:B------:R-:W-:Y:S02]  /*162500*/  IMAD.X R11, R36, 0x1, R8, P6 ;  /* 0x00000001240b7824 */ /* 0x000fe400030e0608 */
[----:B------:R-:W-:Y:S04]  /*162510*/  STL [R1+0x7c], R15 ;  /* 0x00007c0f01007387 */ /* 0x000fe80000100800 */
[----:B------:R1:W-:Y:S01]  /*162520*/  STL.64 [R1+0xba0], R10 ;  /* 0x000ba00a01007387 */ /* 0x0003e20000100a00 */
[----:B0-----:R-:W-:Y:S02]  /*162530*/  PRMT R9, R2, 0x5410, R43 ;  /* 0x0000541002097816 */ /* 0x001fe4000000002b */
[----:B-1----:R-:W-:-:S02]  /*162540*/  PRMT R10, R57, 0x5410, R46 ;  /* 0x00005410390a7816 */ /* 0x002fc4000000002e */
[----:B------:R-:W2:Y:S04]  /*162550*/  LDL.LU R57, [R1+0x83f8] ;  /* 0x0083f80001397983 */ /* 0x000ea80000300800 */
[----:B------:R-:W3:Y:S04]  /*162560*/  LDL.LU R2, [R1+0x83f4] ;  /* 0x0083f40001027983 */ /* 0x000ee80000300800 */
[----:B------:R-:W3:Y:S04]  /*162570*/  LDL.LU R46, [R1+0xb20] ;  /* 0x000b2000012e7983 */ /* 0x000ee80000300800 */
[----:B------:R-:W3:Y:S04]  /*162580*/  LDL.LU R15, [R1+0xa58] ;  /* 0x000a5800010f7983 */ /* 0x000ee80000300800 */
[----:B------:R-:W3:Y:S04]  /*162590*/  LDL.LU R18, [R1+0x138] ;  /* 0x0001380001127983 */ /* 0x000ee80000300800 */
[----:B------:R0:W-:Y:S02]  /*1625a0*/  STL.64 [R1+0x8398], R8 ;  /* 0x0083980801007387 */ /* 0x0001e40000100a00 */
[----:B0-----:R-:W-:-:S02]  /*1625b0*/  IADD3 R8, P6, PT, R47, R7, RZ ;  /* 0x000000072f087210 */ /* 0x001fc40007fde0ff */
[----:B------:R-:W-:Y:S03]  /*1625c0*/  STL [R1+0x83a0], R7 ;  /* 0x0083a00701007387 */ /* 0x000fe60000100800 */
[----:B------:R-:W-:-:S05]  /*1625d0*/  IMAD.X R9, R36, 0x1, R6, P6 ;  /* 0x0000000124097824 */ /* 0x000fca00030e0606 */
[----:B------:R0:W-:Y:S04]  /*1625e0*/  STL.64 [R1+0xb88], R8 ;  /* 0x000b880801007387 */ /* 0x0001e80000100a00 */
[----:B------:R4:W-:Y:S01]  /*1625f0*/  STL [R1+0x8390], R5 ;  /* 0x0083900501007387 */ /* 0x0009e20000100800 */
[----:B0-----:R-:W-:Y:S02]  /*162600*/  IADD3 R8, P6, PT, R47, R5, RZ ;  /* 0x000000052f087210 */ /* 0x001fe40007fde0ff */
[----:B----4-:R-:W-:Y:S02]  /*162610*/  PRMT R5, R60, 0x5410, R49 ;  /* 0x000054103c057816 */ /* 0x010fe40000000031 */
[----:B------:R-:W4:Y:S01]  /*162620*/  LDL.LU R49, [R1+0x83f0] ;  /* 0x0083f00001317983 */ /* 0x000f220000300800 */
[----:B------:R-:W-:-:S05]  /*162630*/  IMAD.X R9, R36, 0x1, R4, P6 ;  /* 0x0000000124097824 */ /* 0x000fca00030e0604 */
[----:B------:R-:W-:Y:S04]  /*162640*/  STL.64 [R1+0xc38], R8 ;  /* 0x000c380801007387 */ /* 0x000fe80000100a00 */
[----:B------:R-:W4:Y:S04]  /*162650*/  LDL.LU R60, [R1+0x83ec] ;  /* 0x0083ec00013c7983 */ /* 0x000f280000300800 */
[----:B------:R0:W-:Y:S04]  /*162660*/  STL.64 [R1+0x83b0], R4 ;  /* 0x0083b00401007387 */ /* 0x0001e80000100a00 */
[----:B0-----:R-:W4:Y:S01]  /*162670*/  LDL.LU R4, [R1+0x110] ;  /* 0x0001100001047983 */ /* 0x001f220000300800 */
[----:B--2---:R-:W-:-:S03]  /*162680*/  PRMT R7, R57, 0x5410, R61 ;  /* 0x0000541039077816 */ /* 0x004fc6000000003d */
[----:B------:R-:W2:Y:S01]  /*162690*/  LDL.LU R61, [R1+0x83e8] ;  /* 0x0083e800013d7983 */ /* 0x000ea20000300800 */
[----:B---3--:R-:W-:-:S03]  /*1626a0*/  PRMT R57, R2, 0x5410, R3 ;  /* 0x0000541002397816 */ /* 0x008fc60000000003 */
[----:B------:R-:W3:Y:S04]  /*1626b0*/  LDL.LU R5, [R1+0xc60] ;  /* 0x000c600001057983 */ /* 0x000ee80000300800 */
[----:B------:R-:W-:Y:S04]  /*1626c0*/  STL [R1+0xbc], R7 ;  /* 0x0000bc0701007387 */ /* 0x000fe80000100800 */
[----:B------:R-:W2:Y:S04]  /*1626d0*/  LDL.LU R47, [R1+0xc5c] ;  /* 0x000c5c00012f7983 */ /* 0x000ea80000300800 */
[----:B------:R-:W2:Y:S04]  /*1626e0*/  LDL.LU R8, [R1+0x128] ;  /* 0x0001280001087983 */ /* 0x000ea80000300800 */
[----:B------:R-:W2:Y:S01]  /*1626f0*/  LDL.LU R11, [R1+0x120] ;  /* 0x00012000010b7983 */ /* 0x000ea20000300800 */
[----:B----4-:R-:W-:-:S02]  /*162700*/  SHF.R.S32.HI R36, RZ, 0x1f, R60 ;  /* 0x0000001fff247819 */ /* 0x010fc4000001143c */
[----:B------:R-:W-:-:S05]  /*162710*/  IADD3 R2, P6, PT, R60, R35, RZ ;  /* 0x000000233c027210 */ /* 0x000fca0007fde0ff */
[----:B------:R-:W-:-:S05]  /*162720*/  IMAD.X R3, R36, 0x1, R34, P6 ;  /* 0x0000000124037824 */ /* 0x000fca00030e0622 */
[----:B------:R0:W-:Y:S04]  /*162730*/  STL.64 [R1+0xc20], R2 ;  /* 0x000c200201007387 */ /* 0x0001e80000100a00 */
[----:B0-----:R-:W4:Y:S01]  /*162740*/  LDL.LU.64 R2, [R1+0x83e0] ;  /* 0x0083e00001027983 */ /* 0x001f220000300a00 */
[----:B------:R-:W-:-:S03]  /*162750*/  LOP3.LUT R43, R14, 0xffff, RZ, 0xc0, !PT ;  /* 0x0000ffff0e2b7812 */ /* 0x000fc600078ec0ff */
[----:B------:R0:W-:Y:S01]  /*162760*/  STL.64 [R1+0x83b8], R34 ;  /* 0x0083b82201007387 */ /* 0x0001e20000100a00 */
[----:B------:R-:W-:Y:S02]  /*162770*/  PRMT R4, R4, 0x4210, R43 ;  /* 0x0000421004047816 */ /* 0x000fe4000000002b */
[----:B----4-:R-:W-:Y:S02]  /*162780*/  PRMT R14, R2, 0x5410, R56 ;  /* 0x00005410020e7816 */ /* 0x010fe40000000038 */
[----:B------:R-:W4:Y:S04]  /*162790*/  LDL.LU R56, [R1+0x83d8] ;  /* 0x0083d80001387983 */ /* 0x000f280000300800 */
[----:B------:R-:W2:Y:S04]  /*1627a0*/  LDL.LU R2, [R1+0x83d4] ;  /* 0x0083d40001027983 */ /* 0x000ea80000300800 */
[----:B------:R-:W4:Y:S04]  /*1627b0*/  LDL.LU R7, [R1+0xc58] ;  /* 0x000c580001077983 */ /* 0x000f280000300800 */
[----:B------:R-:W4:Y:S01]  /*1627c0*/  LDL.LU R9, [R1+0xcbc] ;  /* 0x000cbc0001097983 */ /* 0x000f220000300800 */
[----:B0-----:R-:W-:-:S02]  /*1627d0*/  IADD3 R34, P6, PT, R60, R33, RZ ;  /* 0x000000213c227210 */ /* 0x001fc40007fde0ff */
[----:B------:R-:W-:Y:S01]  /*1627e0*/  PRMT R54, R54, 0x5210, R43 ;  /* 0x0000521036367816 */ /* 0x000fe2000000002b */
[----:B------:R0:W-:Y:S02]  /*1627f0*/  STL [R1+0xc4], R14 ;  /* 0x0000c40e01007387 */ /* 0x0001e40000100800 */
[----:B------:R-:W-:Y:S01]  /*162800*/  IMAD.X R35, R36, 0x1, R31, P6 ;  /* 0x0000000124237824 */ /* 0x000fe200030e061f */
[----:B------:R-:W-:Y:S02]  /*162810*/  LOP3.LUT R43, R46, 0xffff, RZ, 0xc0, !PT ;  /* 0x0000ffff2e2b7812 */ /* 0x000fe400078ec0ff */
[----:B------:R-:W-:Y:S01]  /*162820*/  LOP3.LUT R46, R15, 0xffff, RZ, 0xc0, !PT ;  /* 0x0000ffff0f2e7812 */ /* 0x000fe200078ec0ff */
[----:B0-----:R-:W4:Y:S04]  /*162830*/  LDL.LU R14, [R1+0x11c] ;  /* 0x00011c00010e7983 */ /* 0x001f280000300800 */
[----:B------:R0:W-:Y:S04]  /*162840*/  STL [R1+0xb0], R4 ;  /* 0x0000b00401007387 */ /* 0x0001e80000100800 */
[----:B------:R1:W-:Y:S04]  /*162850*/  STL.64 [R1+0xc18], R34 ;  /* 0x000c182201007387 */ /* 0x0003e80000100a00 */
[----:B------:R-:W4:Y:S01]  /*162860*/  LDL.LU R15, [R1+0xf78] ;  /* 0x000f7800010f7983 */ /* 0x000f220000300800 */
[----:B0-----:R-:W-:-:S02]  /*162870*/  PRMT R4, R18, 0x4210, R43 ;  /* 0x0000421012047816 */ /* 0x001fc4000000002b */
[----:B------:R-:W-:Y:S02]  /*162880*/  PRMT R53, R53, 0x5210, R43 ;  /* 0x0000521035357816 */ /* 0x000fe4000000002b */
[----:B------:R-:W-:Y:S01]  /*162890*/  PRMT R52, R52, 0x5210, R46 ;  /* 0x0000521034347816 */ /* 0x000fe2000000002e */
[----:B------:R0:W-:Y:S01]  /*1628a0*/  STL [R1+0xb4], R4 ;  /* 0x0000b40401007387 */ /* 0x0001e20000100800 */
[----:B-1----:R-:W-:-:S03]  /*1628b0*/  IADD3 R34, P6, PT, R60, R32, RZ ;  /* 0x000000203c227210 */ /* 0x002fc60007fde0ff */
[----:B------:R-:W4:Y:S01]  /*1628c0*/  LDL.LU R18, [R1+0xc64] ;  /* 0x000c640001127983 */ /* 0x000f220000300800 */
[----:B---3--:R-:W-:Y:S01]  /*1628d0*/  LOP3.LUT R43, R5, 0xffff, RZ, 0xc0, !PT ;  /* 0x0000ffff052b7812 */ /* 0x008fe200078ec0ff */
[----:B------:R-:W-:Y:S01]  /*1628e0*/  IMAD.X R35, R36, 0x1, R30, P6 ;  /* 0x0000000124237824 */ /* 0x000fe200030e061e */
[----:B0-----:R-:W-:-:S05]  /*1628f0*/  IADD3 R4, P6, PT, R60, R29, RZ ;  /* 0x0000001d3c047210 */ /* 0x001fca0007fde0ff */
[----:B------:R-:W-:Y:S01]  /*162900*/  IMAD.X R5, R36, 0x1, R27, P6 ;  /* 0x0000000124057824 */ /* 0x000fe200030e061b */
[----:B--2---:R-:W-:Y:S02]  /*162910*/  PRMT R2, R2, 0x4210, R46 ;  /* 0x0000421002027816 */ /* 0x004fe4000000002e */
[----:B------:R-:W-:-:S03]  /*162920*/  LOP3.LUT R46, R47, 0xffff, RZ, 0xc0, !PT ;  /* 0x0000ffff2f2e7812 */ /* 0x000fc600078ec0ff */
[----:B------:R-:W-:Y:S01]  /*162930*/  STL [R1+0x8340], R2 ;  /* 0x0083400201007387 */ /* 0x000fe20000100800 */
[----:B------:R-:W-:-:S03]  /*162940*/  PRMT R55, R55, 0x5210, R46 ;  /* 0x0000521037377816 */ /* 0x000fc6000000002e */
[----:B------:R-:W-:Y:S04]  /*162950*/  STL [R1+0x82e0], R54 ;  /* 0x0082e03601007387 */ /* 0x000fe80000100800 */
[----:B------:R0:W-:Y:S04]  /*162960*/  STL.64 [R1+0x82d8], R52 ;  /* 0x0082d83401007387 */ /* 0x0001e80000100a00 */
[----:B------:R-:W-:Y:S01]  /*162970*/  STL.64 [R1+0xc10], R34 ;  /* 0x000c102201007387 */ /* 0x000fe20000100a00 */
[----:B0-----:R-:W-:Y:S02]  /*162980*/  PRMT R53, R11, 0x4210, R46 ;  /* 0x000042100b357816 */ /* 0x001fe4000000002e */
[----:B----4-:R-:W-:-:S02]  /*162990*/  LOP3.LUT R46, R9, 0xffff, RZ, 0xc0, !PT ;  /* 0x0000ffff092e7812 */ /* 0x010fc400078ec0ff */
[----:B------:R-:W-:Y:S02]  /*1629a0*/  PRMT R52, R8, 0x4210, R43 ;  /* 0x0000421008347816 */ /* 0x000fe4000000002b */
[----:B------:R-:W2:Y:S01]  /*1629b0*/  LDL.LU R8, [R1+0xcb8] ;  /* 0x000cb80001087983 */ /* 0x000ea20000300800 */
[----:B------:R-:W-:-:S03]  /*1629c0*/  PRMT R61, R61, 0x4210, R46 ;  /* 0x000042103d3d7816 */ /* 0x000fc6000000002e */
[----:B------:R-:W3:Y:S04]  /*1629d0*/  LDL.LU R11, [R1+0x7cc] ;  /* 0x0007cc00010b7983 */ /* 0x000ee80000300800 */
[----:B------:R0:W-:Y:S04]  /*1629e0*/  STL.64 [R1+0xc70], R4 ;  /* 0x000c700401007387 */ /* 0x0001e80000100a00 */
[----:B------:R-:W-:Y:S04]  /*1629f0*/  STL [R1+0x8344], R61 ;  /* 0x0083443d01007387 */ /* 0x000fe80000100800 */
[----:B------:R-:W4:Y:S01]  /*162a00*/  LDL.LU R9, [R1+0xf0] ;  /* 0x0000f00001097983 */ /* 0x000f220000300800 */
[----:B------:R-:W-:-:S02]  /*162a10*/  PRMT R0, R0, 0x5210, R43 ;  /* 0x0000521000007816 */ /* 0x000fc4000000002b */
[----:B------:R-:W-:Y:S02]  /*162a20*/  LOP3.LUT R43, R7, 0xffff, RZ, 0xc0, !PT ;  /* 0x0000ffff072b7812 */ /* 0x000fe400078ec0ff */
[----:B0-----:R-:W-:Y:S02]  /*162a30*/  IADD3 R4, P6, PT, R60, R28, RZ ;  /* 0x0000001c3c047210 */ /* 0x001fe40007fde0ff */
[--C-:B------:R-:W-:Y:S02]  /*162a40*/  PRMT R54, R14, 0x4210, R43.reuse ;  /* 0x000042100e367816 */ /* 0x100fe4000000002b */
[----:B------:R-:W-:Y:S02]  /*162a50*/  PRMT R50, R50, 0x5210, R43 ;  /* 0x0000521032327816 */ /* 0x000fe4000000002b */
[----:B------:R-:W-:Y:S01]  /*162a60*/  LOP3.LUT R43, R15, 0xffff, RZ, 0xc0, !PT ;  /* 0x0000ffff0f2b7812 */ /* 0x000fe200078ec0ff */
[----:B------:R-:W-:Y:S01]  /*162a70*/  IMAD.X R5, R36, 0x1, R26, P6 ;  /* 0x0000000124057824 */ /* 0x000fe200030e061a */
[----:B------:R-:W-:-:S02]  /*162a80*/  PRMT R48, R48, 0x5210, R46 ;  /* 0x0000521030307816 */ /* 0x000fc4000000002e */
[--C-:B------:R-:W-:Y:S02]  /*162a90*/  PRMT R56, R56, 0x4210, R43.reuse ;  /* 0x0000421038387816 */ /* 0x100fe4000000002b */
[----:B------:R-:W-:Y:S01]  /*162aa0*/  LOP3.LUT R46, R18, 0xffff, RZ, 0xc0, !PT ;  /* 0x0000ffff122e7812 */ /* 0x000fe200078ec0ff */
[----:B------:R0:W-:Y:S01]  /*162ab0*/  STL [R1+0x8348], R48 ;  /* 0x0083483001007387 */ /* 0x0001e20000100800 */
[----:B------:R-:W-:-:S03]  /*162ac0*/  PRMT R51, R51, 0x5210, R43 ;  /* 0x0000521033337816 */ /* 0x000fc6000000002b */
[----:B------:R1:W-:Y:S01]  /*162ad0*/  STL.64 [R1+0xc68], R4 ;  /* 0x000c680401007387 */ /* 0x0003e20000100a00 */
[----:B------:R-:W-:-:S03]  /*162ae0*/  PRMT R49, R49, 0x4210, R46 ;  /* 0x0000421031317816 */ /* 0x000fc6000000002e */
[----:B------:R-:W-:Y:S01]  /*162af0*/  STL [R1+0x834c], R56 ;  /* 0x00834c3801007387 */ /* 0x000fe20000100800 */
[----:B0-----:R-:W-:-:S03]  /*162b00*/  IADD3 R48, P6, PT, R60, R25, RZ ;  /* 0x000000193c307210 */ /* 0x001fc60007fde0ff */
[----:B------:R-:W4:Y:S01]  /*162b10*/  LDL.LU R35, [R1+0x870] ;  /* 0x0008700001237983 */ /* 0x000f220000300800 */
[----:B------:R-:W-:-:S03]  /*162b20*/  PRMT R59, R59, 0x5210, R46 ;  /* 0x000052103b3b7816 */ /* 0x000fc6000000002e */
[----:B------:R-:W4:Y:S04]  /*162b30*/  LDL.LU R15, [R1+0x374] ;  /* 0x00037400010f7983 */ /* 0x000f280000300800 */
[----:B-1----:R-:W4:Y:S04]  /*162b40*/  LDL.LU R4, [R1+0x108] ;  /* 0x0001080001047983 */ /* 0x002f280000300800 */
[----:B------:R-:W-:Y:S01]  /*162b50*/  STL [R1+0x8350], R51 ;  /* 0x0083503301007387 */ /* 0x000fe20000100800 */
[----:B------:R-:W-:-:S03]  /*162b60*/  IMAD.MOV.U32 R14, RZ, RZ, R19 ;  /* 0x000000ffff0e7224 */ /* 0x000fc600078e0013 */
[----:B------:R-:W4:Y:S04]  /*162b70*/  LDL.LU R18, [R1+0xc] ;  /* 0x00000c0001127983 */ /* 0x000f280000300800 */
[----:B------:R0:W-:Y:S04]  /*162b80*/  STL [R1+0x8354], R49 ;  /* 0x0083543101007387 */ /* 0x0001e80000100800 */
[----:B------:R-:W4:Y:S01]  /*162b90*/  LDL.LU R19, [R1+0xf4] ;  /* 0x0000f40001137983 */ /* 0x000f220000300800 */
[----:B0-----:R-:W-:-:S03]  /*162ba0*/  IMAD.X R49, R36, 0x1, R24, P6 ;  /* 0x0000000124317824 */ /* 0x001fc600030e0618 */
[----:B------:R-:W-:Y:S04]  /*162bb0*/  STL [R1+0x8368], R59 ;  /* 0x0083683b01007387 */ /* 0x000fe80000100800 */
[----:B------:R-:W4:Y:S04]  /*162bc0*/  LDL.LU R5, [R1+0xca8] ;  /* 0x000ca80001057983 */ /* 0x000f280000300800 */
[----:B------:R0:W-:Y:S04]  /*162bd0*/  STL.64 [R1+0xc60], R48 ;  /* 0x000c603001007387 */ /* 0x0001e80000100a00 */
[----:B------:R-:W4:Y:S01]  /*162be0*/  LDL.LU R7, [R1+0xc54] ;  /* 0x000c540001077983 */ /* 0x000f220000300800 */
[----:B--2---:R-:W-:-:S02]  /*162bf0*/  LOP3.LUT R43, R8, 0xffff, RZ, 0xc0, !PT ;  /* 0x0000ffff082b7812 */ /* 0x004fc400078ec0ff */
[----:B---3--:R-:W-:Y:S02]  /*162c00*/  LOP3.LUT R46, R11, 0xffff, RZ, 0xc0, !PT ;  /* 0x0000ffff0b2e7812 */ /* 0x008fe400078ec0ff */
[--C-:B------:R-:W-:Y:S01]  /*162c10*/  PRMT R3, R3, 0x4210, R43.reuse ;  /* 0x0000421003037816 */ /* 0x100fe2000000002b */
[----:B------:R-:W2:Y:S01]  /*162c20*/  LDL.LU R11, [R1+0xdc] ;  /* 0x0000dc00010b7983 */ /* 0x000ea20000300800 */
[----:B------:R-:W-:-:S03]  /*162c30*/  PRMT R58, R58, 0x5210, R43 ;  /* 0x000052103a3a7816 */ /* 0x000fc6000000002b */
[----:B------:R-:W-:Y:S01]  /*162c40*/  STL [R1+0x836c], R3 ;  /* 0x00836c0301007387 */ /* 0x000fe20000100800 */
[----:B----4-:R-:W-:-:S03]  /*162c50*/  PRMT R2, R9, 0x4210, R46 ;  /* 0x0000421009027816 */ /* 0x010fc6000000002e */
[----:B------:R-:W-:Y:S01]  /*162c60*/  STL [R1+0x8370], R58 ;  /* 0x0083703a01007387 */ /* 0x000fe20000100800 */
[----:B0-----:R-:W-:-:S03]  /*162c70*/  PRMT R48, R22, 0x5210, R46 ;  /* 0x0000521016307816 */ /* 0x001fc6000000002e */
[----:B------:R-:W3:Y:S04]  /*162c80*/  LDL.LU R9, [R1+0xe4] ;  /* 0x0000e40001097983 */ /* 0x000ee80000300800 */
[----:B------:R0:W-:Y:S04]  /*162c90*/  STL [R1+0x50], R2 ;  /* 0x0000500201007387 */ /* 0x0001e80000100800 */
[----:B------:R-:W4:Y:S04]  /*162ca0*/  LDL.LU R22, [R1+0x83d0] ;  /* 0x0083d00001167983 */ /* 0x000f280000300800 */
[----:B------:R-:W2:Y:S01]  /*162cb0*/  LDL.LU R56, [R1+0xb24] ;  /* 0x000b240001387983 */ /* 0x000ea20000300800 */
[----:B0-----:R-:W-:-:S03]  /*162cc0*/  IADD3 R2, P6, PT, R60, R23, RZ ;  /* 0x000000173c027210 */ /* 0x001fc60007fde0ff */
[----:B------:R-:W2:Y:S02]  /*162cd0*/  LDL.LU R47, [R1+0xcb0] ;  /* 0x000cb000012f7983 */ /* 0x000ea40000300800 */
[----:B------:R-:W-:Y:S02]  /*162ce0*/  IMAD.X R3, R36, 0x1, R21, P6 ;  /* 0x0000000124037824 */ /* 0x000fe400030e0615 */
[----:B------:R-:W2:Y:S01]  /*162cf0*/  LDL.LU R8, [R1+0xf8] ;  /* 0x0000f80001087983 */ /* 0x000ea20000300800 */
[----:B------:R-:W-:-:S03]  /*162d00*/  LOP3.LUT R43, R35, 0xffff, RZ, 0xc0, !PT ;  /* 0x0000ffff232b7812 */ /* 0x000fc600078ec0ff */
[----:B------:R-:W-:Y:S01]  /*162d10*/  STL [R1+0x8374], R48 ;  /* 0x0083743001007387 */ /* 0x000fe20000100800 */
[----:B------:R-:W-:-:S03]  /*162d20*/  LOP3.LUT R46, R15, 0xffff, RZ, 0xc0, !PT ;  /* 0x0000ffff0f2e7812 */ /* 0x000fc600078ec0ff */
[----:B------:R0:W-:Y:S04]  /*162d30*/  STL.64 [R1+0xc58], R2 ;  /* 0x000c580201007387 */ /* 0x0001e80000100a00 */
[----:B------:R-:W2:Y:S01]  /*162d40*/  LDL.LU R15, [R1+0xfc] ;  /* 0x0000fc00010f7983 */ /* 0x000ea20000300800 */
[--C-:B------:R-:W-:Y:S02]  /*162d50*/  PRMT R61, R18, 0x5210, R43.reuse ;  /* 0x00005210123d7816 */ /* 0x100fe4000000002b */
[----:B0-----:R-:W-:-:S05]  /*162d60*/  PRMT R3, R4, 0x4210, R43 ;  /* 0x0000421004037816 */ /* 0x001fca000000002b */
[----:B------:R-:W-:Y:S01]  /*162d70*/  STL [R1+0x8378], R3 ;  /* 0x0083780301007387 */ /* 0x000fe20000100800 */
[----:B------:R-:W-:-:S03]  /*162d80*/  PRMT R59, R19, 0x4210, R46 ;  /* 0x00004210133b7816 */ /* 0x000fc6000000002e */
[----:B------:R-:W2:Y:S04]  /*162d90*/  LDL.LU R48, [R1+0xcb4] ;  /* 0x000cb40001307983 */ /* 0x000ea80000300800 */
[----:B------:R-:W2:Y:S04]  /*162da0*/  LDL.LU R58, [R1+0xcac] ;  /* 0x000cac00013a7983 */ /* 0x000ea80000300800 */
[----:B------:R-:W2:Y:S04]  /*162db0*/  LDL.LU R34, [R1+0x100] ;  /* 0x0001000001227983 */ /* 0x000ea80000300800 */
[----:B------:R-:W2:Y:S01]  /*162dc0*/  LDL.LU R35, [R1+0x104] ;  /* 0x0001040001237983 */ /* 0x000ea20000300800 */
[----:B----4-:R-:W-:-:S05]  /*162dd0*/  IADD3 R18, P6, PT, R60, R22, RZ ;  /* 0x000000163c127210 */ /* 0x010fca0007fde0ff */
[----:B------:R-:W-:-:S05]  /*162de0*/  IMAD.X R19, R36, 0x1, R20, P6 ;  /* 0x0000000124137824 */ /* 0x000fca00030e0614 */
[----:B------:R0:W-:Y:S04]  /*162df0*/  STL.64 [R1+0xf90], R18 ;  /* 0x000f901201007387 */ /* 0x0001e80000100a00 */
[----:B0-----:R-:W4:Y:S01]  /*162e00*/  LDL.LU.64 R18, [R1+0x83c8] ;  /* 0x0083c80001127983 */ /* 0x001f220000300a00 */
[----:B------:R-:W-:Y:S02]  /*162e10*/  LOP3.LUT R43, R5, 0xffff, RZ, 0xc0, !PT ;  /* 0x0000ffff052b7812 */ /* 0x000fe400078ec0ff */
[----:B------:R-:W-:Y:S01]  /*162e20*/  PRMT R2, R45, 0x5210, R46 ;  /* 0x000052102d027816 */ /* 0x000fe2000000002e */
[----:B------:R-:W4:Y:S01]  /*162e30*/  LDL.LU R4, [R1+0x2b34] ;  /* 0x002b340001047983 */ /* 0x000f220000300800 */
[----:B------:R-:W-:Y:S02]  /*162e40*/  PRMT R49, R44, 0x5210, R43 ;  /* 0x000052102c317816 */ /* 0x000fe4000000002b */
[----:B------:R-:W-:Y:S01]  /*162e50*/  LOP3.LUT R45, R7, 0xffff, RZ, 0xc0, !PT ;  /* 0x0000ffff072d7812 */ /* 0x000fe200078ec0ff */
[----:B------:R-:W4:Y:S03]  /*162e60*/  LDL.LU R5, [R1+0x5c] ;  /* 0x00005c0001057983 */ /* 0x000f260000300800 */
[----:B---3--:R-:W-:-:S02]  /*162e70*/  PRMT R9, R9, 0x4210, R45 ;  /* 0x0000421009097816 */ /* 0x008fc4000000002d */
[----:B------:R-:W-:Y:S02]  /*162e80*/  PRMT R51, R39, 0x5210, R45 ;  /* 0x0000521027337816 */ /* 0x000fe4000000002d */
[----:B--2---:R-:W-:Y:S02]  /*162e90*/  LOP3.LUT R39, R56, 0xffff, RZ, 0xc0, !PT ;  /* 0x0000ffff38277812 */ /* 0x004fe400078ec0ff */
[----:B------:R-:W-:Y:S02]  /*162ea0*/  PRMT R7, R11, 0x4210, R43 ;  /* 0x000042100b077816 */ /* 0x000fe4000000002b */
[----:B------:R-:W2:Y:S01]  /*162eb0*/  LDL.LU R11, [R1+0x2b3c] ;  /* 0x002b3c00010b7983 */ /* 0x000ea20000300800 */
[--C-:B------:R-:W-:Y:S02]  /*162ec0*/  PRMT R8, R8, 0x4210, R39.reuse ;  /* 0x0000421008087816 */ /* 0x100fe40000000027 */
[----:B------:R-:W-:Y:S01]  /*162ed0*/  PRMT R56, R42, 0x5210, R39 ;  /* 0x000052102a387816 */ /* 0x000fe20000000027 */
[----:B------:R-:W2:Y:S01]  /*162ee0*/  LDL.LU R43, [R1+0x7c] ;  /* 0x00007c00012b7983 */ /* 0x000ea20000300800 */
[----:B------:R-:W-:Y:S01]  /*162ef0*/  IMAD.MOV.U32 R39, RZ, RZ, R14 ;  /* 0x000000ffff277224 */ /* 0x000fe200078e000e */
[----:B----4-:R-:W-:-:S05]  /*162f00*/  IADD3 R44, P6, PT, R60, R19, RZ ;  /* 0x000000133c2c7210 */ /* 0x010fca0007fde0ff */
[----:B------:R-:W-:Y:S01]  /*162f10*/  IMAD.X R45, R36, 0x1, R17, P6 ;  /* 0x00000001242d7824 */ /* 0x000fe200030e0611 */
[----:B------:R-:W-:-:S04]  /*162f20*/  IADD3 R14, P6, PT, R60, R18, RZ ;  /* 0x000000123c0e7210 */ /* 0x000fc80007fde0ff */
[----:B------:R0:W-:Y:S02]  /*162f30*/  STL.64 [R1+0xf88], R44 ;  /* 0x000f882c01007387 */ /* 0x0001e40000100a00 */
[----:B0-----:R-:W-:Y:S02]  /*162f40*/  LOP3.LUT R44, R47, 0xffff, RZ, 0xc0, !PT ;  /* 0x0000ffff2f2c7812 */ /* 0x001fe400078ec0ff */
[----:B------:R-:W3:Y:S02]  /*162f50*/  LDL.LU R47, [R1+0x2930] ;  /* 0x00293000012f7983 */ /* 0x000ee40000300800 */
[----:B------:R-:W-:Y:S01]  /*162f60*/  PRMT R3, R15, 0x4210, R44 ;  /* 0x000042100f037816 */ /* 0x000fe2000000002c */
[----:B------:R-:W-:Y:S01]  /*162f70*/  IMAD.X R15, R36, 0x1, R16, P6 ;  /* 0x00000001240f7824 */ /* 0x000fe200030e0610 */
[----:B------:R-:W4:Y:S01]  /*162f80*/  LDL.LU R42, [R1+0x2b40] ;  /* 0x002b4000012a7983 */ /* 0x000f220000300800 */
[----:B------:R-:W-:-:S03]  /*162f90*/  LOP3.LUT R45, R48, 0xffff, RZ, 0xc0, !PT ;  /* 0x0000ffff302d7812 */ /* 0x000fc600078ec0ff */
[----:B------:R0:W-:Y:S01]  /*162fa0*/  STL.64 [R1+0xf80], R14 ;  /* 0x000f800e01007387 */ /* 0x0001e20000100a00 */
[----:B------:R-:W-:Y:S02]  /*162fb0*/  PRMT R44, R38, 0x5210, R44 ;  /* 0x00005210262c7816 */ /* 0x000fe4000000002c */
[--C-:B------:R-:W-:Y:S02]  /*162fc0*/  PRMT R48, R34, 0x4210, R45.reuse ;  /* 0x0000421022307816 */ /* 0x100fe4000000002d */
[----:B------:R-:W-:Y:S01]  /*162fd0*/  PRMT R45, R41, 0x5210, R45 ;  /* 0x00005210292d7816 */ /* 0x000fe2000000002d */
[----:B0-----:R-:W3:Y:S04]  /*162fe0*/  LDL.LU.64 R14, [R1+0x83c0] ;  /* 0x0083c000010e7983 */ /* 0x001ee80000300a00 */
[----:B------:R-:W4:Y:S04]  /*162ff0*/  LDL.LU R38, [R1+0x134] ;  /* 0x0001340001267983 */ /* 0x000f280000300800 */
[----:B------:R-:W4:Y:S01]  /*163000*/  LDL.LU R41, [R1+0x2b38] ;  /* 0x002b380001297983 */ /* 0x000f220000300800 */
[----:B------:R-:W-:-:S04]  /*163010*/  LOP3.LUT R46, R58, 0xffff, RZ, 0xc0, !PT ;  /* 0x0000ffff3a2e7812 */ /* 0x000fc800078ec0ff */
[--C-:B------:R-:W-:Y:S02]  /*163020*/  PRMT R58, R35, 0x4210, R46.reuse ;  /* 0x00004210233a7816 */ /* 0x100fe4000000002e */
[----:B------:R-:W-:Y:S02]  /*163030*/  PRMT R46, R37, 0x5210, R46 ;  /* 0x00005210252e7816 */ /* 0x000fe4000000002e */
[----:B------:R-:W4:Y:S01]  /*163040*/  LDL.LU R37, [R1+0xc50] ;  /* 0x000c500001257983 */ /* 0x000f220000300800 */
[----:B--2---:R-:W-:Y:S02]  /*163050*/  PRMT R43, R43, 0x5210, R11 ;  /* 0x000052102b2b7816 */ /* 0x004fe4000000000b */
[----:B---3--:R-:W-:-:S05]  /*163060*/  IADD3 R34, P6, PT, R60, R15, RZ ;  /* 0x0000000f3c227210 */ /* 0x008fca0007fde0ff */
[----:B------:R-:W-:Y:S01]  /*163070*/  IMAD.X R35, R36, 0x1, R13, P6 ;  /* 0x0000000124237824 */ /* 0x000fe200030e060d */
[----:B----4-:R-:W-:Y:S02]  /*163080*/  PRMT R40, R40, 0x5210, R41 ;  /* 0x0000521028287816 */ /* 0x010fe40000000029 */
[----:B------:R-:W-:Y:S02]  /*163090*/  PRMT R41, R5, 0x5210, R4 ;  /* 0x0000521005297816 */ /* 0x000fe40000000004 */
[----:B------:R-:W-:Y:S01]  /*1630a0*/  IADD3 R4, P6, PT, R60, R14, RZ ;  /* 0x0000000e3c047210 */ /* 0x000fe20007fde0ff */
[----:B------:R0:W-:Y:S04]  /*1630b0*/  STL.64 [R1+0xf78], R34 ;  /* 0x000f782201007387 */ /* 0x0001e80000100a00 */
[----:B------:R-:W-:Y:S01]  /*1630c0*/  IMAD.X R5, R36, 0x1, R12, P6 ;  /* 0x0000000124057824 */ /* 0x000fe200030e060c */
[----:B------:R-:W-:Y:S01]  /*1630d0*/  PRMT R42, R10, 0x5210, R42 ;  /* 0x000052100a2a7816 */ /* 0x000fe2000000002a */
[----:B0-----:R-:W2:Y:S04]  /*1630e0*/  LDL.LU.64 R34, [R1+0x83b8] ;  /* 0x0083b80001227983 */ /* 0x001ea80000300a00 */
[----:B------:R0:W-:Y:S04]  /*1630f0*/  STL.64 [R1+0xcb8], R4 ;  /* 0x000cb80401007387 */ /* 0x0001e80000100a00 */
[----:B0-----:R-:W3:Y:S04]  /*163100*/  LDL.LU.64 R4, [R1+0x83b0] ;  /* 0x0083b00001047983 */ /* 0x001ee80000300a00 */
[----:B------:R-:W4:Y:S04]  /*163110*/  LDL.LU R10, [R1+0x83a8] ;  /* 0x0083a800010a7983 */ /* 0x000f280000300800 */
[----:B------:R-:W2:Y:S04]  /*163120*/  LDL.LU R11, [R1+0x83a4] ;  /* 0x0083a400010b7983 */ /* 0x000ea80000300800 */
[----:B------:R0:W-:Y:S02]  /*163130*/  STL.64 [R1+0x8328], R42 ;  /* 0x0083282a01007387 */ /* 0x0001e40000100a00 */
[----:B0-----:R-:W-:-:S02]  /*163140*/  IMAD.MOV.U32 R42, RZ, RZ, R8 ;  /* 0x000000ffff2a7224 */ /* 0x001fc400078e0008 */
[----:B------:R-:W3:Y:S04]  /*163150*/  LDL.LU R43, [R1+0x130] ;  /* 0x00013000012b7983 */ /* 0x000ee80000300800 */
[----:B------:R0:W-:Y:S02]  /*163160*/  STL.64 [R1+0x8320], R40 ;  /* 0x0083202801007387 */ /* 0x0001e40000100a00 */
[----:B0-----:R-:W-:Y:S02]  /*163170*/  IMAD.MOV.U32 R41, RZ, RZ, R9 ;  /* 0x000000ffff297224 */ /* 0x001fe400078e0009 */
[----:B------:R-:W-:Y:S02]  /*163180*/  IMAD.MOV.U32 R40, RZ, RZ, R7 ;  /* 0x000000ffff287224 */ /* 0x000fe400078e0007 */
[----:B------:R-:W3:Y:S01]  /*163190*/  LDL.LU R7, [R1+0x83a0] ;  /* 0x0083a00001077983 */ /* 0x000ee20000300800 */
[----:B--2---:R-:W-:-:S05]  /*1631a0*/  IADD3 R8, P6, PT, R60, R11, RZ ;  /* 0x0000000b3c087210 */ /* 0x004fca0007fde0ff */
[----:B----4-:R-:W-:-:S05]  /*1631b0*/  IMAD.X R9, R36, 0x1, R10, P6 ;  /* 0x0000000124097824 */ /* 0x010fca00030e060a */
[----:B------:R0:W-:Y:S04]  /*1631c0*/  STL.64 [R1+0xcb0], R8 ;  /* 0x000cb00801007387 */ /* 0x0001e80000100a00 */
[----:B0-----:R-:W2:Y:S01]  /*1631d0*/  LDL.LU.64 R8, [R1+0x8398] ;  /* 0x0083980001087983 */ /* 0x001ea20000300a00 */
[----:B------:R-:W-:-:S04]  /*1631e0*/  LOP3.LUT R47, R47, 0xffff, RZ, 0xc0, !PT ;  /* 0x0000ffff2f2f7812 */ /* 0x000fc800078ec0ff */
[--C-:B---3--:R-:W-:Y:S02]  /*1631f0*/  PRMT R43, R43, 0x4210, R47.reuse ;  /* 0x000042102b2b7816 */ /* 0x108fe4000000002f */
[----:B------:R-:W-:Y:S02]  /*163200*/  LOP3.LUT R37, R37, 0xffff, RZ, 0xc0, !PT ;  /* 0x0000ffff25257812 */ /* 0x000fe400078ec0ff */
[----:B--2---:R-:W-:Y:S02]  /*163210*/  PRMT R47, R9, 0x5210, R47 ;  /* 0x00005210092f7816 */ /* 0x004fe4000000002f */
[----:B------:R-:W2:Y:S04]  /*163220*/  LDL.LU R9, [R1+0x8394] ;  /* 0x0083940001097983 */ /* 0x000ea80000300800 */
[----:B------:R0:W-:Y:S02]  /*163230*/  STL.64 [R1+0x8338], R46 ;  /* 0x0083382e01007387 */ /* 0x0001e40000100a00 */
[----:B0-----:R-:W-:Y:S01]  /*163240*/  IMAD.MOV.U32 R47, RZ, RZ, R43 ;  /* 0x000000ffff2f7224 */ /* 0x001fe200078e002b */
[--C-:B------:R-:W-:Y:S01]  /*163250*/  PRMT R43, R38, 0x4210, R37.reuse ;  /* 0x00004210262b7816 */ /* 0x100fe20000000025 */
[----:B------:R-:W3:Y:S04]  /*163260*/  LDL.LU R46, [R1+0xbc] ;  /* 0x0000bc00012e7983 */ /* 0x000ee80000300800 */
[----:B------:R0:W-:Y:S01]  /*163270*/  STL.64 [R1+0x8330], R44 ;  /* 0x0083302c01007387 */ /* 0x0001e20000100a00 */
[----:B------:R-:W-:-:S03]  /*163280*/  PRMT R38, R5, 0x5210, R37 ;  /* 0x0000521005267816 */ /* 0x000fc60000000025 */
[----:B0-----:R-:W4:Y:S04]  /*163290*/  LDL.LU R44, [R1+0x874] ;  /* 0x00087400012c7983 */ /* 0x001f280000300800 */
[----:B------:R-:W3:Y:S04]  /*1632a0*/  LDL.LU R45, [R1+0x13c] ;  /* 0x00013c00012d7983 */ /* 0x000ee80000300800 */
[----:B------:R-:W-:Y:S04]  /*1632b0*/  STL.64 [R1+0x8360], R42 ;  /* 0x0083602a01007387 */ /* 0x000fe80000100a00 */
[----:B------:R2:W-:Y:S04]  /*1632c0*/  STL.64 [R1+0x8358], R40 ;  /* 0x0083582801007387 */ /* 0x0005e80000100a00 */
[----:B------:R-:W3:Y:S01]  /*1632d0*/  LDL.LU R5, [R1+0x8390] ;  /* 0x0083900001057983 */ /* 0x000ee20000300800 */
[----:B--2---:R-:W-:-:S05]  /*1632e0*/  IADD3 R40, P6, PT, R60, R9, RZ ;  /* 0x000000093c287210 */ /* 0x004fca0007fde0ff */
[----:B------:R-:W-:Y:S01]  /*1632f0*/  IMAD.X R41, R36, 0x1, R8, P6 ;  /* 0x0000000124297824 */ /* 0x000fe200030e0608 */
[----:B------:R-:W-:-:S05]  /*163300*/  IADD3 R42, P6, PT, R60, R7, RZ ;  /* 0x000000073c2a7210 */ /* 0x000fca0007fde0ff */
[----:B------:R-:W-:Y:S01]  /*163310*/  IMAD.X R43, R36, 0x1, R6, P6 ;  /* 0x00000001242b7824 */ /* 0x000fe200030e0606 */
[----:B------:R-:W-:Y:S04]  /*163320*/  STL.64 [R1+0xca8], R40 ;  /* 0x000ca82801007387 */ /* 0x000fe80000100a00 */
[----:B------:R3:W-:Y:S04]  /*163330*/  STL.64 [R1+0xc50], R42 ;  /* 0x000c502a01007387 */ /* 0x0007e80000100a00 */
[----:B------:R-:W-:Y:S01]  /*163340*/  STL [R1+0x8110], R60 ;  /* 0x0081103c01007387 */ /* 0x000fe20000100800 */
[----:B---3--:R-:W-:-:S05]  /*163350*/  IADD3 R42, P6, PT, R60, R5, RZ ;  /* 0x000000053c2a7210 */ /* 0x008fca0007fde0ff */
[----:B------:R-:W-:Y:S01]  /*163360*/  IMAD.X R43, R36, 0x1, R4, P6 ;  /* 0x00000001242b7824 */ /* 0x000fe200030e0604 */
[----:B------:R-:W-:-:S04]  /*163370*/  SHF.R.S32.HI R36, RZ, 0x1f, R39 ;  /* 0x0000001fff247819 */ /* 0x000fc80000011427 */
[----:B------:R0:W-:Y:S02]  /*163380*/  STL.64 [R1+0xb20], R42 ;  /* 0x000b202a01007387 */ /* 0x0001e40000100a00 */
[----:B0-----:R-:W-:-:S05]  /*163390*/  IADD3 R42, P6, PT, R39, R35, RZ ;  /* 0x00000023272a7210 */ /* 0x001fca0007fde0ff */
[----:B------:R-:W-:-:S05]  /*1633a0*/  IMAD.X R43, R36, 0x1, R34, P6 ;  /* 0x00000001242b7824 */ /* 0x000fca00030e0622 */
[----:B------:R0:W-:Y:S02]  /*1633b0*/  STL.64 [R1+0xa58], R42 ;  /* 0x000a582a01007387 */ /* 0x0001e40000100a00 */
[----:B0-----:R-:W-:-:S05]  /*1633c0*/  IADD3 R42, P6, PT, R39, R33, RZ ;  /* 0x00000021272a7210 */ /* 0x001fca0007fde0ff */
[----:B------:R-:W-:Y:S02]  /*1633d0*/  IMAD.X R43, R36, 0x1, R31, P6 ;  /* 0x00000001242b7824 */ /* 0x000fe400030e061f */
[----:B------:R-:W-:-:S05]  /*1633e0*/  IMAD.MOV.U32 R31, RZ, RZ, R39 ;  /* 0x000000ffff1f7224 */ /* 0x000fca00078e0027 */
[----:B------:R-:W-:Y:S01]  /*1633f0*/  IADD3 R32, P6, PT, R31, R32, RZ ;  /* 0x000000201f207210 */ /* 0x000fe20007fde0ff */
[----:B------:R-:W-:Y:S04]  /*163400*/  STL.64 [R1+0x9d8], R42 ;  /* 0x0009d82a01007387 */ /* 0x000fe80000100a00 */
[----:B------:R-:W-:-:S05]  /*163410*/  IMAD.X R33, R36, 0x1, R30, P6 ;  /* 0x0000000124217824 */ /* 0x000fca00030e061e */
[----:B------:R0:W-:Y:S02]  /*163420*/  STL.64 [R1+0x9c8], R32 ;  /* 0x0009c82001007387 */ /* 0x0001e40000100a00 */
[----:B0-----:R-:W-:-:S05]  /*163430*/  IADD3 R32, P6, PT, R31, R29, RZ ;  /* 0x0000001d1f207210 */ /* 0x001fca0007fde0ff */
[----:B------:R-:W-:Y:S01]  /*163440*/  IMAD.X R33, R36, 0x1, R27, P6 ;  /* 0x0000000124217824 */ /* 0x000fe200030e061b */
[----:B------:R-:W-:-:S05]  /*163450*/  IADD3 R28, P6, PT, R31, R28, RZ ;  /* 0x0000001c1f1c7210 */ /* 0x000fca0007fde0ff */
[----:B------:R-:W-:-:S05]  /*163460*/  IMAD.X R29, R36, 0x1, R26, P6 ;  /* 0x00000001241d7824 */ /* 0x000fca00030e061a */
[----:B------:R0:W-:Y:S04]  /*163470*/  STL.64 [R1+0x9b8], R28 ;  /* 0x0009b81c01007387 */ /* 0x0001e80000100a00 */
[----:B------:R1:W-:Y:S01]  /*163480*/  STL.64 [R1+0x9c0], R32 ;  /* 0x0009c02001007387 */ /* 0x0003e20000100a00 */
[----:B----4-:R-:W-:-:S03]  /*163490*/  LOP3.LUT R37, R44, 0xffff, RZ, 0xc0, !PT ;  /* 0x0000ffff2c257812 */ /* 0x010fc600078ec0ff */
[----:B------:R-:W2:Y:S01]  /*1634a0*/  LDL.LU R35, [R1+0x14c] ;  /* 0x00014c0001237983 */ /* 0x000ea20000300800 */
[----:B0-----:R-:W-:-:S03]  /*1634b0*/  IADD3 R28, P6, PT, R31, R25, RZ ;  /* 0x000000191f1c7210 */ /* 0x001fc60007fde0ff */
[----:B------:R-:W2:Y:S02]  /*1634c0*/  LDL.LU R60, [R1+0x150] ;  /* 0x00015000013c7983 */ /* 0x000ea40000300800 */
[----:B------:R-:W-:Y:S02]  /*1634d0*/  IMAD.X R29, R36, 0x1, R24, P6 ;  /* 0x00000001241d7824 */ /* 0x000fe400030e0618 */
[----:B------:R-:W3:Y:S01]  /*1634e0*/  LDL.LU R39, [R1+0x14ec] ;  /* 0x0014ec0001277983 */ /* 0x000ee20000300800 */
[----:B-1----:R-:W-:Y:S02]  /*1634f0*/  IMAD.MOV.U32 R32, RZ, RZ, R0 ;  /* 0x000000ffff207224 */ /* 0x002fe400078e0000 */
[----:B------:R-:W-:Y:S01]  /*163500*/  IMAD.MOV.U32 R33, RZ, RZ, R55 ;  /* 0x000000ffff217224 */ /* 0x000fe200078e0037 */
[----:B------:R-:W-:Y:S01]  /*163510*/  STL.64 [R1+0x9b0], R28 ;  /* 0x0009b01c01007387 */ /* 0x000fe20000100a00 */
[----:B------:R-:W-:Y:S01]  /*163520*/  IMAD.MOV.U32 R34, RZ, RZ, R50 ;  /* 0x000000ffff227224 */ /* 0x000fe200078e0032 */
[----:B------:R-:W-:-:S02]  /*163530*/  PRMT R40, R45, 0x4210, R37 ;  /* 0x000042102d287816 */ /* 0x000fc40000000025 */
[----:B------:R-:W4:Y:S01]  /*163540*/  LDL.LU R0, [R1+0x838c] ;  /* 0x00838c0001007983 */ /* 0x000f220000300800 */
[----:B------:R-:W-:-:S03]  /*163550*/  PRMT R44, R46, 0x5210, R37 ;  /* 0x000052102e2c7816 */ /* 0x000fc60000000025 */
[----:B------:R-:W4:Y:S04]  /*163560*/  LDL.LU R55, [R1+0x8388] ;  /* 0x0083880001377983 */ /* 0x000f280000300800 */
[----:B------:R-:W4:Y:S04]  /*163570*/  LDL.LU R50, [R1+0x8384] ;  /* 0x0083840001327983 */ /* 0x000f280000300800 */
[----:B------:R-:W4:Y:S01]  /*163580*/  LDL.LU R37, [R1+0x14e8] ;  /* 0x0014e80001257983 */ /* 0x000f220000300800 */
[----:B------:R-:W-:-:S05]  /*163590*/  IADD3 R24, P6, PT, R31, R23, RZ ;  /* 0x000000171f187210 */ /* 0x000fca0007fde0ff */
[----:B------:R-:W-:-:S05]  /*1635a0*/  IMAD.X R25, R36, 0x1, R21, P6 ;  /* 0x0000000124197824 */ /* 0x000fca00030e0615 */
[----:B------:R-:W-:Y:S04]  /*1635b0*/  STL.64 [R1+0x9a8], R24 ;  /* 0x0009a81801007387 */ /* 0x000fe80000100a00 */
[----:B------:R-:W4:Y:S01]  /*1635c0*/  LDL.LU R41, [R1+0x293c] ;  /* 0x00293c0001297983 */ /* 0x000f220000300800 */
[----:B------:R-:W-:-:S03]  /*1635d0*/  IADD3 R22, P6, PT, R31, R22, RZ ;  /* 0x000000161f167210 */ /* 0x000fc60007fde0ff */
[----:B------:R-:W4:Y:S02]  /*1635e0*/  LDL.LU R42, [R1+0x14d0] ;  /* 0x0014d000012a7983 */ /* 0x000f240000300800 */
[----:B------:R-:W-:-:S05]  /*1635f0*/  IMAD.X R23, R36, 0x1, R20, P6 ;  /* 0x0000000124177824 */ /* 0x000fca00030e0614 */
[----:B------:R0:W-:Y:S02]  /*163600*/  STL.64 [R1+0x9a0], R22 ;  /* 0x0009a01601007387 */ /* 0x0001e40000100a00 */
[----:B0-----:R-:W-:-:S05]  /*163610*/  IADD3 R22, P6, PT, R31, R19, RZ ;  /* 0x000000131f167210 */ /* 0x001fca0007fde0ff */
[----:B------:R-:W-:Y:S01]  /*163620*/  IMAD.X R23, R36, 0x1, R17, P6 ;  /* 0x0000000124177824 */ /* 0x000fe200030e0611 */
[----:B------:R-:W-:-:S05]  /*163630*/  IADD3 R18, P6, PT, R31, R18, RZ ;  /* 0x000000121f127210 */ /* 0x000fca0007fde0ff */
[----:B------:R-:W-:Y:S01]  /*163640*/  IMAD.X R19, R36, 0x1, R16, P6 ;  /* 0x0000000124137824 */ /* 0x000fe200030e0610 */
[----:B------:R-:W-:Y:S04]  /*163650*/  STL.64 [R1+0x880], R22 ;  /* 0x0008801601007387 */ /* 0x000fe80000100a00 */
[----:B------:R0:W-:Y:S02]  /*163660*/  STL.64 [R1+0x878], R18 ;  /* 0x0008781201007387 */ /* 0x0001e40000100a00 */
[----:B0-----:R-:W-:-:S05]  /*163670*/  IADD3 R18, P6, PT, R31, R15, RZ ;  /* 0x0000000f1f127210 */ /* 0x001fca0007fde0ff */
[----:B------:R-:W-:Y:S01]  /*163680*/  IMAD.X R19, R36, 0x1, R13, P6 ;  /* 0x0000000124137824 */ /* 0x000fe200030e060d */
[----:B------:R-:W-:-:S05]  /*163690*/  IADD3 R14, P6, PT, R31, R14, RZ ;  /* 0x0000000e1f0e7210 */ /* 0x000fca0007fde0ff */
[----:B------:R-:W-:-:S05]  /*1636a0*/  IMAD.X R15, R36, 0x1, R12, P6 ;  /* 0x00000001240f7824 */ /* 0x000fca00030e060c */
[----:B------:R0:W-:Y:S02]  /*1636b0*/  STL.64 [R1+0x7c8], R14 ;  /* 0x0007c80e01007387 */ /* 0x0001e40000100a00 */
[----:B0-----:R-:W-:-:S05]  /*1636c0*/  IADD3 R14, P6, PT, R31, R11, RZ ;  /* 0x0000000b1f0e7210 */ /* 0x001fca0007fde0ff */
[----:B------:R-:W-:Y:S01]  /*1636d0*/  IMAD.X R15, R36, 0x1, R10, P6 ;  /* 0x00000001240f7824 */ /* 0x000fe200030e060a */
[----:B------:R-:W-:-:S05]  /*1636e0*/  IADD3 R12, P6, PT, R31, R9, RZ ;  /* 0x000000091f0c7210 */ /* 0x000fca0007fde0ff */
[----:B------:R-:W-:Y:S01]  /*1636f0*/  IMAD.X R13, R36, 0x1, R8, P6 ;  /* 0x00000001240d7824 */ /* 0x000fe200030e0608 */
[----:B------:R-:W-:-:S05]  /*163700*/  IADD3 R10, P6, PT, R31, R7, RZ ;  /* 0x000000071f0a7210 */ /* 0x000fca0007fde0ff */
[----:B------:R-:W-:Y:S01]  /*163710*/  IMAD.X R11, R36, 0x1, R6, P6 ;  /* 0x00000001240b7824 */ /* 0x000fe200030e0606 */
[----:B------:R-:W-:Y:S01]  /*163720*/  IADD3 R8, P6, PT, R31, R5, RZ ;  /* 0x000000051f087210 */ /* 0x000fe20007fde0ff */
[----:B------:R-:W-:Y:S01]  /*163730*/  STL.64 [R1+0x870], R18 ;  /* 0x0008701201007387 */ /* 0x000fe20000100a00 */
[----:B------:R-:W-:-:S03]  /*163740*/  IMAD.MOV.U32 R43, RZ, RZ, R47 ;  /* 0x000000ffff2b7224 */ /* 0x000fc600078e002f */
[----:B------:R-:W-:Y:S01]  /*163750*/  IMAD.X R9, R36, 0x1, R4, P6 ;  /* 0x0000000124097824 */ /* 0x000fe200030e0604 */
[----:B------:R-:W4:Y:S04]  /*163760*/  LDL.LU R45, [R1+0x144] ;  /* 0x00014400012d7983 */ /* 0x000f280000300800 */
[----:B------:R-:W-:Y:S04]  /*163770*/  STL.64 [R1+0x370], R14 ;  /* 0x0003700e01007387 */ /* 0x000fe80000100a00 */
[----:B------:R-:W4:Y:S04]  /*163780*/  LDL.LU R46, [R1+0xc4] ;  /* 0x0000c400012e7983 */ /* 0x000f280000300800 */
[----:B------:R-:W4:Y:S04]  /*163790*/  LDL.LU R47, [R1+0x14b0] ;  /* 0x0014b000012f7983 */ /* 0x000f280000300800 */
[----:B------:R-:W-:Y:S04]  /*1637a0*/  STL.64 [R1+0x368], R12 ;  /* 0x0003680c01007387 */ /* 0x000fe80000100a00 */
[----:B------:R-:W-:Y:S04]  /*1637b0*/  STL.64 [R1+0x360], R10 ;  /* 0x0003600a01007387 */ /* 0x000fe80000100a00 */
[----:B------:R-:W-:Y:S01]  /*1637c0*/  STL.64 [R1+0x348], R8 ;  /* 0x0003480801007387 */ /* 0x000fe20000100a00 */
[----:B--2---:R-:W-:-:S02]  /*1637d0*/  PRMT R5, R60, 0x3340, R35 ;  /* 0x000033403c057816 */ /* 0x004fc40000000023 */
[----:B---3--:R-:W-:-:S04]  /*1637e0*/  LOP3.LUT R39, R39, 0xffff, RZ, 0xc0, !PT ;  /* 0x0000ffff27277812 */ /* 0x008fc800078ec0ff */
[----:B------:R-:W-:Y:S01]  /*1637f0*/  PRMT R4, R39, 0x3340, R4 ;  /* 0x0000334027047816 */ /* 0x000fe20000000004 */
[----:B------:R-:W-:Y:S03]  /*163800*/  STL [R1+0x82ec], R39 ;  /* 0x0082ec2701007387 */ /* 0x000fe60000100800 */
[----:B------:R-:W-:Y:S02]  /*163810*/  PRMT R4, R5, 0x5410, R4 ;  /* 0x0000541005047816 */ /* 0x000fe40000000004 */
[----:B----4-:R-:W-:-:S05]  /*163820*/  LOP3.LUT R6, R37, 0xffff, RZ, 0xc0, !PT ;  /* 0x0000ffff25067812 */ /* 0x010fca00078ec0ff */
[----:B------:R-:W-:Y:S04]  /*163830*/  STL [R1+0xdc], R6 ;  /* 0x0000dc0601007387 */ /* 0x000fe80000100800 */
[----:B------:R0:W-:Y:S02]  /*163840*/  STL [R1+0x314], R4 ;  /* 0x0003140401007387 */ /* 0x0001e40000100800 */
[----:B0-----:R-:W-:-:S04]  /*163850*/  PRMT R4, R6, 0x3340, R0 ;  /* 0x0000334006047816 */ /* 0x001fc80000000000 */
[----:B------:R-:W-:Y:S02]  /*163860*/  PRMT R5, R50, 0x5410, R4 ;  /* 0x0000541032057816 */ /* 0x000fe40000000004 */
[----:B------:R-:W2:Y:S01]  /*163870*/  LDL.LU R50, [R1+0x8380] ;  /* 0x0083800001327983 */ /* 0x000ea20000300800 */
[----:B------:R-:W-:-:S03]  /*163880*/  LOP3.LUT R4, R41, 0xffff, RZ, 0xc0, !PT ;  /* 0x0000ffff29047812 */ /* 0x000fc600078ec0ff */
[----:B------:R-:W3:Y:S01]  /*163890*/  LDL.LU R28, [R1+0x14c8] ;  /* 0x0014c800011c7983 */ /* 0x000ee20000300800 */
[----:B------:R-:W-:-:S03]  /*1638a0*/  PRMT R55, R55, 0x4210, R4 ;  /* 0x0000421037377816 */ /* 0x000fc60000000004 */
[----:B------:R0:W-:Y:S04]  /*1638b0*/  STL [R1+0x14a0], R5 ;  /* 0x0014a00501007387 */ /* 0x0001e80000100800 */
[----:B------:R-:W4:Y:S04]  /*1638c0*/  LDL.LU R29, [R1+0x147c] ;  /* 0x00147c00011d7983 */ /* 0x000f280000300800 */
[----:B------:R-:W3:Y:S04]  /*1638d0*/  LDL.LU R30, [R1+0x1490] ;  /* 0x00149000011e7983 */ /* 0x000ee80000300800 */
[----:B------:R-:W3:Y:S01]  /*1638e0*/  LDL.LU R31, [R1+0x14cc] ;  /* 0x0014cc00011f7983 */ /* 0x000ee20000300800 */
[----:B------:R-:W-:-:S03]  /*1638f0*/  PRMT R35, R57, 0x5210, R4 ;  /* 0x0000521039237816 */ /* 0x000fc60000000004 */
[----:B------:R-:W3:Y:S04]  /*163900*/  LDL.LU R60, [R1+0x1480] ;  /* 0x00148000013c7983 */ /* 0x000ee80000300800 */
[----:B------:R-:W3:Y:S04]  /*163910*/  LDL.LU R37, [R1+0x1494] ;  /* 0x0014940001257983 */ /* 0x000ee80000300800 */
[----:B------:R-:W-:Y:S04]  /*163920*/  STL.64 [R1+0x82f8], R54 ;  /* 0x0082f83601007387 */ /* 0x000fe80000100a00 */
[----:B------:R1:W-:Y:S04]  /*163930*/  STL.64 [R1+0x82f0], R52 ;  /* 0x0082f03401007387 */ /* 0x0003e80000100a00 */
[----:B------:R-:W3:Y:S01]  /*163940*/  LDL.LU R57, [R1+0x837c] ;  /* 0x00837c0001397983 */ /* 0x000ee20000300800 */
[----:B0-----:R-:W-:-:S03]  /*163950*/  LOP3.LUT R5, R42, 0xffff, RZ, 0xc0, !PT ;  /* 0x0000ffff2a057812 */ /* 0x001fc600078ec0ff */
[----:B------:R0:W-:Y:S01]  /*163960*/  STL.64 [R1+0x8308], R34 ;  /* 0x0083082201007387 */ /* 0x0001e20000100a00 */
[----:B------:R-:W-:-:S03]  /*163970*/  IMAD.MOV.U32 R27, RZ, RZ, R43 ;  /* 0x000000ffff1b7224 */ /* 0x000fc600078e002b */
[----:B------:R0:W-:Y:S04]  /*163980*/  STL.64 [R1+0x8300], R32 ;  /* 0x0083002001007387 */ /* 0x0001e80000100a00 */
[----:B------:R-:W4:Y:S04]  /*163990*/  LDL.LU R41, [R1+0x14b8] ;  /* 0x0014b80001297983 */ /* 0x000f280000300800 */
[----:B------:R-:W4:Y:S04]  /*1639a0*/  LDL.LU R42, [R1+0x146c] ;  /* 0x00146c00012a7983 */ /* 0x000f280000300800 */
[----:B------:R-:W4:Y:S01]  /*1639b0*/  LDL.LU R43, [R1+0x1488] ;  /* 0x00148800012b7983 */ /* 0x000f220000300800 */
[----:B------:R-:W-:-:S03]  /*1639c0*/  PRMT R15, R45, 0x4210, R5 ;  /* 0x000042102d0f7816 */ /* 0x000fc60000000005 */
[----:B------:R-:W4:Y:S01]  /*1639d0*/  LDL.LU R45, [R1+0x14bc] ;  /* 0x0014bc00012d7983 */ /* 0x000f220000300800 */
[----:B------:R-:W-:-:S03]  /*1639e0*/  PRMT R12, R46, 0x5210, R5 ;  /* 0x000052102e0c7816 */ /* 0x000fc60000000005 */
[----:B------:R-:W4:Y:S01]  /*1639f0*/  LDL.LU R46, [R1+0x1470] ;  /* 0x00147000012e7983 */ /* 0x000f220000300800 */
[----:B------:R-:W-:Y:S01]  /*163a00*/  LOP3.LUT R10, R47, 0xffff, RZ, 0xc0, !PT ;  /* 0x0000ffff2f0a7812 */ /* 0x000fe200078ec0ff */
[----:B-1----:R-:W-:Y:S01]  /*163a10*/  IMAD.MOV.U32 R52, RZ, RZ, R3 ;  /* 0x000000ffff347224 */ /* 0x002fe200078e0003 */
[----:B--2---:R-:W-:Y:S02]  /*163a20*/  LOP3.LUT R11, R50, 0xffff, RZ, 0xc0, !PT ;  /* 0x0000ffff320b7812 */ /* 0x004fe400078ec0ff */
[----:B------:R-:W2:Y:S02]  /*163a30*/  LDL R50, [R1+0x28a0] ;  /* 0x0028a00001327983 */ /* 0x000ea40000100800 */
[----:B------:R-:W-:Y:S02]  /*163a40*/  PRMT R4, R11, 0x3340, R0 ;  /* 0x000033400b047816 */ /* 0x000fe40000000000 */
[----:B------:R-:W2:Y:S01]  /*163a50*/  LDL.LU R47, [R1+0x148c] ;  /* 0x00148c00012f7983 */ /* 0x000ea20000300800 */
[----:B---3--:R-:W-:-:S04]  /*163a60*/  LOP3.LUT R9, R57, 0xffff, RZ, 0xc0, !PT ;  /* 0x0000ffff39097812 */ /* 0x008fc800078ec0ff */
[----:B------:R-:W-:-:S04]  /*163a70*/  PRMT R5, R10, 0x3340, R9 ;  /* 0x000033400a057816 */ /* 0x000fc80000000009 */
[----:B------:R-:W-:-:S05]  /*163a80*/  PRMT R57, R5, 0x5410, R4 ;  /* 0x0000541005397816 */ /* 0x000fca0000000004 */
[----:B------:R-:W-:Y:S04]  /*163a90*/  STL [R1+0x8194], R57 ;  /* 0x0081943901007387 */ /* 0x000fe80000100800 */
[----:B------:R-:W3:Y:S01]  /*163aa0*/  LDL.LU R3, [R1+0x8378] ;  /* 0x0083780001037983 */ /* 0x000ee20000300800 */
[----:B----4-:R-:W-:Y:S01]  /*163ab0*/  LOP3.LUT R19, R41, 0xffff, RZ, 0xc0, !PT ;  /* 0x0000ffff29137812 */ /* 0x010fe200078ec0ff */
[----:B0-----:R-:W-:Y:S01]  /*163ac0*/  IMAD.MOV.U32 R35, RZ, RZ, R40 ;  /* 0x000000ffff237224 */ /* 0x001fe200078e0028 */
[----:B------:R-:W-:Y:S02]  /*163ad0*/  LOP3.LUT R22, R42, 0xffff, RZ, 0xc0, !PT ;  /* 0x0000ffff2a167812 */ /* 0x000fe400078ec0ff */
[----:B------:R-:W-:Y:S01]  /*163ae0*/  LOP3.LUT R21, R43, 0xffff, RZ, 0xc0, !PT ;  /* 0x0000ffff2b157812 */ /* 0x000fe200078ec0ff */
[----:B------:R-:W-:-:S02]  /*163af0*/  IMAD.MOV.U32 R53, RZ, RZ, R48 ;  /* 0x000000ffff357224 */ /* 0x000fc400078e0030 */
[----:B------:R-:W4:Y:S01]  /*163b00*/  LDL.LU R48, [R1+0x8374] ;  /* 0x0083740001307983 */ /* 0x000f220000300800 */
[----:B------:R-:W-:-:S03]  /*163b10*/  IMAD.MOV.U32 R54, RZ, RZ, R58 ;  /* 0x000000ffff367224 */ /* 0x000fc600078e003a */
[----:B------:R-:W4:Y:S01]  /*163b20*/  LDL.LU R58, [R1+0x8370] ;  /* 0x00837000013a7983 */ /* 0x000f220000300800 */
[----:B------:R-:W-:-:S03]  /*163b30*/  IMAD.MOV.U32 R34, RZ, RZ, R59 ;  /* 0x000000ffff227224 */ /* 0x000fc600078e003b */
[----:B------:R-:W4:Y:S04]  /*163b40*/  LDL.LU R32, [R1+0x50] ;  /* 0x0000500001207983 */ /* 0x000f280000300800 */
[----:B--2---:R-:W0:Y:S01]  /*163b50*/  LDS.128 R40, [R50] ;  /* 0x0000000032287984 */ /* 0x004e220000000c00 */
[----:B---3--:R-:W-:Y:S01]  /*163b60*/  IMAD.MOV.U32 R33, RZ, RZ, R3 ;  /* 0x000000ffff217224 */ /* 0x008fe200078e0003 */
[----:B------:R-:W-:Y:S02]  /*163b70*/  NOP ;  /* 0x0000000000007918 */ /* 0x000fe40000000000 */
[----:B------:R-:W2:Y:S04]  /*163b80*/  LDL.LU R3, [R1+0x836c] ;  /* 0x00836c0001037983 */ /* 0x000ea80000300800 */
[----:B------:R-:W3:Y:S04]  /*163b90*/  LDL.LU R59, [R1+0x8368] ;  /* 0x00836800013b7983 */ /* 0x000ee80000300800 */
[----:B0-----:R-:W-:Y:S04]  /*163ba0*/  STL.64 [R1+0x1c0], R40 ;  /* 0x0001c02801007387 */ /* 0x001fe80000100a00 */
[----:B------:R0:W-:Y:S04]  /*163bb0*/  STL.64 [R1+0x1c8], R42 ;  /* 0x0001c82a01007387 */ /* 0x0001e80000100a00 */
[----:B0-----:R-:W2:Y:S04]  /*163bc0*/  LDL.LU.64 R42, [R1+0x8360] ;  /* 0x00836000012a7983 */ /* 0x001ea80000300a00 */
[----:B------:R-:W2:Y:S01]  /*163bd0*/  LDL.LU.64 R40, [R1+0x8358] ;  /* 0x0083580001287983 */ /* 0x000ea20000300a00 */
[----:B------:R-:W-:Y:S01]  /*163be0*/  IMAD.MOV.U32 R55, RZ, RZ, R27 ;  /* 0x000000ffff377224 */ /* 0x000fe200078e001b */
[----:B------:R-:W-:Y:S01]  /*163bf0*/  LOP3.LUT R13, R28, 0xffff, RZ, 0xc0, !PT ;  /* 0x0000ffff1c0d7812 */ /* 0x000fe200078ec0ff */
[----:B------:R-:W-:Y:S01]  /*163c00*/  IMAD.MOV.U32 R39, RZ, RZ, R44 ;  /* 0x000000ffff277224 */ /* 0x000fe200078e002c */
[----:B------:R-:W-:-:S02]  /*163c10*/  LOP3.LUT R24, R45, 0xffff, RZ, 0xc0, !PT ;  /* 0x0000ffff2d187812 */ /* 0x000fc400078ec0ff */
[----:B------:R0:W-:Y:S01]  /*163c20*/  STSM.16.M88.4 [R50], R52 ;  /* 0x0000003432007844 */ /* 0x0001e20000000200 */
[----:B------:R-:W-:Y:S02]  /*163c30*/  LOP3.LUT R28, R46, 0xffff, RZ, 0xc0, !PT ;  /* 0x0000ffff2e1c7812 */ /* 0x000fe400078ec0ff */
[----:B------:R-:W-:Y:S01]  /*163c40*/  LOP3.LUT R27, R47, 0xffff, RZ, 0xc0, !PT ;  /* 0x0000ffff2f1b7812 */ /* 0x000fe200078ec0ff */
[----:B------:R-:W-:Y:S01]  /*163c50*/  NOP ;  /* 0x0000000000007918 */ /* 0x000fe20000000000 */
[----:B------:R-:W1:Y:S01]  /*163c60*/  LDS.128 R44, [R50] ;  /* 0x00000000322c7984 */ /* 0x000e620000000c00 */
[----:B------:R-:W-:Y:S01]  /*163c70*/  NOP ;  /* 0x0000000000007918 */ /* 0x000fe20000000000 */
[----:B0-----:R-:W-:Y:S02]  /*163c80*/  IMAD.MOV.U32 R52, RZ, RZ, R49 ;  /* 0x000000ffff347224 */ /* 0x001fe400078e0031 */
[----:B------:R-:W3:Y:S01]  /*163c90*/  LDL.LU R49, [R1+0x8354] ;  /* 0x0083540001317983 */ /* 0x000ee20000300800 */
[----:B------:R-:W-:Y:S01]  /*163ca0*/  IMAD.MOV.U32 R53, RZ, RZ, R51 ;  /* 0x000000ffff357224 */ /* 0x000fe200078e0033 */
[----:B------:R-:W-:Y:S01]  /*163cb0*/  LOP3.LUT R18, R37, 0xffff, RZ, 0xc0, !PT ;  /* 0x0000ffff25127812 */ /* 0x000fe200078ec0ff */
[----:B------:R-:W-:Y:S01]  /*163cc0*/  IMAD.MOV.U32 R54, RZ, RZ, R56 ;  /* 0x000000ffff367224 */ /* 0x000fe200078e0038 */
[----:B------:R-:W3:Y:S01]  /*163cd0*/  LDL.LU R51, [R1+0x8350] ;  /* 0x0083500001337983 */ /* 0x000ee20000300800 */
[----:B----4-:R-:W-:-:S02]  /*163ce0*/  IMAD.MOV.U32 R36, RZ, RZ, R48 ;  /* 0x000000ffff247224 */ /* 0x010fc400078e0030 */
[----:B------:R-:W-:Y:S01]  /*163cf0*/  IMAD.MOV.U32 R55, RZ, RZ, R38 ;  /* 0x000000ffff377224 */ /* 0x000fe200078e0026 */
[----:B------:R-:W4:Y:S01]  /*163d00*/  LDL.LU R56, [R1+0x834c] ;  /* 0x00834c0001387983 */ /* 0x000f220000300800 */
[----:B------:R-:W-:Y:S02]  /*163d10*/  IMAD.MOV.U32 R37, RZ, RZ, R61 ;  /* 0x000000ffff257224 */ /* 0x000fe400078e003d */
[----:B------:R-:W-:Y:S01]  /*163d20*/  IMAD.MOV.U32 R38, RZ, RZ, R2 ;  /* 0x000000ffff267224 */ /* 0x000fe200078e0002 */
[----:B------:R-:W3:Y:S04]  /*163d30*/  LDL.LU R48, [R1+0x8348] ;  /* 0x0083480001307983 */ /* 0x000ee80000300800 */
[----:B------:R-:W3:Y:S04]  /*163d40*/  LDL.LU R61, [R1+0x8344] ;  /* 0x00834400013d7983 */ /* 0x000ee80000300800 */
[----:B------:R-:W3:Y:S04]  /*163d50*/  LDL.LU R2, [R1+0x8340] ;  /* 0x0083400001027983 */ /* 0x000ee80000300800 */
[----:B-1----:R-:W-:Y:S04]  /*163d60*/  STL.64 [R1+0x1b0], R44 ;  /* 0x0001b02c01007387 */ /* 0x002fe80000100a00 */
[----:B------:R0:W-:Y:S04]  /*163d70*/  STL.64 [R1+0x1b8], R46 ;  /* 0x0001b82e01007387 */ /* 0x0001e80000100a00 */
[----:B0-----:R-:W3:Y:S04]  /*163d80*/  LDL.LU.64 R46, [R1+0x8338] ;  /* 0x00833800012e7983 */ /* 0x001ee80000300a00 */
[----:B------:R-:W3:Y:S04]  /*163d90*/  LDL.LU.64 R44, [R1+0x8330] ;  /* 0x00833000012c7983 */ /* 0x000ee80000300a00 */
[----:B--2---:R-:W-:Y:S01]  /*163da0*/  STSM.16.M88.4 [R50], R40 ;  /* 0x0000002832007844 */ /* 0x004fe20000000200 */
[----:B------:R-:W-:-:S03]  /*163db0*/  NOP ;  /* 0x0000000000007918 */ /* 0x000fc60000000000 */
[----:B------:R-:W0:Y:S01]  /*163dc0*/  LDS.128 R40, [R50] ;  /* 0x0000000032287984 */ /* 0x000e220000000c00 */
[----:B------:R-:W-:-:S03]  /*163dd0*/  NOP ;  /* 0x0000000000007918 */ /* 0x000fc60000000000 */
[----:B0-----:R-:W-:Y:S04]  /*163de0*/  STL.64 [R1+0x1a0], R40 ;  /* 0x0001a02801007387 */ /* 0x001fe80000100a00 */
[----:B------:R0:W-:Y:S04]  /*163df0*/  STL.64 [R1+0x1a8], R42 ;  /* 0x0001a82a01007387 */ /* 0x0001e80000100a00 */
[----:B0-----:R-:W2:Y:S04]  /*163e00*/  LDL.LU.64 R42, [R1+0x8328] ;  /* 0x00832800012a7983 */ /* 0x001ea80000300a00 */
[----:B------:R-:W2:Y:S04]  /*163e10*/  LDL.LU.64 R40, [R1+0x8320] ;  /* 0x0083200001287983 */ /* 0x000ea80000300a00 */
[----:B------:R-:W-:Y:S01]  /*163e20*/  STSM.16.M88.4 [R50], R32 ;  /* 0x0000002032007844 */ /* 0x000fe20000000200 */
[----:B------:R-:W-:-:S03]  /*163e30*/  NOP ;  /* 0x0000000000007918 */ /* 0x000fc60000000000 */
[----:B------:R-:W0:Y:S01]  /*163e40*/  LDS.128 R32, [R50] ;  /* 0x0000000032207984 */ /* 0x000e220000000c00 */
[----:B------:R-:W-:-:S03]  /*163e50*/  NOP ;  /* 0x0000000000007918 */ /* 0x000fc60000000000 */
[----:B0-----:R-:W-:Y:S04]  /*163e60*/  STL.64 [R1+0x190], R32 ;  /* 0x0001902001007387 */ /* 0x001fe80000100a00 */
[----:B------:R-:W-:Y:S04]  /*163e70*/  STL.64 [R1+0x198], R34 ;  /* 0x0001982201007387 */ /* 0x000fe80000100a00 */
[----:B--2---:R0:W-:Y:S01]  /*163e80*/  STSM.16.M88.4 [R50], R40 ;  /* 0x0000002832007844 */ /* 0x0041e20000000200 */
[----:B------:R-:W-:-:S03]  /*163e90*/  NOP ;  /* 0x0000000000007918 */ /* 0x000fc60000000000 */
[----:B------:R-:W1:Y:S01]  /*163ea0*/  LDS.128 R32, [R50] ;  /* 0x0000000032207984 */ /* 0x000e620000000c00 */
[----:B------:R-:W-:-:S03]  /*163eb0*/  NOP ;  /* 0x0000000000007918 */ /* 0x000fc60000000000 */
[----:B0-----:R-:W2:Y:S01]  /*163ec0*/  LDL.LU R40, [R1+0xb0] ;  /* 0x0000b00001287983 */ /* 0x001ea20000300800 */
[----:B---3--:R-:W-:-:S03]  /*163ed0*/  IMAD.MOV.U32 R42, RZ, RZ, R2 ;  /* 0x000000ffff2a7224 */ /* 0x008fc600078e0002 */
[----:B------:R-:W2:Y:S04]  /*163ee0*/  LDL.LU R41, [R1+0xb4] ;  /* 0x0000b40001297983 */ /* 0x000ea80000300800 */
[----:B------:R-:W3:Y:S04]  /*163ef0*/  LDL.LU R2, [R1+0x831c] ;  /* 0x00831c0001027983 */ /* 0x000ee80000300800 */
[----:B------:R0:W-:Y:S04]  /*163f00*/  STSM.16.M88.4 [R50], R44 ;  /* 0x0000002c32007844 */ /* 0x0001e80000000200 */
[----:B-1----:R-:W-:Y:S04]  /*163f10*/  STL.64 [R1+0x180], R32 ;  /* 0x0001802001007387 */ /* 0x002fe80000100a00 */
[----:B------:R-:W-:Y:S01]  /*163f20*/  STL.64 [R1+0x188], R34 ;  /* 0x0001882201007387 */ /* 0x000fe20000100a00 */
[----:B------:R-:W-:-:S03]  /*163f30*/  NOP ;  /* 0x0000000000007918 */ /* 0x000fc60000000000 */
[----:B------:R-:W1:Y:S01]  /*163f40*/  LDS.128 R32, [R50] ;  /* 0x0000000032207984 */ /* 0x000e620000000c00 */
[----:B------:R-:W-:-:S03]  /*163f50*/  NOP ;  /* 0x0000000000007918 */ /* 0x000fc60000000000 */
[----:B------:R-:W-:Y:S01]  /*163f60*/  STSM.16.M88.4 [R50], R52 ;  /* 0x0000003432007844 */ /* 0x000fe20000000200 */
[----:B------:R-:W-:-:S03]  /*163f70*/  NOP ;  /* 0x0000000000007918 */ /* 0x000fc60000000000 */
[----:B------:R-:W1:Y:S01]  /*163f80*/  LDS.128 R52, [R50] ;  /* 0x0000000032347984 */ /* 0x000e620000000c00 */
[----:B0-----:R-:W-:Y:S01]  /*163f90*/  IMAD.MOV.U32 R44, RZ, RZ, R61 ;  /* 0x000000ffff2c7224 */ /* 0x001fe200078e003d */
[----:B------:R-:W-:Y:S02]  /*163fa0*/  NOP ;  /* 0x0000000000007918 */ /* 0x000fe40000000000 */
[----:B------:R-:W2:Y:S01]  /*163fb0*/  LDL.LU R61, [R1+0x8318] ;  /* 0x00831800013d7983 */ /* 0x000ea20000300800 */
[----:B----4-:R-:W-:Y:S02]  /*163fc0*/  IMAD.MOV.U32 R45, RZ, RZ, R56 ;  /* 0x000000ffff2d7224 */ /* 0x010fe400078e0038 */
[----:B------:R-:W-:Y:S01]  /*163fd0*/  IMAD.MOV.U32 R46, RZ, RZ, R49 ;  /* 0x000000ffff2e7224 */ /* 0x000fe200078e0031 */
[----:B------:R-:W4:Y:S04]  /*163fe0*/  LDL.LU R56, [R1+0x8314] ;  /* 0x0083140001387983 */ /* 0x000f280000300800 */
[----:B------:R-:W2:Y:S04]  /*163ff0*/  LDL.LU R49, [R1+0x8310] ;  /* 0x0083100001317983 */ /* 0x000ea80000300800 */
[----:B-1----:R-:W-:Y:S04]  /*164000*/  STL.64 [R1+0x170], R32 ;  /* 0x0001702001007387 */ /* 0x002fe80000100a00 */
[----:B------:R0:W-:Y:S04]  /*164010*/  STL.64 [R1+0x178], R34 ;  /* 0x0001782201007387 */ /* 0x0001e80000100a00 */
[----:B0-----:R-:W2:Y:S04]  /*164020*/  LDL.LU.64 R34, [R1+0x8308] ;  /* 0x0083080001227983 */ /* 0x001ea80000300a00 */
[----:B------:R-:W2:Y:S04]  /*164030*/  LDL.LU.64 R32, [R1+0x8300] ;  /* 0x0083000001207983 */ /* 0x000ea80000300a00 */
[----:B------:R-:W-:Y:S04]  /*164040*/  STL.64 [R1+0x160], R52 ;  /* 0x0001603401007387 */ /* 0x000fe80000100a00 */
[----:B------:R0:W-:Y:S04]  /*164050*/  STL.64 [R1+0x168], R54 ;  /* 0x0001683601007387 */ /* 0x0001e80000100a00 */
[----:B0-----:R-:W2:Y:S04]  /*164060*/  LDL.LU.64 R54, [R1+0x82f8] ;  /* 0x0082f80001367983 */ /* 0x001ea80000300a00 */
[----:B------:R-:W2:Y:S01]  /*164070*/  LDL.LU.64 R52, [R1+0x82f0] ;  /* 0x0082f00001347983 */ /* 0x000ea20000300a00 */
[----:B------:R-:W-:-:S03]  /*164080*/  IMAD.MOV.U32 R47, RZ, RZ, R3 ;  /* 0x000000ffff2f7224 */ /* 0x000fc600078e0003 */
[----:B------:R-:W-:Y:S01]  /*164090*/  STSM.16.M88.4 [R50], R36 ;  /* 0x0000002432007844 */ /* 0x000fe20000000200 */
[----:B------:R-:W-:-:S03]  /*1640a0*/  NOP ;  /* 0x0000000000007918 */ /* 0x000fc60000000000 */
[----:B------:R-:W0:Y:S01]  /*1640b0*/  LDS.128 R36, [R50] ;  /* 0x0000000032247984 */ /* 0x000e220000000c00 */
[----:B------:R-:W-:-:S03]  /*1640c0*/  NOP ;  /* 0x0000000000007918 */ /* 0x000fc60000000000 */
[----:B------:R-:W-:Y:S01]  /*1640d0*/  STSM.16.M88.4 [R50], R44 ;  /* 0x0000002c32007844 */ /* 0x000fe20000000200 */
[----:B------:R-:W-:-:S03]  /*1640e0*/  NOP ;  /* 0x0000000000007918 */ /* 0x000fc60000000000 */
[----:B------:R-:W1:Y:S01]  /*1640f0*/  LDS.128 R44, [R50] ;  /* 0x00000000322c7984 */ /* 0x000e620000000c00 */
[----:B------:R-:W-:-:S03]  /*164100*/  NOP ;  /* 0x0000000000007918 */ /* 0x000fc60000000000 */
[----:B0-----:R-:W-:Y:S04]  /*164110*/  STL.64 [R1+0x150], R36 ;  /* 0x0001502401007387 */ /* 0x001fe80000100a00 */
[----:B------:R0:W-:Y:S01]  /*164120*/  STL.64 [R1+0x158], R38 ;  /* 0x0001582601007387 */ /* 0x0001e20000100a00 */
[----:B-1----:R-:W-:-:S03]  /*164130*/  IMAD.MOV.U32 R3, RZ, RZ, R47 ;  /* 0x000000ffff037224 */ /* 0x002fc600078e002f */
[----:B0-----:R-:W3:Y:S04]  /*164140*/  LDL.LU R39, [R1+0x82ec] ;  /* 0x0082ec0001277983 */ /* 0x001ee80000300800 */
[----:B------:R0:W-:Y:S04]  /*164150*/  STL.64 [R1+0x140], R44 ;  /* 0x0001402c01007387 */ /* 0x0001e80000100a00 */
[----:B------:R-:W-:Y:S01]  /*164160*/  STL [R1+0x148], R46 ;  /* 0x0001482e01007387 */ /* 0x000fe20000100800 */
[----:B0-----:R-:W-:-:S03]  /*164170*/  IMAD.MOV.U32 R44, RZ, RZ, R48 ;  /* 0x000000ffff2c7224 */ /* 0x001fc600078e0030 */
[----:B------:R-:W3:Y:S01]  /*164180*/  LDL.LU R48, [R1+0x82e8] ;  /* 0x0082e80001307983 */ /* 0x000ee20000300800 */
[----:B------:R-:W-:-:S03]  /*164190*/  IMAD.MOV.U32 R45, RZ, RZ, R51 ;  /* 0x000000ffff2d7224 */ /* 0x000fc600078e0033 */
[----:B------:R-:W3:Y:S04]  /*1641a0*/  LDL.LU R51, [R1+0x82e4] ;  /* 0x0082e40001337983 */ /* 0x000ee80000300800 */
[----:B------:R-:W-:Y:S04]  /*1641b0*/  STL [R1+0x8104], R3 ;  /* 0x0081040301007387 */ /* 0x000fe80000100800 */
[----:B--2---:R-:W-:Y:S01]  /*1641c0*/  STSM.16.M88.4 [R50], R52 ;  /* 0x0000003432007844 */ /* 0x004fe20000000200 */
[----:B------:R-:W-:-:S03]  /*1641d0*/  NOP ;  /* 0x0000000000007918 */ /* 0x000fc60000000000 */
[----:B------:R-:W0:Y:S04]  /*1641e0*/  LDS.128 R52, [R50] ;  /* 0x0000000032347984 */ /* 0x000e280000000c00 */
[----:B0-----:R-:W-:Y:S04]  /*1641f0*/  STL.64 [R1+0x130], R52 ;  /* 0x0001303401007387 */ /* 0x001fe80000100a00 */
[----:B------:R0:W-:Y:S04]  /*164200*/  STL.64 [R1+0x138], R54 ;  /* 0x0001383601007387 */ /* 0x0001e80000100a00 */
[----:B0-----:R-:W2:Y:S04]  /*164210*/  LDL.LU R54, [R1+0x82e0] ;  /* 0x0082e00001367983 */ /* 0x001ea80000300800 */
[----:B------:R-:W2:Y:S01]  /*164220*/  LDL.LU.64 R52, [R1+0x82d8] ;  /* 0x0082d80001347983 */ /* 0x000ea20000300a00 */
[----:B------:R-:W-:Y:S01]  /*164230*/  IMAD.MOV.U32 R43, RZ, RZ, R15 ;  /* 0x000000ffff2b7224 */ /* 0x000fe200078e000f */
[----:B------:R-:W-:-:S04]  /*164240*/  NOP ;  /* 0x0000000000007918 */ /* 0x000fc80000000000 */
[----:B------:R-:W-:Y:S01]  /*164250*/  STSM.16.M88.4 [R50], R40 ;  /* 0x0000002832007844 */ /* 0x000fe20000000200 */
[----:B------:R-:W-:Y:S02]  /*164260*/  LOP3.LUT R16, R29, 0xffff, RZ, 0xc0, !PT ;  /* 0x0000ffff1d107812 */ /* 0x000fe400078ec0ff */
[----:B------:R-:W-:Y:S02]  /*164270*/  LOP3.LUT R14, R30, 0xffff, RZ, 0xc0, !PT ;  /* 0x0000ffff1e0e7812 */ /* 0x000fe400078ec0ff */
[----:B------:R-:W-:Y:S02]  /*164280*/  PRMT R4, R16, 0x3340, R0 ;  /* 0x0000334010047816 */ /* 0x000fe40000000000 */
[----:B------:R-:W-:Y:S02]  /*164290*/  PRMT R8, R13, 0x3340, R14 ;  /* 0x000033400d087816 */ /* 0x000fe4000000000e */
[----:B------:R-:W-:Y:S02]  /*1642a0*/  LOP3.LUT R17, R31, 0xffff, RZ, 0xc0, !PT ;  /* 0x0000ffff1f117812 */ /* 0x000fe400078ec0ff */
[----:B------:R-:W-:-:S02]  /*1642b0*/  LOP3.LUT R25, R60, 0xffff, RZ, 0xc0, !PT ;  /* 0x0000ffff3c197812 */ /* 0x000fc400078ec0ff */
[----:B------:R-:W-:Y:S02]  /*1642c0*/  PRMT R8, R8, 0x5410, R4 ;  /* 0x0000541008087816 */ /* 0x000fe40000000004 */
[----:B------:R-:W-:Y:S02]  /*1642d0*/  PRMT R4, R25, 0x3340, R0 ;  /* 0x0000334019047816 */ /* 0x000fe40000000000 */
[----:B------:R-:W-:Y:S02]  /*1642e0*/  PRMT R5, R17, 0x3340, R18 ;  /* 0x0000334011057816 */ /* 0x000fe40000000012 */
[----:B------:R-:W-:Y:S02]  /*1642f0*/  PRMT R6, R19, 0x3340, R21 ;  /* 0x0000334013067816 */ /* 0x000fe40000000015 */
[----:B------:R-:W-:Y:S02]  /*164300*/  PRMT R5, R5, 0x5410, R4 ;  /* 0x0000541005057816 */ /* 0x000fe40000000004 */
[----:B------:R-:W-:-:S02]  /*164310*/  PRMT R4, R22, 0x3340, R0 ;  /* 0x0000334016047816 */ /* 0x000fc40000000000 */
[----:B------:R-:W-:Y:S02]  /*164320*/  PRMT R7, R24, 0x3340, R27 ;  /* 0x0000334018077816 */ /* 0x000fe4000000001b */
[----:B------:R-:W-:Y:S02]  /*164330*/  PRMT R6, R6, 0x5410, R4 ;  /* 0x0000541006067816 */ /* 0x000fe40000000004 */
[----:B------:R-:W-:-:S04]  /*164340*/  PRMT R4, R28, 0x3340, R0 ;  /* 0x000033401c047816 */ /* 0x000fc80000000000 */
[----:B------:R-:W-:Y:S02]  /*164350*/  PRMT R7, R7, 0x5410, R4 ;  /* 0x0000541007077816 */ /* 0x000fe40000000004 */
[----:B---3--:R-:W-:Y:S02]  /*164360*/  LOP3.LUT R4, R48, 0xffff, RZ, 0xc0, !PT ;  /* 0x0000ffff30047812 */ /* 0x008fe400078ec0ff */
[----:B------:R-:W-:Y:S01]  /*164370*/  LOP3.LUT R49, R49, 0xffff, RZ, 0xc0, !PT ;  /* 0x0000ffff31317812 */ /* 0x000fe200078ec0ff */
[----:B------:R-:W3:Y:S01]  /*164380*/  LDL.LU R48, [R1+0x82d4] ;  /* 0x0082d40001307983 */ /* 0x000ee20000300800 */
[----:B----4-:R-:W-:Y:S01]  /*164390*/  LOP3.LUT R60, R56, 0xffff, RZ, 0xc0, !PT ;  /* 0x0000ffff383c7812 */ /* 0x010fe200078ec0ff */
[----:B------:R-:W-:Y:S01]  /*1643a0*/  IMAD.MOV.U32 R46, RZ, RZ, R59 ;  /* 0x000000ffff2e7224 */ /* 0x000fe200078e003b */
[----:B------:R-:W-:Y:S01]  /*1643b0*/  LOP3.LUT R3, R61, 0xffff, RZ, 0xc0, !PT ;  /* 0x0000ffff3d037812 */ /* 0x000fe200078ec0ff */
[----:B------:R0:W-:Y:S04]  /*1643c0*/  STL [R1+0xa0], R4 ;  /* 0x0000a00401007387 */ /* 0x0001e80000100800 */
[----:B------:R-:W4:Y:S04]  /*1643d0*/  LDL.LU R56, [R1+0x82d0] ;  /* 0x0082d00001387983 */ /* 0x000f280000300800 */
[----:B------:R-:W3:Y:S04]  /*1643e0*/  LDL.LU R59, [R1+0x14fc] ;  /* 0x0014fc00013b7983 */ /* 0x000ee80000300800 */
[----:B------:R-:W-:Y:S04]  /*1643f0*/  STL [R1+0x81c8], R49 ;  /* 0x0081c83101007387 */ /* 0x000fe80000100800 */
[----:B------:R-:W-:Y:S04]  /*164400*/  STL [R1+0x81cc], R60 ;  /* 0x0081cc3c01007387 */ /* 0x000fe80000100800 */
[----:B------:R-:W-:Y:S01]  /*164410*/  STL [R1+0x81d0], R3 ;  /* 0x0081d00301007387 */ /* 0x000fe20000100800 */
[----:B------:R-:W-:Y:S01]  /*164420*/  NOP ;  /* 0x0000000000007918 */ /* 0x000fe20000000000 */
[----:B0-----:R-:W-:-:S02]  /*164430*/  PRMT R4, R8, 0x4210, R4 ;  /* 0x0000421008047816 */ /* 0x001fc40000000004 */
[----:B------:R-:W-:Y:S02]  /*164440*/  PRMT R5, R5, 0x4210, R49 ;  /* 0x0000421005057816 */ /* 0x000fe40000000031 */
[----:B------:R-:W-:Y:S02]  /*164450*/  PRMT R6, R6, 0x4210, R60 ;  /* 0x0000421006067816 */ /* 0x000fe4000000003c */
[----:B------:R-:W-:Y:S01]  /*164460*/  PRMT R7, R7, 0x4210, R3 ;  /* 0x0000421007077816 */ /* 0x000fe20000000003 */
[----:B--2---:R-:W-:Y:S02]  /*164470*/  IMAD.MOV.U32 R40, RZ, RZ, R54 ;  /* 0x000000ffff287224 */ /* 0x004fe400078e0036 */
[----:B------:R-:W-:Y:S02]  /*164480*/  IMAD.MOV.U32 R41, RZ, RZ, R53 ;  /* 0x000000ffff297224 */ /* 0x000fe400078e0035 */
[----:B------:R-:W-:Y:S02]  /*164490*/  IMAD.MOV.U32 R42, RZ, RZ, R52 ;  /* 0x000000ffff2a7224 */ /* 0x000fe400078e0034 */
[----:B------:R-:W0:Y:S01]  /*1644a0*/  LDS.128 R52, [R50] ;  /* 0x0000000032347984 */ /* 0x000e220000000c00 */
[----:B------:R-:W-:-:S03]  /*1644b0*/  NOP ;  /* 0x0000000000007918 */ /* 0x000fc60000000000 */
[----:B0-----:R-:W-:Y:S04]  /*1644c0*/  STL.64 [R1+0x120], R52 ;  /* 0x0001203401007387 */ /* 0x001fe80000100a00 */
[----:B------:R0:W-:Y:S04]  /*1644d0*/  STL.64 [R1+0x128], R54 ;  /* 0x0001283601007387 */ /* 0x0001e80000100a00 */
[----:B0-----:R-:W2:Y:S04]  /*1644e0*/  LDL.LU.64 R54, [R1+0x82c8] ;  /* 0x0082c80001367983 */ /* 0x001ea80000300a00 */
[----:B------:R-:W-:Y:S01]  /*1644f0*/  STSM.16.M88.4 [R50], R4 ;  /* 0x0000000432007844 */ /* 0x000fe20000000200 */
[----:B------:R-:W-:-:S03]  /*164500*/  NOP ;  /* 0x0000000000007918 */ /* 0x000fc60000000000 */
[----:B------:R-:W0:Y:S01]  /*164510*/  LDS.128 R4, [R50] ;  /* 0x0000000032047984 */ /* 0x000e220000000c00 */
[----:B------:R-:W-:Y:S01]  /*164520*/  IMAD.MOV.U32 R47, RZ, RZ, R58 ;  /* 0x000000ffff2f7224 */ /* 0x000fe200078e003a */
[----:B------:R-:W-:Y:S02]  /*164530*/  NOP ;  /* 0x0000000000007918 */ /* 0x000fe40000000000 */
[----:B------:R-:W4:Y:S04]  /*164540*/  LDL.LU.64 R52, [R1+0x82c0] ;  /* 0x0082c00001347983 */ /* 0x000f280000300a00 */
[----:B------:R-:W-:Y:S04]  /*164550*/  STSM.16.M88.4 [R50], R44 ;  /* 0x0000002c32007844 */ /* 0x000fe80000000200 */
[----:B0-----:R-:W-:Y:S01]  /*164560*/  STL.64 [R1+0x110], R4 ;  /* 0x0001100401007387 */ /* 0x001fe20000100a00 */
[----:B------:R-:W-:-:S03]  /*164570*/  IMAD.MOV.U32 R61, RZ, RZ, R6 ;  /* 0x000000ffff3d7224 */ /* 0x000fc600078e0006 */
[----:B------:R-:W-:Y:S01]  /*164580*/  STL [R1+0x11c], R7 ;  /* 0x00011c0701007387 */ /* 0x000fe20000100800 */
[----:B------:R-:W-:-:S03]  /*164590*/  NOP ;  /* 0x0000000000007918 */ /* 0x000fc60000000000 */
[----:B------:R-:W0:Y:S01]  /*1645a0*/  LDS.128 R4, [R50] ;  /* 0x0000000032047984 */ /* 0x000e220000000c00 */
[----:B------:R-:W-:-:S03]  /*1645b0*/  NOP ;  /* 0x0000000000007918 */ /* 0x000fc60000000000 */
[----:B------:R-:W-:Y:S04]  /*1645c0*/  STL [R1+0x810c], R61 ;  /* 0x00810c3d01007387 */ /* 0x000fe80000100800 */
[----:B------:R1:W-:Y:S04]  /*1645d0*/  STSM.16.M88.4 [R50], R32 ;  /* 0x0000002032007844 */ /* 0x0003e80000000200 */
[----:B0-----:R-:W-:Y:S04]  /*1645e0*/  STL.64 [R1+0x100], R4 ;  /* 0x0001000401007387 */ /* 0x001fe80000100a00 */
[----:B------:R-:W-:Y:S01]  /*1645f0*/  STL.64 [R1+0x108], R6 ;  /* 0x0001080601007387 */ /* 0x000fe20000100a00 */
[----:B------:R-:W-:-:S03]  /*164600*/  NOP ;  /* 0x0000000000007918 */ /* 0x000fc60000000000 */
[----:B------:R-:W0:Y:S04]  /*164610*/  LDS.128 R4, [R50] ;  /* 0x0000000032047984 */ /* 0x000e280000000c00 */
[----:B-1----:R-:W4:Y:S04]  /*164620*/  LDL.LU R34, [R1+0x2954] ;  /* 0x0029540001227983 */ /* 0x002f280000300800 */
[----:B------:R-:W4:Y:S04]  /*164630*/  LDL.LU R35, [R1+0x2934] ;  /* 0x0029340001237983 */ /* 0x000f280000300800 */
[----:B0-----:R0:W-:Y:S04]  /*164640*/  STL.64 [R1+0xf0], R4 ;  /* 0x0000f00401007387 */ /* 0x0011e80000100a00 */
[----:B------:R3:W-:Y:S04]  /*164650*/  STL.64 [R1+0xf8], R6 ;  /* 0x0000f80601007387 */ /* 0x0007e80000100a00 */
[----:B------:R-:W4:Y:S04]  /*164660*/  LDL.LU R58, [R1+0x2944] ;  /* 0x00294400013a7983 */ /* 0x000f280000300800 */
[----:B------:R-:W-:Y:S01]  /*164670*/  STL [R1+0x81d4], R50 ;  /* 0x0081d43201007387 */ /* 0x000fe20000100800 */
[----:B0-----:R-:W-:-:S02]  /*164680*/  SHF.R.U32.HI R5, RZ, 0x8, R10 ;  /* 0x00000008ff057819 */ /* 0x001fc4000001160a */
[----:B------:R-:W-:Y:S02]  /*164690*/  SHF.R.U32.HI R4, RZ, 0x8, R9 ;  /* 0x00000008ff047819 */ /* 0x000fe40000011609 */
[----:B------:R-:W-:Y:S02]  /*1646a0*/  LOP3.LUT R5, R5, 0xffff, RZ, 0xc0, !PT ;  /* 0x0000ffff05057812 */ /* 0x000fe400078ec0ff */
[----:B------:R-:W-:-:S04]  /*1646b0*/  LOP3.LUT R4, R4, 0xffff, RZ, 0xc0, !PT ;  /* 0x0000ffff04047812 */ /* 0x000fc800078ec0ff */
[----:B------:R-:W-:Y:S02]  /*1646c0*/  PRMT R3, R5, 0x3340, R4 ;  /* 0x0000334005037816 */ /* 0x000fe40000000004 */
[----:B---3--:R-:W-:Y:S02]  /*1646d0*/  LOP3.LUT R6, R48, 0xffff, RZ, 0xc0, !PT ;  /* 0x0000ffff30067812 */ /* 0x008fe400078ec0ff */
[----:B--2---:R-:W-:Y:S02]  /*1646e0*/  SHF.R.U32.HI R37, RZ, 0x8, R54 ;  /* 0x00000008ff257819 */ /* 0x004fe40000011636 */
[----:B------:R-:W2:Y:S02]  /*1646f0*/  LDL.LU R54, [R1+0x82b8] ;  /* 0x0082b80001367983 */ /* 0x000ea40000300800 */
[----:B------:R-:W-:-:S04]  /*164700*/  LOP3.LUT R37, R37, 0xffff, RZ, 0xc0, !PT ;  /* 0x0000ffff25257812 */ /* 0x000fc800078ec0ff */
[----:B------:R-:W-:-:S05]  /*164710*/  PRMT R37, R37, 0x3340, R0 ;  /* 0x0000334025257816 */ /* 0x000fca0000000000 */
[----:B------:R-:W-:Y:S04]  /*164720*/  STL [R1+0x81e4], R37 ;  /* 0x0081e42501007387 */ /* 0x000fe80000100800 */
[----:B------:R0:W-:Y:S04]  /*164730*/  STL [R1+0x34], R3 ;  /* 0x0000340301007387 */ /* 0x0001e80000100800 */
[----:B------:R-:W3:Y:S01]  /*164740*/  LDL.LU R48, [R1+0x82b4] ;  /* 0x0082b40001307983 */ /* 0x000ee20000300800 */
[----:B------:R-:W-:Y:S02]  /*164750*/  LOP3.LUT R8, R59, 0xffff, RZ, 0xc0, !PT ;  /* 0x0000ffff3b087812 */ /* 0x000fe400078ec0ff */
[----:B------:R-:W-:-:S02]  /*164760*/  PRMT R4, R6, 0x3340, R0 ;  /* 0x0000334006047816 */ /* 0x000fc40000000000 */
[----:B------:R-:W-:-:S04]  /*164770*/  SHF.R.U32.HI R36, RZ, 0x8, R6 ;  /* 0x00000008ff247819 */ /* 0x000fc80000011606 */
[----:B------:R-:W-:-:S04]  /*164780*/  LOP3.LUT R36, R36, 0xffff, RZ, 0xc0, !PT ;  /* 0x0000ffff24247812 */ /* 0x000fc800078ec0ff */
[----:B------:R-:W-:Y:S02]  /*164790*/  PRMT R36, R36, 0x3340, R0 ;  /* 0x0000334024247816 */ /* 0x000fe40000000000 */
[----:B------:R-:W-:Y:S02]  /*1647a0*/  LOP3.LUT R23, R51, 0xffff, RZ, 0xc0, !PT ;  /* 0x0000ffff33177812 */ /* 0x000fe400078ec0ff */
[----:B----4-:R-:W-:Y:S02]  /*1647b0*/  LOP3.LUT R6, R58, 0xffff, RZ, 0xc0, !PT ;  /* 0x0000ffff3a067812 */ /* 0x010fe400078ec0ff */
[----:B--2---:R-:W-:Y:S02]  /*1647c0*/  LOP3.LUT R7, R54, 0xffff, RZ, 0xc0, !PT ;  /* 0x0000ffff36077812 */ /* 0x004fe400078ec0ff */
[----:B------:R-:W2:Y:S02]  /*1647d0*/  LDL.LU R54, [R1+0x82b0] ;  /* 0x0082b00001367983 */ /* 0x000ea40000300800 */
[----:B------:R-:W-:-:S02]  /*1647e0*/  PRMT R5, R8, 0x3340, R7 ;  /* 0x0000334008057816 */ /* 0x000fc40000000007 */
[----:B------:R-:W-:Y:S02]  /*1647f0*/  SHF.R.U32.HI R38, RZ, 0x8, R7 ;  /* 0x00000008ff267819 */ /* 0x000fe40000011607 */
[----:B------:R-:W-:Y:S02]  /*164800*/  PRMT R59, R5, 0x5410, R4 ;  /* 0x00005410053b7816 */ /* 0x000fe40000000004 */
[----:B------:R-:W-:Y:S02]  /*164810*/  SHF.R.U32.HI R4, RZ, 0x8, R8 ;  /* 0x00000008ff047819 */ /* 0x000fe40000011608 */
[----:B------:R-:W-:Y:S02]  /*164820*/  LOP3.LUT R38, R38, 0xffff, RZ, 0xc0, !PT ;  /* 0x0000ffff26267812 */ /* 0x000fe400078ec0ff */
[----:B------:R-:W-:Y:S02]  /*164830*/  LOP3.LUT R4, R4, 0xffff, RZ, 0xc0, !PT ;  /* 0x0000ffff04047812 */ /* 0x000fe400078ec0ff */
[----:B------:R-:W-:-:S02]  /*164840*/  LOP3.LUT R7, R34, 0xffff, RZ, 0xc0, !PT ;  /* 0x0000ffff22077812 */ /* 0x000fc400078ec0ff */
[----:B------:R-:W-:Y:S02]  /*164850*/  LOP3.LUT R8, R35, 0xffff, RZ, 0xc0, !PT ;  /* 0x0000ffff23087812 */ /* 0x000fe400078ec0ff */
[----:B------:R-:W-:Y:S02]  /*164860*/  SHF.R.U32.HI R35, RZ, 0x8, R11 ;  /* 0x00000008ff237819 */ /* 0x000fe4000001160b */
[----:B------:R-:W-:Y:S02]  /*164870*/  PRMT R38, R4, 0x3340, R38 ;  /* 0x0000334004267816 */ /* 0x000fe40000000026 */
[----:B------:R-:W-:Y:S02]  /*164880*/  PRMT R4, R8, 0x3340, R0 ;  /* 0x0000334008047816 */ /* 0x000fe40000000000 */
[----:B------:R-:W-:Y:S01]  /*164890*/  PRMT R5, R7, 0x3340, R6 ;  /* 0x0000334007057816 */ /* 0x000fe20000000006 */
[----:B------:R-:W-:Y:S01]  /*1648a0*/  STL [R1+0x8198], R59 ;  /* 0x0081983b01007387 */ /* 0x000fe20000100800 */
[----:B------:R-:W-:-:S02]  /*1648b0*/  LOP3.LUT R35, R35, 0xffff, RZ, 0xc0, !PT ;  /* 0x0000ffff23237812 */ /* 0x000fc400078ec0ff */
[----:B------:R-:W-:Y:S01]  /*1648c0*/  PRMT R57, R5, 0x5410, R4 ;  /* 0x0000541005397816 */ /* 0x000fe20000000004 */
[----:B------:R-:W-:Y:S01]  /*1648d0*/  STL [R1+0x81e8], R38 ;  /* 0x0081e82601007387 */ /* 0x000fe20000100800 */
[----:B------:R-:W-:-:S03]  /*1648e0*/  PRMT R35, R35, 0x3340, R0 ;  /* 0x0000334023237816 */ /* 0x000fc60000000000 */
[----:B------:R-:W-:Y:S04]  /*1648f0*/  STL [R1+0x81ec], R36 ;  /* 0x0081ec2401007387 */ /* 0x000fe80000100800 */
[----:B------:R-:W4:Y:S01]  /*164900*/  LDL.LU R32, [R1+0x2958] ;  /* 0x0029580001207983 */ /* 0x000f220000300800 */
[----:B------:R-:W-:-:S03]  /*164910*/  SHF.R.U32.HI R5, RZ, 0x8, R7 ;  /* 0x00000008ff057819 */ /* 0x000fc60000011607 */
[----:B------:R-:W2:Y:S01]  /*164920*/  LDL.LU R31, [R1+0x2938] ;  /* 0x00293800011f7983 */ /* 0x000ea20000300800 */
[----:B---3--:R-:W-:-:S03]  /*164930*/  LOP3.LUT R7, R48, 0xffff, RZ, 0xc0, !PT ;  /* 0x0000ffff30077812 */ /* 0x008fc600078ec0ff */
[----:B------:R-:W3:Y:S04]  /*164940*/  LDL.LU R33, [R1+0x2948] ;  /* 0x0029480001217983 */ /* 0x000ee80000300800 */
[----:B------:R-:W3:Y:S04]  /*164950*/  LDL.LU R58, [R1+0x2950] ;  /* 0x00295000013a7983 */ /* 0x000ee80000300800 */
[----:B------:R-:W-:Y:S01]  /*164960*/  STL [R1+0x819c], R57 ;  /* 0x00819c3901007387 */ /* 0x000fe20000100800 */
[----:B------:R-:W-:-:S03]  /*164970*/  SHF.R.U32.HI R4, RZ, 0x8, R6 ;  /* 0x00000008ff047819 */ /* 0x000fc60000011606 */
[----:B------:R-:W-:Y:S04]  /*164980*/  STL [R1+0x81f0], R35 ;  /* 0x0081f02301007387 */ /* 0x000fe80000100800 */
[----:B------:R-:W3:Y:S01]  /*164990*/  LDL.LU R48, [R1+0x82ac] ;  /* 0x0082ac0001307983 */ /* 0x000ee20000300800 */
[----:B------:R-:W-:Y:S02]  /*1649a0*/  LOP3.LUT R5, R5, 0xffff, RZ, 0xc0, !PT ;  /* 0x0000ffff05057812 */ /* 0x000fe400078ec0ff */
[----:B------:R-:W-:-:S04]  /*1649b0*/  LOP3.LUT R4, R4, 0xffff, RZ, 0xc0, !PT ;  /* 0x0000ffff04047812 */ /* 0x000fc800078ec0ff */
[----:B0-----:R-:W-:-:S05]  /*1649c0*/  PRMT R3, R5, 0x3340, R4 ;  /* 0x0000334005037816 */ /* 0x001fca0000000004 */
[----:B------:R0:W-:Y:S04]  /*1649d0*/  STL [R1+0x2c], R3 ;  /* 0x00002c0301007387 */ /* 0x0001e80000100800 */
[----:B------:R-:W3:Y:S01]  /*1649e0*/  LDL.LU R51, [R1+0x82a8] ;  /* 0x0082a80001337983 */ /* 0x000ee20000300800 */
[----:B------:R-:W-:Y:S02]  /*1649f0*/  LOP3.LUT R6, R56, 0xffff, RZ, 0xc0, !PT ;  /* 0x0000ffff38067812 */ /* 0x000fe400078ec0ff */
[----:B------:R-:W-:Y:S02]  /*164a00*/  PRMT R4, R23, 0x3340, R0 ;  /* 0x0000334017047816 */ /* 0x000fe40000000000 */
[----:B------:R-:W-:Y:S02]  /*164a10*/  PRMT R5, R7, 0x3340, R6 ;  /* 0x0000334007057816 */ /* 0x000fe40000000006 */
[----:B------:R-:W-:-:S02]  /*164a20*/  SHF.R.U32.HI R34, RZ, 0x8, R8 ;  /* 0x00000008ff227819 */ /* 0x000fc40000011608 */
[----:B------:R-:W-:Y:S02]  /*164a30*/  PRMT R56, R5, 0x5410, R4 ;  /* 0x0000541005387816 */ /* 0x000fe40000000004 */
[----:B------:R-:W-:Y:S02]  /*164a40*/  SHF.R.U32.HI R5, RZ, 0x8, R7 ;  /* 0x00000008ff057819 */ /* 0x000fe40000011607 */
[----:B------:R-:W-:Y:S02]  /*164a50*/  SHF.R.U32.HI R4, RZ, 0x8, R6 ;  /* 0x00000008ff047819 */ /* 0x000fe40000011606 */
[----:B------:R-:W-:Y:S02]  /*164a60*/  LOP3.LUT R34, R34, 0xffff, RZ, 0xc0, !PT ;  /* 0x0000ffff22227812 */ /* 0x000fe400078ec0ff */
[----:B------:R-:W-:Y:S02]  /*164a70*/  LOP3.LUT R5, R5, 0xffff, RZ, 0xc0, !PT ;  /* 0x0000ffff05057812 */ /* 0x000fe400078ec0ff */
[----:B------:R-:W-:-:S02]  /*164a80*/  LOP3.LUT R4, R4, 0xffff, RZ, 0xc0, !PT ;  /* 0x0000ffff04047812 */ /* 0x000fc400078ec0ff */
[----:B------:R-:W-:Y:S02]  /*164a90*/  PRMT R34, R34, 0x3340, R0 ;  /* 0x0000334022227816 */ /* 0x000fe40000000000 */
[----:B0-----:R-:W-:Y:S01]  /*164aa0*/  PRMT R3, R5, 0x3340, R4 ;  /* 0x0000334005037816 */ /* 0x001fe20000000004 */
[----:B------:R-:W-:Y:S04]  /*164ab0*/  STL [R1+0x81a0], R56 ;  /* 0x0081a03801007387 */ /* 0x000fe80000100800 */
[----:B------:R-:W-:Y:S04]  /*164ac0*/  STL [R1+0x81f4], R34 ;  /* 0x0081f42201007387 */ /* 0x000fe80000100800 */
[----:B------:R0:W-:Y:S01]  /*164ad0*/  STL [R1+0x58], R3 ;  /* 0x0000580301007387 */ /* 0x0001e20000100800 */
[----:B------:R-:W-:Y:S01]  /*164ae0*/  IMAD.MOV.U32 R43, RZ, RZ, R12 ;  /* 0x000000ffff2b7224 */ /* 0x000fe200078e000c */
[----:B------:R-:W-:-:S04]  /*164af0*/  NOP ;  /* 0x0000000000007918 */ /* 0x000fc80000000000 */
[----:B------:R1:W-:Y:S01]  /*164b00*/  STSM.16.M88.4 [R50], R40 ;  /* 0x0000002832007844 */ /* 0x0003e20000000200 */
[----:B--2---:R-:W-:Y:S02]  /*164b10*/  LOP3.LUT R11, R31, 0xffff, RZ, 0xc0, !PT ;  /* 0x0000ffff1f0b7812 */ /* 0x004fe400078ec0ff */
[----:B----4-:R-:W-:Y:S02]  /*164b20*/  LOP3.LUT R9, R32, 0xffff, RZ, 0xc0, !PT ;  /* 0x0000ffff20097812 */ /* 0x010fe400078ec0ff */
[----:B---3--:R-:W-:Y:S02]  /*164b30*/  LOP3.LUT R7, R33, 0xffff, RZ, 0xc0, !PT ;  /* 0x0000ffff21077812 */ /* 0x008fe400078ec0ff */
[----:B------:R-:W-:Y:S02]  /*164b40*/  LOP3.LUT R10, R48, 0xffff, RZ, 0xc0, !PT ;  /* 0x0000ffff300a7812 */ /* 0x000fe400078ec0ff */
[----:B------:R-:W2:Y:S04]  /*164b50*/  LDL.LU R48, [R1+0x82a4] ;  /* 0x0082a40001307983 */ /* 0x000ea80000300800 */
[----:B------:R-:W3:Y:S04]  /*164b60*/  LDL.LU R26, [R1+0x2990] ;  /* 0x00299000011a7983 */ /* 0x000ee80000300800 */
[----:B------:R-:W4:Y:S04]  /*164b70*/  LDL.LU R30, [R1+0x296c] ;  /* 0x00296c00011e7983 */ /* 0x000f280000300800 */
[----:B------:R-:W2:Y:S01]  /*164b80*/  LDL.LU R31, [R1+0x2980] ;  /* 0x00298000011f7983 */ /* 0x000ea20000300800 */
[----:B------:R-:W-:-:S02]  /*164b90*/  PRMT R4, R11, 0x3340, R0 ;  /* 0x000033400b047816 */ /* 0x000fc40000000000 */
[----:B------:R-:W-:Y:S02]  /*164ba0*/  PRMT R5, R9, 0x3340, R7 ;  /* 0x0000334009057816 */ /* 0x000fe40000000007 */
[----:B------:R-:W-:Y:S02]  /*164bb0*/  LOP3.LUT R8, R58, 0xffff, RZ, 0xc0, !PT ;  /* 0x0000ffff3a087812 */ /* 0x000fe400078ec0ff */
[----:B------:R-:W-:Y:S02]  /*164bc0*/  LOP3.LUT R6, R51, 0xffff, RZ, 0xc0, !PT ;  /* 0x0000ffff33067812 */ /* 0x000fe400078ec0ff */
[----:B------:R-:W-:Y:S02]  /*164bd0*/  PRMT R58, R5, 0x5410, R4 ;  /* 0x00005410053a7816 */ /* 0x000fe40000000004 */
[----:B------:R-:W-:Y:S02]  /*164be0*/  PRMT R4, R10, 0x3340, R0 ;  /* 0x000033400a047816 */ /* 0x000fe40000000000 */
[----:B------:R-:W-:-:S04]  /*164bf0*/  PRMT R5, R8, 0x3340, R6 ;  /* 0x0000334008057816 */ /* 0x000fc80000000006 */
[----:B------:R-:W-:Y:S02]  /*164c00*/  PRMT R51, R5, 0x5410, R4 ;  /* 0x0000541005337816 */ /* 0x000fe40000000004 */
[----:B------:R-:W-:Y:S02]  /*164c10*/  SHF.R.U32.HI R5, RZ, 0x8, R9 ;  /* 0x00000008ff057819 */ /* 0x000fe40000011609 */
[----:B------:R-:W-:Y:S02]  /*164c20*/  SHF.R.U32.HI R4, RZ, 0x8, R7 ;  /* 0x00000008ff047819 */ /* 0x000fe40000011607 */
[----:B------:R-:W-:Y:S02]  /*164c30*/  LOP3.LUT R5, R5, 0xffff, RZ, 0xc0, !PT ;  /* 0x0000ffff05057812 */ /* 0x000fe400078ec0ff */
[----:B------:R-:W-:Y:S01]  /*164c40*/  LOP3.LUT R4, R4, 0xffff, RZ, 0xc0, !PT ;  /* 0x0000ffff04047812 */ /* 0x000fe200078ec0ff */
[----:B------:R-:W-:Y:S03]  /*164c50*/  STL [R1+0x81a4], R58 ;  /* 0x0081a43a01007387 */ /* 0x000fe60000100800 */
[----:B0-----:R-:W-:Y:S01]  /*164c60*/  PRMT R3, R5, 0x3340, R4 ;  /* 0x0000334005037816 */ /* 0x001fe20000000004 */
[----:B------:R-:W-:Y:S04]  /*164c70*/  STL [R1+0x81bc], R51 ;  /* 0x0081bc3301007387 */ /* 0x000fe80000100800 */
[----:B-1----:R-:W2:Y:S04]  /*164c80*/  LDL.LU R43, [R1+0x29a4] ;  /* 0x0029a400012b7983 */ /* 0x002ea80000300800 */
[----:B------:R-:W2:Y:S04]  /*164c90*/  LDL.LU R12, [R1+0x2974] ;  /* 0x00297400010c7983 */ /* 0x000ea80000300800 */
[----:B------:R0:W-:Y:S04]  /*164ca0*/  STL [R1+0x24], R3 ;  /* 0x0000240301007387 */ /* 0x0001e80000100800 */
[----:B------:R-:W2:Y:S04]  /*164cb0*/  LDL.LU R20, [R1+0x2988] ;  /* 0x0029880001147983 */ /* 0x000ea80000300800 */
[----:B------:R-:W2:Y:S01]  /*164cc0*/  LDL.LU R29, [R1+0x295c] ;  /* 0x00295c00011d7983 */ /* 0x000ea20000300800 */
        /* <DEDUP_REMOVED lines=9> */
[--C-:B------:R-:W-:Y:S02]  /*164d60*/  PRMT R33, R33, 0x3340, R0.reuse ;  /* 0x0000334021217816 */ /* 0x100fe40000000000 */
[----:B------:R-:W-:Y:S01]  /*164d70*/  PRMT R32, R32, 0x3340, R0 ;  /* 0x0000334020207816 */ /* 0x000fe20000000000 */
[----:B------:R0:W-:Y:S04]  /*164d80*/  STL [R1+0x81f8], R3 ;  /* 0x0081f80301007387 */ /* 0x0001e80000100800 */
[----:B------:R-:W-:Y:S04]  /*164d90*/  STL [R1+0x81fc], R33 ;  /* 0x0081fc2101007387 */ /* 0x000fe80000100800 */
[----:B------:R-:W-:Y:S04]  /*164da0*/  STL [R1+0x8200], R32 ;  /* 0x0082002001007387 */ /* 0x000fe80000100800 */
[----:B------:R-:W2:Y:S01]  /*164db0*/  LDL.LU R15, [R1+0x2998] ;  /* 0x00299800010f7983 */ /* 0x000ea20000300800 */
[----:B------:R-:W-:-:S02]  /*164dc0*/  SHF.R.U32.HI R25, RZ, 0x8, R25 ;  /* 0x00000008ff197819 */ /* 0x000fc40000011619 */
[----:B------:R-:W-:Y:S02]  /*164dd0*/  SHF.R.U32.HI R23, RZ, 0x8, R23 ;  /* 0x00000008ff177819 */ /* 0x000fe40000011617 */
[----:B------:R-:W-:Y:S01]  /*164de0*/  LOP3.LUT P6, RZ, R0, 0x1, RZ, 0xc0, !PT ;  /* 0x0000000100ff7812 */ /* 0x000fe200078cc0ff */
[----:B------:R-:W-:Y:S01]  /*164df0*/  NOP ;  /* 0x0000000000007918 */ /* 0x000fe20000000000 */
[----:B---3--:R-:W-:Y:S02]  /*164e00*/  LOP3.LUT R8, R26, 0xffff, RZ, 0xc0, !PT ;  /* 0x0000ffff1a087812 */ /* 0x008fe400078ec0ff */
[----:B------:R-:W3:Y:S01]  /*164e10*/  LDL.LU R26, [R1+0x2970] ;  /* 0x00297000011a7983 */ /* 0x000ee20000300800 */
[----:B----4-:R-:W-:Y:S02]  /*164e20*/  LOP3.LUT R6, R30, 0xffff, RZ, 0xc0, !PT ;  /* 0x0000ffff1e067812 */ /* 0x010fe400078ec0ff */
[----:B--2---:R-:W-:Y:S02]  /*164e30*/  LOP3.LUT R7, R31, 0xffff, RZ, 0xc0, !PT ;  /* 0x0000ffff1f077812 */ /* 0x004fe400078ec0ff */
[----:B------:R-:W-:-:S02]  /*164e40*/  PRMT R4, R6, 0x3340, R0 ;  /* 0x0000334006047816 */ /* 0x000fc40000000000 */
[----:B------:R-:W-:-:S04]  /*164e50*/  PRMT R5, R8, 0x3340, R7 ;  /* 0x0000334008057816 */ /* 0x000fc80000000007 */
[----:B------:R-:W-:Y:S02]  /*164e60*/  PRMT R58, R5, 0x5410, R4 ;  /* 0x00005410053a7816 */ /* 0x000fe40000000004 */
[----:B------:R-:W-:Y:S02]  /*164e70*/  SHF.R.U32.HI R5, RZ, 0x8, R8 ;  /* 0x00000008ff057819 */ /* 0x000fe40000011608 */
[----:B------:R-:W-:Y:S02]  /*164e80*/  SHF.R.U32.HI R4, RZ, 0x8, R7 ;  /* 0x00000008ff047819 */ /* 0x000fe40000011607 */
[----:B------:R-:W-:Y:S02]  /*164e90*/  LOP3.LUT R5, R5, 0xffff, RZ, 0xc0, !PT ;  /* 0x0000ffff05057812 */ /* 0x000fe400078ec0ff */
[----:B------:R-:W-:-:S04]  /*164ea0*/  LOP3.LUT R4, R4, 0xffff, RZ, 0xc0, !PT ;  /* 0x0000ffff04047812 */ /* 0x000fc800078ec0ff */
[----:B0-----:R-:W-:Y:S02]  /*164eb0*/  PRMT R3, R5, 0x3340, R4 ;  /* 0x0000334005037816 */ /* 0x001fe40000000004 */
[----:B------:R-:W-:-:S03]  /*164ec0*/  SHF.R.U32.HI R31, RZ, 0x8, R6 ;  /* 0x00000008ff1f7819 */ /* 0x000fc60000011606 */
[----:B------:R0:W-:Y:S01]  /*164ed0*/  STL [R1+0x20], R3 ;  /* 0x0000200301007387 */ /* 0x0001e20000100800 */
[----:B------:R-:W-:-:S03]  /*164ee0*/  LOP3.LUT R31, R31, 0xffff, RZ, 0xc0, !PT ;  /* 0x0000ffff1f1f7812 */ /* 0x000fc600078ec0ff */
[----:B------:R-:W2:Y:S01]  /*164ef0*/  LDL.LU R30, [R1+0x2984] ;  /* 0x00298400011e7983 */ /* 0x000ea20000300800 */
[----:B------:R-:W-:Y:S02]  /*164f00*/  PRMT R31, R31, 0x3340, R0 ;  /* 0x000033401f1f7816 */ /* 0x000fe40000000000 */
[----:B------:R-:W-:-:S03]  /*164f10*/  LOP3.LUT R9, R43, 0xffff, RZ, 0xc0, !PT ;  /* 0x0000ffff2b097812 */ /* 0x000fc600078ec0ff */
[----:B------:R-:W-:Y:S01]  /*164f20*/  STL [R1+0x8204], R31 ;  /* 0x0082041f01007387 */ /* 0x000fe20000100800 */
[----:B------:R-:W-:Y:S02]  /*164f30*/  LOP3.LUT R10, R12, 0xffff, RZ, 0xc0, !PT ;  /* 0x0000ffff0c0a7812 */ /* 0x000fe400078ec0ff */
[----:B------:R-:W-:Y:S02]  /*164f40*/  LOP3.LUT R12, R54, 0xffff, RZ, 0xc0, !PT ;  /* 0x0000ffff360c7812 */ /* 0x000fe400078ec0ff */
[----:B------:R-:W4:Y:S01]  /*164f50*/  LDL.LU R54, [R1+0x82a0] ;  /* 0x0082a00001367983 */ /* 0x000f220000300800 */
[----:B------:R-:W-:-:S03]  /*164f60*/  LOP3.LUT R8, R20, 0xffff, RZ, 0xc0, !PT ;  /* 0x0000ffff14087812 */ /* 0x000fc600078ec0ff */
[----:B------:R-:W4:Y:S01]  /*164f70*/  LDL.LU R42, [R1+0x2a3c] ;  /* 0x002a3c00012a7983 */ /* 0x000f220000300800 */
[----:B------:R-:W-:Y:S02]  /*164f80*/  PRMT R4, R10, 0x3340, R0 ;  /* 0x000033400a047816 */ /* 0x000fe40000000000 */
[----:B------:R-:W-:Y:S01]  /*164f90*/  LOP3.LUT R7, R29, 0xffff, RZ, 0xc0, !PT ;  /* 0x0000ffff1d077812 */ /* 0x000fe200078ec0ff */
[----:B------:R-:W4:Y:S01]  /*164fa0*/  LDL.LU R20, [R1+0x29dc] ;  /* 0x0029dc0001147983 */ /* 0x000f220000300800 */
[----:B------:R-:W-:-:S03]  /*164fb0*/  PRMT R5, R9, 0x3340, R8 ;  /* 0x0000334009057816 */ /* 0x000fc60000000008 */
[----:B------:R-:W4:Y:S01]  /*164fc0*/  LDL.LU R29, [R1+0x2a14] ;  /* 0x002a1400011d7983 */ /* 0x000f220000300800 */
[----:B------:R-:W-:Y:S02]  /*164fd0*/  LOP3.LUT R6, R48, 0xffff, RZ, 0xc0, !PT ;  /* 0x0000ffff30067812 */ /* 0x000fe400078ec0ff */
[----:B------:R-:W-:Y:S02]  /*164fe0*/  PRMT R56, R5, 0x5410, R4 ;  /* 0x0000541005387816 */ /* 0x000fe40000000004 */
[----:B------:R-:W-:Y:S02]  /*164ff0*/  PRMT R4, R12, 0x3340, R0 ;  /* 0x000033400c047816 */ /* 0x000fe40000000000 */
[----:B------:R-:W-:-:S04]  /*165000*/  PRMT R5, R7, 0x3340, R6 ;  /* 0x0000334007057816 */ /* 0x000fc80000000006 */
[----:B------:R-:W-:Y:S02]  /*165010*/  PRMT R48, R5, 0x5410, R4 ;  /* 0x0000541005307816 */ /* 0x000fe40000000004 */
[----:B------:R-:W-:Y:S02]  /*165020*/  SHF.R.U32.HI R5, RZ, 0x8, R7 ;  /* 0x00000008ff057819 */ /* 0x000fe40000011607 */
[----:B------:R-:W-:Y:S02]  /*165030*/  SHF.R.U32.HI R4, RZ, 0x8, R6 ;  /* 0x00000008ff047819 */ /* 0x000fe40000011606 */
[----:B------:R-:W-:Y:S02]  /*165040*/  SHF.R.U32.HI R7, RZ, 0x8, R9 ;  /* 0x00000008ff077819 */ /* 0x000fe40000011609 */
[----:B------:R-:W-:Y:S02]  /*165050*/  SHF.R.U32.HI R6, RZ, 0x8, R8 ;  /* 0x00000008ff067819 */ /* 0x000fe40000011608 */
[----:B------:R-:W-:-:S02]  /*165060*/  LOP3.LUT R5, R5, 0xffff, RZ, 0xc0, !PT ;  /* 0x0000ffff05057812 */ /* 0x000fc400078ec0ff */
[----:B------:R-:W-:Y:S02]  /*165070*/  LOP3.LUT R4, R4, 0xffff, RZ, 0xc0, !PT ;  /* 0x0000ffff04047812 */ /* 0x000fe400078ec0ff */
[----:B------:R-:W-:Y:S02]  /*165080*/  LOP3.LUT R7, R7, 0xffff, RZ, 0xc0, !PT ;  /* 0x0000ffff07077812 */ /* 0x000fe400078ec0ff */
[----:B------:R-:W-:Y:S02]  /*165090*/  LOP3.LUT R6, R6, 0xffff, RZ, 0xc0, !PT ;  /* 0x0000ffff06067812 */ /* 0x000fe400078ec0ff */
[----:B------:R-:W-:Y:S02]  /*1650a0*/  PRMT R4, R5, 0x3340, R4 ;  /* 0x0000334005047816 */ /* 0x000fe40000000004 */
[----:B0-----:R-:W-:Y:S01]  /*1650b0*/  PRMT R3, R7, 0x3340, R6 ;  /* 0x0000334007037816 */ /* 0x001fe20000000006 */
[----:B------:R-:W-:Y:S01]  /*1650c0*/  STL [R1+0x81c0], R48 ;  /* 0x0081c03001007387 */ /* 0x000fe20000100800 */
[----:B------:R-:W-:-:S03]  /*1650d0*/  LOP3.LUT R8, R15, 0xffff, RZ, 0xc0, !PT ;  /* 0x0000ffff0f087812 */ /* 0x000fc600078ec0ff */
[----:B------:R0:W-:Y:S04]  /*1650e0*/  STL [R1+0x50], R4 ;  /* 0x0000500401007387 */ /* 0x0001e80000100800 */
[----:B------:R1:W-:Y:S04]  /*1650f0*/  STL [R1+0x1c], R3 ;  /* 0x00001c0301007387 */ /* 0x0003e80000100800 */
[----:B------:R-:W4:Y:S04]  /*165100*/  LDL.LU R43, [R1+0x2a4c] ;  /* 0x002a4c00012b7983 */ /* 0x000f280000300800 */
[----:B------:R-:W4:Y:S01]  /*165110*/  LDL.LU R15, [R1+0x29e8] ;  /* 0x0029e800010f7983 */ /* 0x000f220000300800 */
[----:B---3--:R-:W-:-:S03]  /*165120*/  LOP3.LUT R6, R26, 0xffff, RZ, 0xc0, !PT ;  /* 0x0000ffff1a067812 */ /* 0x008fc600078ec0ff */
[----:B------:R-:W3:Y:S01]  /*165130*/  LDL.LU R26, [R1+0x2a1c] ;  /* 0x002a1c00011a7983 */ /* 0x000ee20000300800 */
[----:B0-----:R-:W-:Y:S02]  /*165140*/  PRMT R4, R6, 0x3340, R0 ;  /* 0x0000334006047816 */ /* 0x001fe40000000000 */
[----:B--2---:R-:W-:-:S04]  /*165150*/  LOP3.LUT R7, R30, 0xffff, RZ, 0xc0, !PT ;  /* 0x0000ffff1e077812 */ /* 0x004fc800078ec0ff */
        /* <DEDUP_REMOVED lines=8> */
[----:B----4-:R-:W-:Y:S02]  /*1651e0*/  LOP3.LUT R7, R42, 0xffff, RZ, 0xc0, !PT ;  /* 0x0000ffff2a077812 */ /* 0x010fe400078ec0ff */
[----:B------:R-:W-:Y:S02]  /*1651f0*/  LOP3.LUT R11, R20, 0xffff, RZ, 0xc0, !PT ;  /* 0x0000ffff140b7812 */ /* 0x000fe400078ec0ff */
[----:B------:R-:W-:Y:S02]  /*165200*/  PRMT R30, R30, 0x3340, R0 ;  /* 0x000033401e1e7816 */ /* 0x000fe40000000000 */
[----:B------:R-:W-:-:S02]  /*165210*/  LOP3.LUT R6, R29, 0xffff, RZ, 0xc0, !PT ;  /* 0x0000ffff1d067812 */ /* 0x000fc400078ec0ff */
[----:B-1----:R-:W-:Y:S02]  /*165220*/  PRMT R3, R5, 0x3340, R4 ;  /* 0x0000334005037816 */ /* 0x002fe40000000004 */
[----:B------:R-:W-:Y:S02]  /*165230*/  PRMT R4, R11, 0x3340, R0 ;  /* 0x000033400b047816 */ /* 0x000fe40000000000 */
[----:B------:R-:W-:Y:S01]  /*165240*/  PRMT R5, R7, 0x3340, R6 ;  /* 0x0000334007057816 */ /* 0x000fe20000000006 */
[----:B------:R-:W-:Y:S04]  /*165250*/  STL [R1+0x8208], R30 ;  /* 0x0082081e01007387 */ /* 0x000fe80000100800 */
[----:B------:R0:W-:Y:S01]  /*165260*/  STL [R1+0x8], R3 ;  /* 0x0000080301007387 */ /* 0x0001e20000100800 */
[----:B------:R-:W-:-:S03]  /*165270*/  SHF.R.U32.HI R29, RZ, 0x8, R10 ;  /* 0x00000008ff1d7819 */ /* 0x000fc6000001160a */
[----:B------:R-:W2:Y:S01]  /*165280*/  LDL.LU R40, [R1+0x2a38] ;  /* 0x002a380001287983 */ /* 0x000ea20000300800 */
[----:B0-----:R-:W-:-:S03]  /*165290*/  PRMT R3, R5, 0x5410, R4 ;  /* 0x0000541005037816 */ /* 0x001fc60000000004 */
[----:B------:R-:W4:Y:S01]  /*1652a0*/  LDL.LU R41, [R1+0x29d4] ;  /* 0x0029d40001297983 */ /* 0x000f220000300800 */
[----:B------:R-:W-:Y:S02]  /*1652b0*/  SHF.R.U32.HI R5, RZ, 0x8, R7 ;  /* 0x00000008ff057819 */ /* 0x000fe40000011607 */
[----:B------:R-:W-:Y:S01]  /*1652c0*/  SHF.R.U32.HI R4, RZ, 0x8, R6 ;  /* 0x00000008ff047819 */ /* 0x000fe20000011606 */
[----:B------:R0:W-:Y:S01]  /*1652d0*/  STL [R1+0x68], R3 ;  /* 0x0000680301007387 */ /* 0x0001e20000100800 */
[----:B------:R-:W-:-:S03]  /*1652e0*/  LOP3.LUT R29, R29, 0xffff, RZ, 0xc0, !PT ;  /* 0x0000ffff1d1d7812 */ /* 0x000fc600078ec0ff */
[----:B------:R-:W4:Y:S01]  /*1652f0*/  LDL.LU R20, [R1+0x2a0c] ;  /* 0x002a0c0001147983 */ /* 0x000f220000300800 */
[----:B------:R-:W-:Y:S02]  /*165300*/  LOP3.LUT R5, R5, 0xffff, RZ, 0xc0, !PT ;  /* 0x0000ffff05057812 */ /* 0x000fe400078ec0ff */
[----:B------:R-:W-:Y:S02]  /*165310*/  LOP3.LUT R4, R4, 0xffff, RZ, 0xc0, !PT ;  /* 0x0000ffff04047812 */ /* 0x000fe400078ec0ff */
[----:B------:R-:W-:Y:S02]  /*165320*/  PRMT R29, R29, 0x3340, R0 ;  /* 0x000033401d1d7816 */ /* 0x000fe40000000000 */
[----:B0-----:R-:W-:-:S03]  /*165330*/  PRMT R3, R5, 0x3340, R4 ;  /* 0x0000334005037816 */ /* 0x001fc60000000004 */
[----:B------:R-:W-:Y:S04]  /*165340*/  STL [R1+0x820c], R29 ;  /* 0x00820c1d01007387 */ /* 0x000fe80000100800 */
[----:B------:R0:W-:Y:S01]  /*165350*/  STL [R1+0x18], R3 ;  /* 0x0000180301007387 */ /* 0x0001e20000100800 */
[----:B------:R-:W-:-:S03]  /*165360*/  LOP3.LUT R8, R43, 0xffff, RZ, 0xc0, !PT ;  /* 0x0000ffff2b087812 */ /* 0x000fc600078ec0ff */
[----:B------:R-:W4:Y:S01]  /*165370*/  LDL.LU R42, [R1+0x2a40] ;  /* 0x002a4000012a7983 */ /* 0x000f220000300800 */
[----:B------:R-:W-:-:S03]  /*165380*/  LOP3.LUT R6, R15, 0xffff, RZ, 0xc0, !PT ;  /* 0x0000ffff0f067812 */ /* 0x000fc600078ec0ff */
[----:B------:R-:W4:Y:S04]  /*165390*/  LDL.LU R43, [R1+0x29e0] ;  /* 0x0029e000012b7983 */ /* 0x000f280000300800 */
[----:B------:R-:W4:Y:S01]  /*1653a0*/  LDL.LU R15, [R1+0x2a18] ;  /* 0x002a1800010f7983 */ /* 0x000f220000300800 */
[----:B------:R-:W-:Y:S02]  /*1653b0*/  PRMT R4, R6, 0x3340, R0 ;  /* 0x0000334006047816 */ /* 0x000fe40000000000 */
[----:B---3--:R-:W-:-:S04]  /*1653c0*/  LOP3.LUT R7, R26, 0xffff, RZ, 0xc0, !PT ;  /* 0x0000ffff1a077812 */ /* 0x008fc800078ec0ff */
[----:B------:R-:W-:-:S04]  /*1653d0*/  PRMT R5, R8, 0x3340, R7 ;  /* 0x0000334008057816 */ /* 0x000fc80000000007 */
[----:B------:R-:W-:Y:S02]  /*1653e0*/  PRMT R48, R5, 0x5410, R4 ;  /* 0x0000541005307816 */ /* 0x000fe40000000004 */
[----:B------:R-:W-:Y:S02]  /*1653f0*/  SHF.R.U32.HI R5, RZ, 0x8, R8 ;  /* 0x00000008ff057819 */ /* 0x000fe40000011608 */
[----:B------:R-:W-:Y:S02]  /*165400*/  SHF.R.U32.HI R4, RZ, 0x8, R7 ;  /* 0x00000008ff047819 */ /* 0x000fe40000011607 */
[----:B------:R-:W-:Y:S02]  /*165410*/  SHF.R.U32.HI R26, RZ, 0x8, R6 ;  /* 0x00000008ff1a7819 */ /* 0x000fe40000011606 */
[----:B------:R-:W-:Y:S02]  /*165420*/  LOP3.LUT R5, R5, 0xffff, RZ, 0xc0, !PT ;  /* 0x0000ffff05057812 */ /* 0x000fe400078ec0ff */
[----:B------:R-:W-:-:S04]  /*165430*/  LOP3.LUT R4, R4, 0xffff, RZ, 0xc0, !PT ;  /* 0x0000ffff04047812 */ /* 0x000fc800078ec0ff */
[----:B0-----:R-:W-:Y:S02]  /*165440*/  PRMT R3, R5, 0x3340, R4 ;  /* 0x0000334005037816 */ /* 0x001fe40000000004 */
[----:B------:R-:W-:-:S04]  /*165450*/  LOP3.LUT R26, R26, 0xffff, RZ, 0xc0, !PT ;  /* 0x0000ffff1a1a7812 */ /* 0x000fc800078ec0ff */
[----:B------:R-:W-:Y:S01]  /*165460*/  PRMT R26, R26, 0x3340, R0 ;  /* 0x000033401a1a7816 */ /* 0x000fe20000000000 */
[----:B------:R-:W-:Y:S04]  /*165470*/  STL [R1+0x81d8], R48 ;  /* 0x0081d83001007387 */ /* 0x000fe80000100800 */
[----:B------:R-:W-:Y:S04]  /*165480*/  STL [R1+0x8210], R26 ;  /* 0x0082101a01007387 */ /* 0x000fe80000100800 */
[----:B------:R0:W-:Y:S01]  /*165490*/  STL [R1+0x4], R3 ;  /* 0x0000040301007387 */ /* 0x0001e20000100800 */
[----:B--2---:R-:W-:-:S02]  /*1654a0*/  LOP3.LUT R7, R40, 0xffff, RZ, 0xc0, !PT ;  /* 0x0000ffff28077812 */ /* 0x004fc400078ec0ff */
[----:B----4-:R-:W-:-:S04]  /*1654b0*/  LOP3.LUT R9, R41, 0xffff, RZ, 0xc0, !PT ;  /* 0x0000ffff29097812 */ /* 0x010fc800078ec0ff */
[----:B------:R-:W-:Y:S02]  /*1654c0*/  PRMT R4, R9, 0x3340, R0 ;  /* 0x0000334009047816 */ /* 0x000fe40000000000 */
[----:B------:R-:W-:-:S04]  /*1654d0*/  LOP3.LUT R6, R20, 0xffff, RZ, 0xc0, !PT ;  /* 0x0000ffff14067812 */ /* 0x000fc800078ec0ff */
[----:B------:R-:W-:-:S04]  /*1654e0*/  PRMT R5, R7, 0x3340, R6 ;  /* 0x0000334007057816 */ /* 0x000fc80000000006 */
[----:B------:R-:W-:Y:S02]  /*1654f0*/  PRMT R51, R5, 0x5410, R4 ;  /* 0x0000541005337816 */ /* 0x000fe40000000004 */
[----:B------:R-:W-:Y:S02]  /*165500*/  SHF.R.U32.HI R5, RZ, 0x8, R7 ;  /* 0x00000008ff057819 */ /* 0x000fe40000011607 */
[----:B------:R-:W-:Y:S02]  /*165510*/  SHF.R.U32.HI R4, RZ, 0x8, R6 ;  /* 0x00000008ff047819 */ /* 0x000fe40000011606 */
[----:B------:R-:W-:Y:S02]  /*165520*/  LOP3.LUT R5, R5, 0xffff, RZ, 0xc0, !PT ;  /* 0x0000ffff05057812 */ /* 0x000fe400078ec0ff */
[----:B------:R-:W-:Y:S02]  /*165530*/  LOP3.LUT R4, R4, 0xffff, RZ, 0xc0, !PT ;  /* 0x0000ffff04047812 */ /* 0x000fe400078ec0ff */
[----:B------:R-:W-:-:S02]  /*165540*/  LOP3.LUT R8, R42, 0xffff, RZ, 0xc0, !PT ;  /* 0x0000ffff2a087812 */ /* 0x000fc400078ec0ff */
[----:B------:R-:W-:Y:S02]  /*165550*/  SHF.R.U32.HI R20, RZ, 0x8, R11 ;  /* 0x00000008ff147819 */ /* 0x000fe4000001160b */
[----:B------:R-:W-:Y:S02]  /*165560*/  LOP3.LUT R6, R43, 0xffff, RZ, 0xc0, !PT ;  /* 0x0000ffff2b067812 */ /* 0x000fe400078ec0ff */
[----:B------:R-:W-:Y:S02]  /*165570*/  LOP3.LUT R7, R15, 0xffff, RZ, 0xc0, !PT ;  /* 0x0000ffff0f077812 */ /* 0x000fe400078ec0ff */
[----:B0-----:R-:W-:Y:S02]  /*165580*/  PRMT R3, R5, 0x3340, R4 ;  /* 0x0000334005037816 */ /* 0x001fe40000000004 */
[----:B------:R-:W-:Y:S02]  /*165590*/  PRMT R4, R6, 0x3340, R0 ;  /* 0x0000334006047816 */ /* 0x000fe40000000000 */
[----:B------:R-:W-:-:S02]  /*1655a0*/  PRMT R5, R8, 0x3340, R7 ;  /* 0x0000334008057816 */ /* 0x000fc40000000007 */
[----:B------:R-:W-:Y:S02]  /*1655b0*/  LOP3.LUT R20, R20, 0xffff, RZ, 0xc0, !PT ;  /* 0x0000ffff14147812 */ /* 0x000fe400078ec0ff */
[----:B------:R-:W-:Y:S02]  /*1655c0*/  PRMT R61, R5, 0x5410, R4 ;  /* 0x00005410053d7816 */ /* 0x000fe40000000004 */
[----:B------:R-:W-:Y:S02]  /*1655d0*/  SHF.R.U32.HI R5, RZ, 0x8, R8 ;  /* 0x00000008ff057819 */ /* 0x000fe40000011608 */
[----:B------:R-:W-:Y:S02]  /*1655e0*/  SHF.R.U32.HI R4, RZ, 0x8, R7 ;  /* 0x00000008ff047819 */ /* 0x000fe40000011607 */
[----:B------:R-:W-:Y:S02]  /*1655f0*/  PRMT R20, R20, 0x3340, R0 ;  /* 0x0000334014147816 */ /* 0x000fe40000000000 */
[----:B------:R-:W-:Y:S01]  /*165600*/  SHF.R.U32.HI R15, RZ, 0x8, R6 ;  /* 0x00000008ff0f7819 */ /* 0x000fe20000011606 */
[----:B------:R-:W-:Y:S01]  /*165610*/  STL [R1+0x81dc], R51 ;  /* 0x0081dc3301007387 */ /* 0x000fe20000100800 */
[----:B------:R-:W-:-:S02]  /*165620*/  LOP3.LUT R5, R5, 0xffff, RZ, 0xc0, !PT ;  /* 0x0000ffff05057812 */ /* 0x000fc400078ec0ff */
[----:B------:R-:W-:Y:S01]  /*165630*/  LOP3.LUT R4, R4, 0xffff, RZ, 0xc0, !PT ;  /* 0x0000ffff04047812 */ /* 0x000fe200078ec0ff */
[----:B------:R-:W-:Y:S01]  /*165640*/  STL [R1+0x8214], R20 ;  /* 0x0082141401007387 */ /* 0x000fe20000100800 */
[----:B------:R-:W-:Y:S02]  /*165650*/  LOP3.LUT R15, R15, 0xffff, RZ, 0xc0, !PT ;  /* 0x0000ffff0f0f7812 */ /* 0x000fe400078ec0ff */
[----:B------:R-:W-:Y:S01]  /*165660*/  SHF.R.U32.HI R11, RZ, 0x8, R9 ;  /* 0x00000008ff0b7819 */ /* 0x000fe20000011609 */
[----:B------:R0:W-:Y:S01]  /*165670*/  STL [R1+0x14], R3 ;  /* 0x0000140301007387 */ /* 0x0001e20000100800 */
[----:B------:R-:W-:Y:S02]  /*165680*/  PRMT R15, R15, 0x3340, R0 ;  /* 0x000033400f0f7816 */ /* 0x000fe40000000000 */
[----:B------:R-:W-:Y:S01]  /*165690*/  LOP3.LUT R11, R11, 0xffff, RZ, 0xc0, !PT ;  /* 0x0000ffff0b0b7812 */ /* 0x000fe200078ec0ff */
[----:B------:R-:W-:Y:S01]  /*1656a0*/  STL [R1+0x81e0], R61 ;  /* 0x0081e03d01007387 */ /* 0x000fe20000100800 */
[----:B0-----:R-:W-:-:S02]  /*1656b0*/  PRMT R3, R5, 0x3340, R4 ;  /* 0x0000334005037816 */ /* 0x001fc40000000004 */
[----:B------:R-:W-:Y:S02]  /*1656c0*/  SHF.R.U32.HI R5, RZ, 0x8, R13 ;  /* 0x00000008ff057819 */ /* 0x000fe4000001160d */
[----:B------:R-:W-:Y:S02]  /*1656d0*/  SHF.R.U32.HI R4, RZ, 0x8, R14 ;  /* 0x00000008ff047819 */ /* 0x000fe4000001160e */
[----:B------:R-:W-:Y:S02]  /*1656e0*/  LOP3.LUT R5, R5, 0xffff, RZ, 0xc0, !PT ;  /* 0x0000ffff05057812 */ /* 0x000fe400078ec0ff */
[----:B------:R-:W-:Y:S01]  /*1656f0*/  LOP3.LUT R4, R4, 0xffff, RZ, 0xc0, !PT ;  /* 0x0000ffff04047812 */ /* 0x000fe200078ec0ff */
[----:B------:R-:W-:Y:S01]  /*165700*/  STL [R1+0x8218], R15 ;  /* 0x0082180f01007387 */ /* 0x000fe20000100800 */
[----:B------:R-:W-:-:S03]  /*165710*/  PRMT R11, R11, 0x3340, R0 ;  /* 0x000033400b0b7816 */ /* 0x000fc60000000000 */
[----:B------:R0:W-:Y:S04]  /*165720*/  STL [R1], R3 ;  /* 0x0000000301007387 */ /* 0x0001e80000100800 */
[----:B------:R-:W-:Y:S04]  /*165730*/  STL [R1+0x821c], R11 ;  /* 0x00821c0b01007387 */ /* 0x000fe80000100800 */
[----:B------:R-:W2:Y:S01]  /*165740*/  LDL.LU R47, [R1+0x29cc] ;  /* 0x0029cc00012f7983 */ /* 0x000ea20000300800 */
[----:B0-----:R-:W-:-:S03]  /*165750*/  PRMT R3, R5, 0x3340, R4 ;  /* 0x0000334005037816 */ /* 0x001fc60000000004 */
[----:B------:R-:W3:Y:S04]  /*165760*/  LDL.LU R40, [R1+0x298c] ;  /* 0x00298c0001287983 */ /* 0x000ee80000300800 */
[----:B------:R0:W-:Y:S04]  /*165770*/  STL [R1+0x10], R3 ;  /* 0x0000100301007387 */ /* 0x0001e80000100800 */
[----:B------:R-:W4:Y:S01]  /*165780*/  LDL.LU R42, [R1+0x29b0] ;  /* 0x0029b000012a7983 */ /* 0x000f220000300800 */
[----:B------:R-:W-:Y:S02]  /*165790*/  SHF.R.U32.HI R7, RZ, 0x8, R16 ;  /* 0x00000008ff077819 */ /* 0x000fe40000011610 */
[----:B------:R-:W-:-:S02]  /*1657a0*/  SHF.R.U32.HI R5, RZ, 0x8, R17 ;  /* 0x00000008ff057819 */ /* 0x000fc40000011611 */
[----:B------:R-:W-:Y:S02]  /*1657b0*/  SHF.R.U32.HI R4, RZ, 0x8, R18 ;  /* 0x00000008ff047819 */ /* 0x000fe40000011612 */
[----:B------:R-:W-:Y:S02]  /*1657c0*/  LOP3.LUT R7, R7, 0xffff, RZ, 0xc0, !PT ;  /* 0x0000ffff07077812 */ /* 0x000fe400078ec0ff */
[----:B------:R-:W-:Y:S02]  /*1657d0*/  LOP3.LUT R5, R5, 0xffff, RZ, 0xc0, !PT ;  /* 0x0000ffff05057812 */ /* 0x000fe400078ec0ff */
[----:B------:R-:W-:Y:S02]  /*1657e0*/  LOP3.LUT R4, R4, 0xffff, RZ, 0xc0, !PT ;  /* 0x0000ffff04047812 */ /* 0x000fe400078ec0ff */
[----:B------:R-:W-:Y:S02]  /*1657f0*/  PRMT R7, R7, 0x3340, R0 ;  /* 0x0000334007077816 */ /* 0x000fe40000000000 */
[----:B------:R-:W-:-:S03]  /*165800*/  PRMT R61, R5, 0x3340, R4 ;  /* 0x00003340053d7816 */ /* 0x000fc60000000004 */
[----:B------:R-:W-:Y:S04]  /*165810*/  STL [R1+0x8220], R7 ;  /* 0x0082200701007387 */ /* 0x000fe80000100800 */
[----:B------:R-:W-:Y:S04]  /*165820*/  STL [R1+0x8224], R61 ;  /* 0x0082243d01007387 */ /* 0x000fe80000100800 */
[----:B------:R-:W4:Y:S04]  /*165830*/  LDL.LU R43, [R1+0x2968] ;  /* 0x00296800012b7983 */ /* 0x000f280000300800 */
[----:B------:R-:W4:Y:S01]  /*165840*/  LDL.LU R41, [R1+0x2960] ;  /* 0x0029600001297983 */ /* 0x000f220000300800 */
[----:B------:R-:W-:-:S02]  /*165850*/  SHF.R.U32.HI R5, RZ, 0x8, R19 ;  /* 0x00000008ff057819 */ /* 0x000fc40000011613 */
[----:B------:R-:W-:Y:S02]  /*165860*/  SHF.R.U32.HI R4, RZ, 0x8, R21 ;  /* 0x00000008ff047819 */ /* 0x000fe40000011615 */
[----:B------:R-:W-:Y:S02]  /*165870*/  LOP3.LUT R5, R5, 0xffff, RZ, 0xc0, !PT ;  /* 0x0000ffff05057812 */ /* 0x000fe400078ec0ff */
[----:B------:R-:W-:-:S04]  /*165880*/  LOP3.LUT R4, R4, 0xffff, RZ, 0xc0, !PT ;  /* 0x0000ffff04047812 */ /* 0x000fc800078ec0ff */
[----:B0-----:R-:W-:Y:S02]  /*165890*/  PRMT R3, R5, 0x3340, R4 ;  /* 0x0000334005037816 */ /* 0x001fe40000000004 */
[----:B------:R-:W-:Y:S02]  /*1658a0*/  SHF.R.U32.HI R5, RZ, 0x8, R24 ;  /* 0x00000008ff057819 */ /* 0x000fe40000011618 */
[----:B------:R-:W-:Y:S02]  /*1658b0*/  SHF.R.U32.HI R4, RZ, 0x8, R27 ;  /* 0x00000008ff047819 */ /* 0x000fe4000001161b */
[----:B------:R-:W-:Y:S02]  /*1658c0*/  LOP3.LUT R5, R5, 0xffff, RZ, 0xc0, !PT ;  /* 0x0000ffff05057812 */ /* 0x000fe400078ec0ff */
[----:B------:R-:W-:Y:S02]  /*1658d0*/  LOP3.LUT R4, R4, 0xffff, RZ, 0xc0, !PT ;  /* 0x0000ffff04047812 */ /* 0x000fe400078ec0ff */
[----:B------:R-:W-:-:S02]  /*1658e0*/  SHF.R.U32.HI R16, RZ, 0x8, R22 ;  /* 0x00000008ff107819 */ /* 0x000fc40000011616 */
[----:B------:R-:W-:Y:S02]  /*1658f0*/  PRMT R51, R5, 0x3340, R4 ;  /* 0x0000334005337816 */ /* 0x000fe40000000004 */
[----:B------:R-:W-:Y:S02]  /*165900*/  LOP3.LUT R16, R16, 0xffff, RZ, 0xc0, !PT ;  /* 0x0000ffff10107812 */ /* 0x000fe400078ec0ff */
[----:B------:R-:W-:Y:S02]  /*165910*/  LOP3.LUT R25, R25, 0xffff, RZ, 0xc0, !PT ;  /* 0x0000ffff19197812 */ /* 0x000fe400078ec0ff */
[----:B------:R-:W-:Y:S02]  /*165920*/  SHF.R.U32.HI R24, RZ, 0x8, R28 ;  /* 0x00000008ff187819 */ /* 0x000fe4000001161c */
[----:B------:R-:W-:Y:S02]  /*165930*/  PRMT R16, R16, 0x3340, R0 ;  /* 0x0000334010107816 */ /* 0x000fe40000000000 */
[----:B------:R-:W-:-:S02]  /*165940*/  SHF.R.U32.HI R27, RZ, 0x8, R12 ;  /* 0x00000008ff1b7819 */ /* 0x000fc4000001160c */
[--C-:B------:R-:W-:Y:S02]  /*165950*/  PRMT R25, R25, 0x3340, R0.reuse ;  /* 0x0000334019197816 */ /* 0x100fe40000000000 */
[----:B------:R-:W-:Y:S01]  /*165960*/  LOP3.LUT R24, R24, 0xffff, RZ, 0xc0, !PT ;  /* 0x0000ffff18187812 */ /* 0x000fe200078ec0ff */
[----:B------:R-:W-:Y:S01]  /*165970*/  STL [R1+0x28], R3 ;  /* 0x0000280301007387 */ /* 0x000fe20000100800 */
[----:B------:R-:W-:Y:S02]  /*165980*/  LOP3.LUT R27, R27, 0xffff, RZ, 0xc0, !PT ;  /* 0x0000ffff1b1b7812 */ /* 0x000fe400078ec0ff */
[--C-:B------:R-:W-:Y:S01]  /*165990*/  PRMT R24, R24, 0x3340, R0.reuse ;  /* 0x0000334018187816 */ /* 0x100fe20000000000 */
[----:B------:R-:W-:Y:S01]  /*1659a0*/  STL [R1+0x8228], R16 ;  /* 0x0082281001007387 */ /* 0x000fe20000100800 */
[----:B------:R-:W-:-:S03]  /*1659b0*/  PRMT R27, R27, 0x3340, R0 ;  /* 0x000033401b1b7816 */ /* 0x000fc60000000000 */
[----:B------:R-:W-:Y:S04]  /*1659c0*/  STL [R1+0x822c], R25 ;  /* 0x00822c1901007387 */ /* 0x000fe80000100800 */
[----:B------:R-:W-:Y:S01]  /*1659d0*/  STL [R1+0x8230], R51 ;  /* 0x0082303301007387 */ /* 0x000fe20000100800 */
[----:B------:R-:W-:-:S04]  /*1659e0*/  LOP3.LUT R23, R23, 0xffff, RZ, 0xc0, !PT ;  /* 0x0000ffff17177812 */ /* 0x000fc800078ec0ff */
[----:B------:R-:W-:Y:S02]  /*1659f0*/  PRMT R23, R23, 0x3340, R0 ;  /* 0x0000334017177816 */ /* 0x000fe40000000000 */
[----:B------:R-:W-:Y:S02]  /*165a00*/  SHF.R.U32.HI R21, RZ, 0x8, R2 ;  /* 0x00000008ff157819 */ /* 0x000fe40000011602 */
[----:B--2---:R-:W-:Y:S02]  /*165a10*/  LOP3.LUT R8, R47, 0xffff, RZ, 0xc0, !PT ;  /* 0x0000ffff2f087812 */ /* 0x004fe400078ec0ff */
[----:B---3--:R-:W-:-:S04]  /*165a20*/  LOP3.LUT R9, R40, 0xffff, RZ, 0xc0, !PT ;  /* 0x0000ffff28097812 */ /* 0x008fc800078ec0ff */
[----:B------:R-:W-:Y:S02]  /*165a30*/  PRMT R4, R9, 0x3340, R0 ;  /* 0x0000334009047816 */ /* 0x000fe40000000000 */
[----:B----4-:R-:W-:-:S04]  /*165a40*/  LOP3.LUT R6, R42, 0xffff, RZ, 0xc0, !PT ;  /* 0x0000ffff2a067812 */ /* 0x010fc800078ec0ff */
[----:B------:R-:W-:Y:S02]  /*165a50*/  PRMT R5, R8, 0x3340, R6 ;  /* 0x0000334008057816 */ /* 0x000fe40000000006 */
[----:B------:R-:W-:Y:S02]  /*165a60*/  SHF.R.U32.HI R28, RZ, 0x8, R9 ;  /* 0x00000008ff1c7819 */ /* 0x000fe40000011609 */
[----:B------:R-:W-:Y:S02]  /*165a70*/  PRMT R59, R5, 0x5410, R4 ;  /* 0x00005410053b7816 */ /* 0x000fe40000000004 */
[----:B------:R-:W-:Y:S02]  /*165a80*/  SHF.R.U32.HI R5, RZ, 0x8, R8 ;  /* 0x00000008ff057819 */ /* 0x000fe40000011608 */
[----:B------:R-:W-:Y:S02]  /*165a90*/  SHF.R.U32.HI R4, RZ, 0x8, R6 ;  /* 0x00000008ff047819 */ /* 0x000fe40000011606 */
[----:B------:R-:W-:-:S02]  /*165aa0*/  LOP3.LUT R5, R5, 0xffff, RZ, 0xc0, !PT ;  /* 0x0000ffff05057812 */ /* 0x000fc400078ec0ff */
[----:B------:R-:W-:Y:S02]  /*165ab0*/  LOP3.LUT R4, R4, 0xffff, RZ, 0xc0, !PT ;  /* 0x0000ffff04047812 */ /* 0x000fe400078ec0ff */
[----:B------:R-:W-:Y:S02]  /*165ac0*/  LOP3.LUT R28, R28, 0xffff, RZ, 0xc0, !PT ;  /* 0x0000ffff1c1c7812 */ /* 0x000fe400078ec0ff */
[----:B------:R-:W-:Y:S01]  /*165ad0*/  PRMT R48, R5, 0x3340, R4 ;  /* 0x0000334005307816 */ /* 0x000fe20000000004 */
[----:B------:R-:W-:Y:S01]  /*165ae0*/  STL.64 [R1+0x81b0], R58 ;  /* 0x0081b03a01007387 */ /* 0x000fe20000100a00 */
[----:B------:R-:W-:-:S03]  /*165af0*/  PRMT R28, R28, 0x3340, R0 ;  /* 0x000033401c1c7816 */ /* 0x000fc60000000000 */
[----:B------:R0:W-:Y:S04]  /*165b00*/  STL.64 [R1+0x81a8], R56 ;  /* 0x0081a83801007387 */ /* 0x0001e80000100a00 */
[----:B------:R-:W-:Y:S04]  /*165b10*/  STL [R1+0x8234], R24 ;  /* 0x0082341801007387 */ /* 0x000fe80000100800 */
[----:B------:R-:W-:Y:S01]  /*165b20*/  STL [R1+0x8238], R48 ;  /* 0x0082383001007387 */ /* 0x000fe20000100800 */
[----:B------:R-:W-:-:S03]  /*165b30*/  LOP3.LUT R8, R43, 0xffff, RZ, 0xc0, !PT ;  /* 0x0000ffff2b087812 */ /* 0x000fc600078ec0ff */
[----:B------:R-:W-:Y:S01]  /*165b40*/  STL [R1+0x823c], R28 ;  /* 0x00823c1c01007387 */ /* 0x000fe20000100800 */
[----:B------:R-:W-:-:S03]  /*165b50*/  LOP3.LUT R9, R41, 0xffff, RZ, 0xc0, !PT ;  /* 0x0000ffff29097812 */ /* 0x000fc600078ec0ff */
[----:B------:R-:W-:Y:S01]  /*165b60*/  STL [R1+0x8240], R27 ;  /* 0x0082401b01007387 */ /* 0x000fe20000100800 */
[----:B------:R-:W-:-:S03]  /*165b70*/  LOP3.LUT R6, R54, 0xffff, RZ, 0xc0, !PT ;  /* 0x0000ffff36067812 */ /* 0x000fc600078ec0ff */
[----:B------:R-:W2:Y:S04]  /*165b80*/  LDL.LU R46, [R1+0x29e4] ;  /* 0x0029e400012e7983 */ /* 0x000ea80000300800 */
[----:B------:R-:W3:Y:S04]  /*165b90*/  LDL.LU R42, [R1+0x299c] ;  /* 0x00299c00012a7983 */ /* 0x000ee80000300800 */
[----:B------:R-:W4:Y:S01]  /*165ba0*/  LDL.LU R43, [R1+0x29b8] ;  /* 0x0029b800012b7983 */ /* 0x000f220000300800 */
[----:B------:R-:W-:Y:S02]  /*165bb0*/  PRMT R4, R9, 0x3340, R0 ;  /* 0x0000334009047816 */ /* 0x000fe40000000000 */
[----:B------:R-:W-:Y:S01]  /*165bc0*/  PRMT R5, R8, 0x3340, R6 ;  /* 0x0000334008057816 */ /* 0x000fe20000000006 */
[----:B------:R-:W4:Y:S03]  /*165bd0*/  LDL.LU R47, [R1+0x254] ;  /* 0x00025400012f7983 */ /* 0x000f260000300800 */
[----:B------:R-:W-:-:S02]  /*165be0*/  PRMT R54, R5, 0x5410, R4 ;  /* 0x0000541005367816 */ /* 0x000fc40000000004 */
[----:B------:R-:W-:Y:S02]  /*165bf0*/  SHF.R.U32.HI R5, RZ, 0x8, R8 ;  /* 0x00000008ff057819 */ /* 0x000fe40000011608 */
[----:B------:R-:W-:Y:S02]  /*165c00*/  SHF.R.U32.HI R4, RZ, 0x8, R6 ;  /* 0x00000008ff047819 */ /* 0x000fe40000011606 */
[----:B------:R-:W-:Y:S02]  /*165c10*/  LOP3.LUT R5, R5, 0xffff, RZ, 0xc0, !PT ;  /* 0x0000ffff05057812 */ /* 0x000fe400078ec0ff */
[----:B------:R-:W-:Y:S01]  /*165c20*/  LOP3.LUT R4, R4, 0xffff, RZ, 0xc0, !PT ;  /* 0x0000ffff04047812 */ /* 0x000fe200078ec0ff */
[----:B------:R-:W-:Y:S03]  /*165c30*/  STL.64 [R1+0x8180], R54 ;  /* 0x0081803601007387 */ /* 0x000fe60000100a00 */
[----:B0-----:R-:W-:Y:S01]  /*165c40*/  PRMT R56, R5, 0x3340, R4 ;  /* 0x0000334005387816 */ /* 0x001fe20000000004 */
[----:B------:R-:W-:Y:S04]  /*165c50*/  STL.64 [R1+0x8178], R52 ;  /* 0x0081783401007387 */ /* 0x000fe80000100a00 */
[----:B------:R-:W-:Y:S04]  /*165c60*/  STL [R1+0x8244], R23 ;  /* 0x0082441701007387 */ /* 0x000fe80000100800 */
[----:B------:R-:W-:Y:S04]  /*165c70*/  STL [R1+0x8248], R56 ;  /* 0x0082483801007387 */ /* 0x000fe80000100800 */
[----:B------:R-:W4:Y:S01]  /*165c80*/  LDL.LU R2, [R1+0x829c] ;  /* 0x00829c0001027983 */ /* 0x000f220000300800 */
[----:B------:R-:W-:-:S02]  /*165c90*/  SHF.R.U32.HI R22, RZ, 0x8, R9 ;  /* 0x00000008ff167819 */ /* 0x000fc40000011609 */
[----:B------:R-:W-:Y:S01]  /*165ca0*/  LOP3.LUT R21, R21, 0xffff, RZ, 0xc0, !PT ;  /* 0x0000ffff15157812 */ /* 0x000fe200078ec0ff */
[----:B------:R-:W4:Y:S01]  /*165cb0*/  LDL.LU R40, [R1+0x29f4] ;  /* 0x0029f40001287983 */ /* 0x000f220000300800 */
[----:B------:R-:W-:Y:S02]  /*165cc0*/  LOP3.LUT R22, R22, 0xffff, RZ, 0xc0, !PT ;  /* 0x0000ffff16167812 */ /* 0x000fe400078ec0ff */
[--C-:B------:R-:W-:Y:S01]  /*165cd0*/  PRMT R21, R21, 0x3340, R0.reuse ;  /* 0x0000334015157816 */ /* 0x100fe20000000000 */
[----:B------:R-:W4:Y:S01]  /*165ce0*/  LDL.LU R41, [R1+0x29a8] ;  /* 0x0029a80001297983 */ /* 0x000f220000300800 */
[----:B------:R-:W-:-:S05]  /*165cf0*/  PRMT R22, R22, 0x3340, R0 ;  /* 0x0000334016167816 */ /* 0x000fca0000000000 */
[----:B------:R-:W-:Y:S04]  /*165d00*/  STL [R1+0x824c], R22 ;  /* 0x00824c1601007387 */ /* 0x000fe80000100800 */
[----:B------:R-:W-:Y:S01]  /*165d10*/  STL [R1+0x8250], R21 ;  /* 0x0082501501007387 */ /* 0x000fe20000100800 */
[----:B--2---:R-:W-:Y:S02]  /*165d20*/  LOP3.LUT R9, R46, 0xffff, RZ, 0xc0, !PT ;  /* 0x0000ffff2e097812 */ /* 0x004fe400078ec0ff */
[----:B---3--:R-:W-:Y:S02]  /*165d30*/  LOP3.LUT R6, R42, 0xffff, RZ, 0xc0, !PT ;  /* 0x0000ffff2a067812 */ /* 0x008fe400078ec0ff */
[----:B------:R-:W2:Y:S01]  /*165d40*/  LDL.LU R42, [R1+0x2b4] ;  /* 0x0002b400012a7983 */ /* 0x000ea20000300800 */
[----:B----4-:R-:W-:-:S02]  /*165d50*/  LOP3.LUT R8, R43, 0xffff, RZ, 0xc0, !PT ;  /* 0x0000ffff2b087812 */ /* 0x010fc400078ec0ff */
[----:B------:R-:W-:Y:S01]  /*165d60*/  PRMT R4, R6, 0x3340, R0 ;  /* 0x0000334006047816 */ /* 0x000fe20000000000 */
[----:B------:R-:W3:Y:S01]  /*165d70*/  LDL.LU R43, [R1+0x1780] ;  /* 0x00178000012b7983 */ /* 0x000ee20000300800 */
[----:B------:R-:W-:Y:S02]  /*165d80*/  PRMT R5, R9, 0x3340, R8 ;  /* 0x0000334009057816 */ /* 0x000fe40000000008 */
[----:B------:R-:W-:Y:S02]  /*165d90*/  SHF.R.U32.HI R19, RZ, 0x8, R6 ;  /* 0x00000008ff137819 */ /* 0x000fe40000011606 */
[----:B------:R-:W-:Y:S02]  /*165da0*/  PRMT R3, R5, 0x5410, R4 ;  /* 0x0000541005037816 */ /* 0x000fe40000000004 */
[----:B------:R-:W-:Y:S02]  /*165db0*/  SHF.R.U32.HI R5, RZ, 0x8, R9 ;  /* 0x00000008ff057819 */ /* 0x000fe40000011609 */
[----:B------:R-:W-:-:S02]  /*165dc0*/  SHF.R.U32.HI R4, RZ, 0x8, R8 ;  /* 0x00000008ff047819 */ /* 0x000fc40000011608 */
[----:B------:R-:W-:Y:S02]  /*165dd0*/  LOP3.LUT R5, R5, 0xffff, RZ, 0xc0, !PT ;  /* 0x0000ffff05057812 */ /* 0x000fe400078ec0ff */
[----:B------:R-:W-:Y:S02]  /*165de0*/  LOP3.LUT R4, R4, 0xffff, RZ, 0xc0, !PT ;  /* 0x0000ffff04047812 */ /* 0x000fe400078ec0ff */
[----:B------:R-:W-:Y:S02]  /*165df0*/  LOP3.LUT R19, R19, 0xffff, RZ, 0xc0, !PT ;  /* 0x0000ffff13137812 */ /* 0x000fe400078ec0ff */
[----:B------:R-:W-:Y:S02]  /*165e00*/  PRMT R50, R5, 0x3340, R4 ;  /* 0x0000334005327816 */ /* 0x000fe40000000004 */
[----:B------:R-:W-:Y:S01]  /*165e10*/  PRMT R19, R19, 0x3340, R0 ;  /* 0x0000334013137816 */ /* 0x000fe20000000000 */
[----:B------:R-:W-:Y:S04]  /*165e20*/  STL [R1+0x23c], R3 ;  /* 0x00023c0301007387 */ /* 0x000fe80000100800 */
[----:B------:R-:W-:Y:S04]  /*165e30*/  STL [R1+0x8254], R50 ;  /* 0x0082543201007387 */ /* 0x000fe80000100800 */
[----:B------:R-:W-:Y:S01]  /*165e40*/  STL [R1+0x8258], R19 ;  /* 0x0082581301007387 */ /* 0x000fe20000100800 */
[----:B------:R-:W-:-:S03]  /*165e50*/  SHF.R.U32.HI R17, RZ, 0x8, R2 ;  /* 0x00000008ff117819 */ /* 0x000fc60000011602 */
[----:B------:R-:W4:Y:S01]  /*165e60*/  LDL.LU R2, [R1+0x8298] ;  /* 0x0082980001027983 */ /* 0x000f220000300800 */
[----:B------:R-:W-:Y:S02]  /*165e70*/  SHF.R.U32.HI R18, RZ, 0x8, R47 ;  /* 0x00000008ff127819 */ /* 0x000fe4000001162f */
[----:B------:R-:W-:Y:S02]  /*165e80*/  LOP3.LUT R17, R17, 0xffff, RZ, 0xc0, !PT ;  /* 0x0000ffff11117812 */ /* 0x000fe400078ec0ff */
[----:B------:R-:W-:Y:S02]  /*165e90*/  LOP3.LUT R18, R18, 0xffff, RZ, 0xc0, !PT ;  /* 0x0000ffff12127812 */ /* 0x000fe400078ec0ff */
[--C-:B------:R-:W-:Y:S02]  /*165ea0*/  PRMT R17, R17, 0x3340, R0.reuse ;  /* 0x0000334011117816 */ /* 0x100fe40000000000 */
[----:B------:R-:W-:Y:S02]  /*165eb0*/  PRMT R18, R18, 0x3340, R0 ;  /* 0x0000334012127816 */ /* 0x000fe40000000000 */
[----:B------:R-:W-:-:S03]  /*165ec0*/  LOP3.LUT R9, R40, 0xffff, RZ, 0xc0, !PT ;  /* 0x0000ffff28097812 */ /* 0x000fc600078ec0ff */
[----:B------:R-:W-:Y:S01]  /*165ed0*/  STL [R1+0x825c], R18 ;  /* 0x00825c1201007387 */ /* 0x000fe20000100800 */
[----:B------:R-:W-:-:S03]  /*165ee0*/  LOP3.LUT R6, R41, 0xffff, RZ, 0xc0, !PT ;  /* 0x0000ffff29067812 */ /* 0x000fc600078ec0ff */
[----:B------:R-:W-:Y:S04]  /*165ef0*/  STL [R1+0x8260], R17 ;  /* 0x0082601101007387 */ /* 0x000fe80000100800 */
[----:B------:R-:W4:Y:S04]  /*165f00*/  LDL.LU R45, [R1+0x2a00] ;  /* 0x002a0000012d7983 */ /* 0x000f280000300800 */
[----:B------:R-:W4:Y:S01]  /*165f10*/  LDL.LU R46, [R1+0x29ac] ;  /* 0x0029ac00012e7983 */ /* 0x000f220000300800 */
[----:B------:R-:W-:-:S03]  /*165f20*/  PRMT R4, R6, 0x3340, R0 ;  /* 0x0000334006047816 */ /* 0x000fc60000000000 */
[----:B------:R-:W4:Y:S01]  /*165f30*/  LDL.LU R47, [R1+0x29c8] ;  /* 0x0029c800012f7983 */ /* 0x000f220000300800 */
[----:B------:R-:W-:-:S03]  /*165f40*/  SHF.R.U32.HI R14, RZ, 0x8, R6 ;  /* 0x00000008ff0e7819 */ /* 0x000fc60000011606 */
[----:B------:R-:W4:Y:S01]  /*165f50*/  LDL.LU R40, [R1+0x1784] ;  /* 0x0017840001287983 */ /* 0x000f220000300800 */
[----:B------:R-:W-:-:S04]  /*165f60*/  LOP3.LUT R14, R14, 0xffff, RZ, 0xc0, !PT ;  /* 0x0000ffff0e0e7812 */ /* 0x000fc800078ec0ff */
[----:B------:R-:W-:Y:S02]  /*165f70*/  PRMT R14, R14, 0x3340, R0 ;  /* 0x000033400e0e7816 */ /* 0x000fe40000000000 */
[----:B--2---:R-:W-:Y:S02]  /*165f80*/  SHF.R.U32.HI R13, RZ, 0x8, R42 ;  /* 0x00000008ff0d7819 */ /* 0x004fe4000001162a */
[----:B---3--:R-:W-:Y:S02]  /*165f90*/  SHF.R.U32.HI R12, RZ, 0x8, R43 ;  /* 0x00000008ff0c7819 */ /* 0x008fe4000001162b */
[----:B----4-:R-:W-:-:S04]  /*165fa0*/  LOP3.LUT R8, R2, 0xffff, RZ, 0xc0, !PT ;  /* 0x0000ffff02087812 */ /* 0x010fc800078ec0ff */
[----:B------:R-:W-:-:S04]  /*165fb0*/  PRMT R5, R9, 0x3340, R8 ;  /* 0x0000334009057816 */ /* 0x000fc80000000008 */
[----:B------:R-:W-:Y:S02]  /*165fc0*/  PRMT R2, R5, 0x5410, R4 ;  /* 0x0000541005027816 */ /* 0x000fe40000000004 */
[----:B------:R-:W-:Y:S02]  /*165fd0*/  SHF.R.U32.HI R5, RZ, 0x8, R9 ;  /* 0x00000008ff057819 */ /* 0x000fe40000011609 */
[----:B------:R-:W-:Y:S02]  /*165fe0*/  SHF.R.U32.HI R4, RZ, 0x8, R8 ;  /* 0x00000008ff047819 */ /* 0x000fe40000011608 */
[----:B------:R-:W-:Y:S02]  /*165ff0*/  LOP3.LUT R5, R5, 0xffff, RZ, 0xc0, !PT ;  /* 0x0000ffff05057812 */ /* 0x000fe400078ec0ff */
[----:B------:R-:W-:-:S04]  /*166000*/  LOP3.LUT R4, R4, 0xffff, RZ, 0xc0, !PT ;  /* 0x0000ffff04047812 */ /* 0x000fc800078ec0ff */
[----:B------:R-:W-:Y:S01]  /*166010*/  PRMT R60, R5, 0x3340, R4 ;  /* 0x00003340053c7816 */ /* 0x000fe20000000004 */
[----:B------:R0:W-:Y:S04]  /*166020*/  STL [R1+0x8148], R2 ;  /* 0x0081480201007387 */ /* 0x0001e80000100800 */
[----:B------:R-:W-:Y:S04]  /*166030*/  STL [R1+0x8264], R60 ;  /* 0x0082643c01007387 */ /* 0x000fe80000100800 */
[----:B------:R-:W-:Y:S04]  /*166040*/  STL [R1+0x8268], R14 ;  /* 0x0082680e01007387 */ /* 0x000fe80000100800 */
[----:B------:R-:W2:Y:S04]  /*166050*/  LDL.LU R41, [R1+0x2a10] ;  /* 0x002a100001297983 */ /* 0x000ea80000300800 */
[----:B------:R-:W3:Y:S04]  /*166060*/  LDL.LU R42, [R1+0x29b4] ;  /* 0x0029b400012a7983 */ /* 0x000ee80000300800 */
[----:B------:R-:W4:Y:S01]  /*166070*/  LDL.LU R43, [R1+0x29d0] ;  /* 0x0029d000012b7983 */ /* 0x000f220000300800 */
[----:B------:R-:W-:-:S02]  /*166080*/  LOP3.LUT R9, R45, 0xffff, RZ, 0xc0, !PT ;  /* 0x0000ffff2d097812 */ /* 0x000fc400078ec0ff */
[----:B------:R-:W-:Y:S02]  /*166090*/  LOP3.LUT R6, R46, 0xffff, RZ, 0xc0, !PT ;  /* 0x0000ffff2e067812 */ /* 0x000fe400078ec0ff */
[----:B------:R-:W-:Y:S02]  /*1660a0*/  LOP3.LUT R8, R47, 0xffff, RZ, 0xc0, !PT ;  /* 0x0000ffff2f087812 */ /* 0x000fe400078ec0ff */
[----:B------:R-:W-:Y:S02]  /*1660b0*/  PRMT R4, R6, 0x3340, R0 ;  /* 0x0000334006047816 */ /* 0x000fe40000000000 */
[----:B------:R-:W-:Y:S02]  /*1660c0*/  PRMT R5, R9, 0x3340, R8 ;  /* 0x0000334009057816 */ /* 0x000fe40000000008 */
[----:B------:R-:W-:Y:S02]  /*1660d0*/  LOP3.LUT R13, R13, 0xffff, RZ, 0xc0, !PT ;  /* 0x0000ffff0d0d7812 */ /* 0x000fe400078ec0ff */
[----:B0-----:R-:W-:-:S02]  /*1660e0*/  PRMT R2, R5, 0x5410, R4 ;  /* 0x0000541005027816 */ /* 0x001fc40000000004 */
[----:B------:R-:W-:Y:S02]  /*1660f0*/  SHF.R.U32.HI R5, RZ, 0x8, R9 ;  /* 0x00000008ff057819 */ /* 0x000fe40000011609 */
[----:B------:R-:W-:Y:S02]  /*166100*/  SHF.R.U32.HI R4, RZ, 0x8, R8 ;  /* 0x00000008ff047819 */ /* 0x000fe40000011608 */
[----:B------:R-:W-:Y:S02]  /*166110*/  SHF.R.U32.HI R10, RZ, 0x8, R6 ;  /* 0x00000008ff0a7819 */ /* 0x000fe40000011606 */
[----:B------:R-:W-:Y:S02]  /*166120*/  LOP3.LUT R12, R12, 0xffff, RZ, 0xc0, !PT ;  /* 0x0000ffff0c0c7812 */ /* 0x000fe400078ec0ff */
[----:B------:R-:W-:Y:S02]  /*166130*/  SHF.R.U32.HI R9, RZ, 0x8, R39 ;  /* 0x00000008ff097819 */ /* 0x000fe40000011627 */
[----:B------:R-:W-:-:S02]  /*166140*/  SHF.R.U32.HI R8, RZ, 0x8, R40 ;  /* 0x00000008ff087819 */ /* 0x000fc40000011628 */
[----:B------:R-:W-:Y:S02]  /*166150*/  LOP3.LUT R5, R5, 0xffff, RZ, 0xc0, !PT ;  /* 0x0000ffff05057812 */ /* 0x000fe400078ec0ff */
[----:B------:R-:W-:Y:S02]  /*166160*/  LOP3.LUT R4, R4, 0xffff, RZ, 0xc0, !PT ;  /* 0x0000ffff04047812 */ /* 0x000fe400078ec0ff */
[--C-:B------:R-:W-:Y:S02]  /*166170*/  PRMT R13, R13, 0x3340, R0.reuse ;  /* 0x000033400d0d7816 */ /* 0x100fe40000000000 */
[----:B------:R-:W-:Y:S02]  /*166180*/  LOP3.LUT R10, R10, 0xffff, RZ, 0xc0, !PT ;  /* 0x0000ffff0a0a7812 */ /* 0x000fe400078ec0ff */
[----:B------:R-:W-:Y:S02]  /*166190*/  PRMT R12, R12, 0x3340, R0 ;  /* 0x000033400c0c7816 */ /* 0x000fe40000000000 */
[----:B------:R-:W-:-:S02]  /*1661a0*/  LOP3.LUT R9, R9, 0xffff, RZ, 0xc0, !PT ;  /* 0x0000ffff09097812 */ /* 0x000fc400078ec0ff */
[----:B------:R-:W-:Y:S02]  /*1661b0*/  LOP3.LUT R8, R8, 0xffff, RZ, 0xc0, !PT ;  /* 0x0000ffff08087812 */ /* 0x000fe400078ec0ff */
[----:B------:R-:W-:Y:S01]  /*1661c0*/  PRMT R49, R5, 0x3340, R4 ;  /* 0x0000334005317816 */ /* 0x000fe20000000004 */
[----:B------:R-:W-:Y:S01]  /*1661d0*/  STL [R1+0x826c], R13 ;  /* 0x00826c0d01007387 */ /* 0x000fe20000100800 */
[--C-:B------:R-:W-:Y:S02]  /*1661e0*/  PRMT R10, R10, 0x3340, R0.reuse ;  /* 0x000033400a0a7816 */ /* 0x100fe40000000000 */
[--C-:B------:R-:W-:Y:S01]  /*1661f0*/  PRMT R9, R9, 0x3340, R0.reuse ;  /* 0x0000334009097816 */ /* 0x100fe20000000000 */
[----:B------:R-:W-:Y:S01]  /*166200*/  STL [R1+0x8270], R12 ;  /* 0x0082700c01007387 */ /* 0x000fe20000100800 */
[----:B------:R-:W-:-:S03]  /*166210*/  PRMT R8, R8, 0x3340, R0 ;  /* 0x0000334008087816 */ /* 0x000fc60000000000 */
[----:B------:R0:W-:Y:S04]  /*166220*/  STL [R1+0x310], R2 ;  /* 0x0003100201007387 */ /* 0x0001e80000100800 */
[----:B------:R-:W-:Y:S04]  /*166230*/  STL [R1+0x8274], R49 ;  /* 0x0082743101007387 */ /* 0x000fe80000100800 */
[----:B------:R-:W-:Y:S04]  /*166240*/  STL [R1+0x8278], R10 ;  /* 0x0082780a01007387 */ /* 0x000fe80000100800 */
[----:B------:R-:W-:Y:S04]  /*166250*/  STL [R1+0x827c], R9 ;  /* 0x00827c0901007387 */ /* 0x000fe80000100800 */
[----:B------:R-:W-:Y:S04]  /*166260*/  STL [R1+0x8280], R8 ;  /* 0x0082800801007387 */ /* 0x000fe80000100800 */
[----:B------:R-:W4:Y:S04]  /*166270*/  LDL.LU R25, [R1+0xdc] ;  /* 0x0000dc0001197983 */ /* 0x000f280000300800 */
[----:B------:R-:W4:Y:S01]  /*166280*/  LDL.LU R16, [R1+0x1788] ;  /* 0x0017880001107983 */ /* 0x000f220000300800 */
[----:B--2---:R-:W-:-:S02]  /*166290*/  LOP3.LUT R40, R41, 0xffff, RZ, 0xc0, !PT ;  /* 0x0000ffff29287812 */ /* 0x004fc400078ec0ff */
[----:B---3--:R-:W-:Y:S02]  /*1662a0*/  LOP3.LUT R6, R42, 0xffff, RZ, 0xc0, !PT ;  /* 0x0000ffff2a067812 */ /* 0x008fe400078ec0ff */
[----:B----4-:R-:W-:Y:S02]  /*1662b0*/  LOP3.LUT R39, R43, 0xffff, RZ, 0xc0, !PT ;  /* 0x0000ffff2b277812 */ /* 0x010fe400078ec0ff */
[----:B------:R-:W-:Y:S02]  /*1662c0*/  PRMT R4, R6, 0x3340, R0 ;  /* 0x0000334006047816 */ /* 0x000fe40000000000 */
[----:B------:R-:W-:-:S04]  /*1662d0*/  PRMT R5, R40, 0x3340, R39 ;  /* 0x0000334028057816 */ /* 0x000fc80000000027 */
[----:B0-----:R-:W-:-:S05]  /*1662e0*/  PRMT R2, R5, 0x5410, R4 ;  /* 0x0000541005027816 */ /* 0x001fca0000000004 */
[----:B------:R-:W-:Y:S04]  /*1662f0*/  STL [R1+0x1498], R2 ;  /* 0x0014980201007387 */ /* 0x000fe80000100800 */
        /* <DEDUP_REMOVED lines=22> */
[----:B------:R-:W-:-:S02]  /*166460*/  SHF.R.U32.HI R5, RZ, 0x8, R40 ;  /* 0x00000008ff057819 */ /* 0x000fc40000011628 */
[----:B------:R-:W-:Y:S01]  /*166470*/  SHF.R.U32.HI R4, RZ, 0x8, R39 ;  /* 0x00000008ff047819 */ /* 0x000fe20000011627 */
[----:B------:R-:W4:Y:S01]  /*166480*/  LDL.LU R42, [R1+0x14a8] ;  /* 0x0014a800012a7983 */ /* 0x000f220000300800 */
[----:B------:R-:W-:Y:S02]  /*166490*/  LOP3.LUT R5, R5, 0xffff, RZ, 0xc0, !PT ;  /* 0x0000ffff05057812 */ /* 0x000fe400078ec0ff */
[----:B------:R-:W-:Y:S01]  /*1664a0*/  LOP3.LUT R4, R4, 0xffff, RZ, 0xc0, !PT ;  /* 0x0000ffff04047812 */ /* 0x000fe200078ec0ff */
[----:B------:R-:W4:Y:S01]  /*1664b0*/  LDL.LU R43, [R1+0x16b0] ;  /* 0x0016b000012b7983 */ /* 0x000f220000300800 */
[----:B------:R-:W-:Y:S02]  /*1664c0*/  SHF.R.U32.HI R6, RZ, 0x8, R6 ;  /* 0x00000008ff067819 */ /* 0x000fe40000011606 */
[----:B------:R-:W-:Y:S02]  /*1664d0*/  PRMT R52, R5, 0x3340, R4 ;  /* 0x0000334005347816 */ /* 0x000fe40000000004 */
[----:B------:R-:W-:-:S02]  /*1664e0*/  SHF.R.U32.HI R5, RZ, 0x8, R25 ;  /* 0x00000008ff057819 */ /* 0x000fc40000011619 */
[----:B------:R-:W-:Y:S02]  /*1664f0*/  SHF.R.U32.HI R4, RZ, 0x8, R16 ;  /* 0x00000008ff047819 */ /* 0x000fe40000011610 */
[----:B------:R-:W-:Y:S02]  /*166500*/  LOP3.LUT R6, R6, 0xffff, RZ, 0xc0, !PT ;  /* 0x0000ffff06067812 */ /* 0x000fe400078ec0ff */
[----:B------:R-:W-:Y:S02]  /*166510*/  LOP3.LUT R5, R5, 0xffff, RZ, 0xc0, !PT ;  /* 0x0000ffff05057812 */ /* 0x000fe400078ec0ff */
[----:B------:R-:W-:Y:S02]  /*166520*/  LOP3.LUT R4, R4, 0xffff, RZ, 0xc0, !PT ;  /* 0x0000ffff04047812 */ /* 0x000fe400078ec0ff */
[--C-:B------:R-:W-:Y:S02]  /*166530*/  PRMT R6, R6, 0x3340, R0.reuse ;  /* 0x0000334006067816 */ /* 0x100fe40000000000 */
[----:B------:R-:W-:-:S02]  /*166540*/  PRMT R5, R5, 0x3340, R0 ;  /* 0x0000334005057816 */ /* 0x000fc40000000000 */
[----:B------:R-:W-:Y:S01]  /*166550*/  PRMT R4, R4, 0x3340, R0 ;  /* 0x0000334004047816 */ /* 0x000fe20000000000 */
[----:B------:R-:W-:Y:S04]  /*166560*/  STL [R1+0x8284], R52 ;  /* 0x0082843401007387 */ /* 0x000fe80000100800 */
[----:B------:R-:W-:Y:S04]  /*166570*/  STL [R1+0x8288], R6 ;  /* 0x0082880601007387 */ /* 0x000fe80000100800 */
[----:B------:R-:W-:Y:S04]  /*166580*/  STL [R1+0x828c], R5 ;  /* 0x00828c0501007387 */ /* 0x000fe80000100800 */
[----:B------:R2:W-:Y:S04]  /*166590*/  STL [R1+0x8290], R4 ;  /* 0x0082900401007387 */ /* 0x0005e80000100800 */
[----:B------:R4:W-:Y:S01]  /*1665a0*/  STL [R1+0x813c], R0 ;  /* 0x00813c0001007387 */ /* 0x0009e20000100800 */
[----:B--2---:R-:W-:-:S02]  /*1665b0*/  PRMT R4, R7, 0x5410, R61 ;  /* 0x0000541007047816 */ /* 0x004fc4000000003d */
[----:B---3--:R-:W-:-:S03]  /*1665c0*/  PRMT R2, R15, 0x5410, R11 ;  /* 0x000054100f027816 */ /* 0x008fc6000000000b */
[----:B------:R0:W-:Y:S04]  /*1665d0*/  STL [R1+0x1490], R4 ;  /* 0x0014900401007387 */ /* 0x0001e80000100800 */
[----:B------:R1:W-:Y:S01]  /*1665e0*/  STL [R1+0x148c], R2 ;  /* 0x00148c0201007387 */ /* 0x0003e20000100800 */
[----:B----4-:R-:W-:-:S05]  /*1665f0*/  PRMT R0, R26, 0x5410, R20 ;  /* 0x000054101a007816 */ /* 0x010fca0000000014 */
[----:B------:R2:W-:Y:S01]  /*166600*/  STL [R1+0x1494], R0 ;  /* 0x0014940001007387 */ /* 0x0005e20000100800 */
[----:B0-----:R-:W-:Y:S02]  /*166610*/  PRMT R4, R30, 0x5410, R29 ;  /* 0x000054101e047816 */ /* 0x001fe4000000001d */
[----:B-1----:R-:W-:-:S03]  /*166620*/  PRMT R2, R32, 0x5410, R31 ;  /* 0x0000541020027816 */ /* 0x002fc6000000001f */
[----:B------:R-:W-:Y:S04]  /*166630*/  STL [R1+0x1484], R4 ;  /* 0x0014840401007387 */ /* 0x000fe80000100800 */
[----:B------:R0:W-:Y:S01]  /*166640*/  STL [R1+0x1480], R2 ;  /* 0x0014800201007387 */ /* 0x0001e20000100800 */
[----:B--2---:R-:W-:Y:S02]  /*166650*/  PRMT R0, R3, 0x5410, R33 ;  /* 0x0000541003007816 */ /* 0x004fe40000000021 */
[----:B------:R-:W-:-:S03]  /*166660*/  PRMT R3, R35, 0x5410, R34 ;  /* 0x0000541023037816 */ /* 0x000fc60000000022 */
[----:B------:R1:W-:Y:S04]  /*166670*/  STL [R1+0x1488], R0 ;  /* 0x0014880001007387 */ /* 0x0003e80000100800 */
[----:B------:R2:W-:Y:S01]  /*166680*/  STL [R1+0x1478], R3 ;  /* 0x0014780301007387 */ /* 0x0005e20000100800 */
[----:B0-----:R-:W-:-:S05]  /*166690*/  PRMT R2, R38, 0x5410, R36 ;  /* 0x0000541026027816 */ /* 0x001fca0000000024 */
[----:B------:R0:W-:Y:S01]  /*1666a0*/  STL [R1+0x1474], R2 ;  /* 0x0014740201007387 */ /* 0x0001e20000100800 */
[----:B-1----:R-:W-:Y:S02]  /*1666b0*/  PRMT R0, R44, 0x5410, R37 ;  /* 0x000054102c007816 */ /* 0x002fe40000000025 */
[----:B--2---:R-:W-:-:S03]  /*1666c0*/  PRMT R3, R46, 0x5410, R45 ;  /* 0x000054102e037816 */ /* 0x004fc6000000002d */
[----:B------:R1:W-:Y:S04]  /*1666d0*/  STL [R1+0x1464], R0 ;  /* 0x0014640001007387 */ /* 0x0003e80000100800 */
[----:B------:R-:W-:Y:S01]  /*1666e0*/  STL [R1+0x147c], R3 ;  /* 0x00147c0301007387 */ /* 0x000fe20000100800 */
[----:B0-----:R-:W-:-:S03]  /*1666f0*/  PRMT R2, R41, 0x5410, R47 ;  /* 0x0000541029027816 */ /* 0x001fc6000000002f */
[----:B------:R-:W2:Y:S04]  /*166700*/  LDL.LU R4, [R1+0x16b4] ;  /* 0x0016b40001047983 */ /* 0x000ea80000300800 */
[----:B------:R-:W-:Y:S04]  /*166710*/  STL [R1+0x1468], R2 ;  /* 0x0014680201007387 */ /* 0x000fe80000100800 */
[----:B------:R-:W3:Y:S01]  /*166720*/  LDL.LU R5, [R1+0x149c] ;  /* 0x00149c0001057983 */ /* 0x000ee20000300800 */
[----:B-1----:R-:W-:-:S05]  /*166730*/  PRMT R0, R43, 0x5410, R42 ;  /* 0x000054102b007816 */ /* 0x002fca000000002a */
[----:B------:R-:W-:Y:S04]  /*166740*/  STL [R1+0x146c], R0 ;  /* 0x00146c0001007387 */ /* 0x000fe80000100800 */
[----:B---3--:R0:W-:Y:S04]  /*166750*/  STL [R1+0x8294], R5 ;  /* 0x0082940501007387 */ /* 0x0081e80000100800 */
[----:B0-----:R-:W2:Y:S04]  /*166760*/  LDL.LU R5, [R1+0x14a4] ;  /* 0x0014a40001057983 */ /* 0x001ea80000300800 */
        /* <DEDUP_REMOVED lines=59> */
[----:B--2---:R-:W-:-:S03]  /*166b20*/  PRMT R4, R4, 0x5410, R5 ;  /* 0x0000541004047816 */ /* 0x004fc60000000005 */
[----:B------:R-:W2:Y:S04]  /*166b30*/  LDL.LU R5, [R1+0x8294] ;  /* 0x0082940001057983 */ /* 0x000ea80000300800 */
[----:B------:R0:W-:Y:S01]  /*166b40*/  STL [R1+0x1470], R4 ;  /* 0x0014700401007387 */ /* 0x0001e20000100800 */
[----:B----4-:R-:W-:-:S03]  /*166b50*/  PRMT R8, R8, 0x5410, R52 ;  /* 0x0000541008087816 */ /* 0x010fc60000000034 */
[----:B0-----:R-:W4:Y:S01]  /*166b60*/  LDL.LU R4, [R1+0x8290] ;  /* 0x0082900001047983 */ /* 0x001f220000300800 */
[----:B---3--:R-:W-:Y:S02]  /*166b70*/  PRMT R10, R10, 0x5410, R9 ;  /* 0x000054100a0a7816 */ /* 0x008fe40000000009 */
[----:B------:R-:W-:Y:S02]  /*166b80*/  PRMT R12, R12, 0x5410, R49 ;  /* 0x000054100c0c7816 */ /* 0x000fe40000000031 */
[----:B------:R-:W-:Y:S02]  /*166b90*/  PRMT R14, R14, 0x5410, R13 ;  /* 0x000054100e0e7816 */ /* 0x000fe4000000000d */
[----:B------:R-:W-:Y:S02]  /*166ba0*/  PRMT R17, R17, 0x5410, R60 ;  /* 0x0000541011117816 */ /* 0x000fe4000000003c */
[----:B------:R-:W-:Y:S02]  /*166bb0*/  PRMT R0, R0, 0x5410, R18 ;  /* 0x0000541000007816 */ /* 0x000fe40000000012 */
[----:B------:R-:W-:-:S02]  /*166bc0*/  PRMT R39, R40, 0x5410, R39 ;  /* 0x0000541028277816 */ /* 0x000fc40000000027 */
[----:B------:R-:W-:Y:S02]  /*166bd0*/  PRMT R7, R7, 0x5410, R61 ;  /* 0x0000541007077816 */ /* 0x000fe4000000003d */
[----:B--2---:R-:W-:Y:S02]  /*166be0*/  PRMT R6, R6, 0x5410, R5 ;  /* 0x0000541006067816 */ /* 0x004fe40000000005 */
[----:B------:R-:W2:Y:S04]  /*166bf0*/  LDL.LU R5, [R1+0x828c] ;  /* 0x00828c0001057983 */ /* 0x000ea80000300800 */
[----:B------:R0:W-:Y:S04]  /*166c00*/  STL [R1+0x358], R6 ;  /* 0x0003580601007387 */ /* 0x0001e80000100800 */
[----:B0-----:R-:W3:Y:S04]  /*166c10*/  LDL.LU R6, [R1+0x8288] ;  /* 0x0082880001067983 */ /* 0x001ee80000300800 */
[----:B------:R-:W3:Y:S04]  /*166c20*/  LDL.LU R52, [R1+0x8284] ;  /* 0x0082840001347983 */ /* 0x000ee80000300800 */
[----:B------:R0:W-:Y:S04]  /*166c30*/  STL [R1+0x30c], R8 ;  /* 0x00030c0801007387 */ /* 0x0001e80000100800 */
[----:B0-----:R-:W2:Y:S04]  /*166c40*/  LDL.LU R8, [R1+0x8280] ;  /* 0x0082800001087983 */ /* 0x001ea80000300800 */
[----:B------:R-:W2:Y:S04]  /*166c50*/  LDL.LU R9, [R1+0x827c] ;  /* 0x00827c0001097983 */ /* 0x000ea80000300800 */
        /* <DEDUP_REMOVED lines=13> */
[----:B------:R-:W-:Y:S01]  /*166d30*/  STL [R1+0x2b4], R39 ;  /* 0x0002b42701007387 */ /* 0x000fe20000100800 */
[----:B0-----:R-:W-:-:S02]  /*166d40*/  PRMT R0, R19, 0x5410, R2 ;  /* 0x0000541013007816 */ /* 0x001fc40000000002 */
[----:B------:R-:W-:Y:S02]  /*166d50*/  PRMT R19, R21, 0x5410, R50 ;  /* 0x0000541015137816 */ /* 0x000fe40000000032 */
[----:B------:R-:W-:Y:S01]  /*166d60*/  PRMT R2, R56, 0x5410, R22 ;  /* 0x0000541038027816 */ /* 0x000fe20000000016 */
[----:B------:R0:W-:Y:S04]  /*166d70*/  STL [R1+0x2bc], R0 ;  /* 0x0002bc0001007387 */ /* 0x0001e80000100800 */
[----:B------:R1:W-:Y:S01]  /*166d80*/  STL [R1+0x2a8], R19 ;  /* 0x0002a81301007387 */ /* 0x0003e20000100800 */
[----:B0-----:R-:W-:-:S03]  /*166d90*/  PRMT R0, R53, 0x5410, R23 ;  /* 0x0000541035007816 */ /* 0x001fc60000000017 */
[----:B------:R0:W-:Y:S01]  /*166da0*/  STL [R1+0x2a4], R2 ;  /* 0x0002a40201007387 */ /* 0x0001e20000100800 */
[----:B-1----:R-:W-:-:S03]  /*166db0*/  PRMT R19, R55, 0x5410, R54 ;  /* 0x0000541037137816 */ /* 0x002fc60000000036 */
[----:B------:R1:W-:Y:S01]  /*166dc0*/  STL [R1+0x2ac], R0 ;  /* 0x0002ac0001007387 */ /* 0x0003e20000100800 */
[----:B0-----:R-:W-:-:S03]  /*166dd0*/  PRMT R2, R28, 0x5410, R27 ;  /* 0x000054101c027816 */ /* 0x001fc6000000001b */
[----:B------:R0:W-:Y:S01]  /*166de0*/  STL [R1+0x2b0], R19 ;  /* 0x0002b01301007387 */ /* 0x0001e20000100800 */
[----:B-1----:R-:W-:-:S03]  /*166df0*/  PRMT R0, R24, 0x5410, R48 ;  /* 0x0000541018007816 */ /* 0x002fc60000000030 */
[----:B------:R1:W-:Y:S04]  /*166e00*/  STL [R1+0x26c], R2 ;  /* 0x00026c0201007387 */ /* 0x0003e80000100800 */
[----:B------:R4:W-:Y:S01]  /*166e10*/  STL [R1+0x294], R0 ;  /* 0x0002940001007387 */ /* 0x0009e20000100800 */
[----:B0-----:R-:W-:Y:S02]  /*166e20*/  PRMT R19, R58, 0x5410, R57 ;  /* 0x000054103a137816 */ /* 0x001fe40000000039 */
[----:B-1----:R-:W-:-:S03]  /*166e30*/  PRMT R2, R51, 0x5410, R59 ;  /* 0x0000541033027816 */ /* 0x002fc6000000003b */
[----:B------:R-:W-:Y:S01]  /*166e40*/  STL [R1+0x290], R19 ;  /* 0x0002901301007387 */ /* 0x000fe20000100800 */
[----:B----4-:R-:W-:-:S03]  /*166e50*/  PRMT R0, R16, 0x5410, R25 ;  /* 0x0000541010007816 */ /* 0x010fc60000000019 */
[----:B------:R0:W-:Y:S04]  /*166e60*/  STL [R1+0x260], R2 ;  /* 0x0002600201007387 */ /* 0x0001e80000100800 */
        /* <DEDUP_REMOVED lines=10> */
[----:B------:R0:W-:Y:S01]  /*166f10*/  STL [R1+0x244], R2 ;  /* 0x0002440201007387 */ /* 0x0001e20000100800 */
[----:B------:R-:W-:-:S03]  /*166f20*/  PRMT R3, R35, 0x5410, R34 ;  /* 0x0000541023037816 */ /* 0x000fc60000000022 */
        /* <DEDUP_REMOVED lines=8> */
[----:B------:R-:W-:Y:S04]  /*166fb0*/  STL [R1+0x21c], R3 ;  /* 0x00021c0301007387 */ /* 0x000fe80000100800 */
[----:B------:R-:W4:Y:S01]  /*166fc0*/  LDL.LU R19, [R1+0x208] ;  /* 0x0002080001137983 */ /* 0x000f220000300800 */
[----:B0-----:R-:W-:-:S03]  /*166fd0*/  PRMT R0, R43, 0x5410, R42 ;  /* 0x000054102b007816 */ /* 0x001fc6000000002a */
[----:B------:R-:W-:Y:S04]  /*166fe0*/  STL [R1+0x224], R2 ;  /* 0x0002240201007387 */ /* 0x000fe80000100800 */
[----:B------:R-:W4:Y:S04]  /*166ff0*/  LDL.LU R50, [R1+0x1564] ;  /* 0x0015640001327983 */ /* 0x000f280000300800 */
[----:B------:R0:W-:Y:S04]  /*167000*/  STL [R1+0x214], R0 ;  /* 0x0002140001007387 */ /* 0x0001e80000100800 */
[----:B0-----:R-:W2:Y:S04]  /*167010*/  LDL.LU R0, [R1+0x204] ;  /* 0x0002040001007983 */ /* 0x001ea80000300800 */
        /* <DEDUP_REMOVED lines=44> */
[----:B----4-:R-:W-:-:S03]  /*1672e0*/  PRMT R50, R50, 0x5410, R19 ;  /* 0x0000541032327816 */ /* 0x010fc60000000013 */
[----:B------:R-:W4:Y:S04]  /*1672f0*/  LDL.LU R19, [R1+0x8258] ;  /* 0x0082580001137983 */ /* 0x000f280000300800 */
[----:B------:R0:W-:Y:S04]  /*167300*/  STL [R1+0x210], R50 ;  /* 0x0002103201007387 */ /* 0x0001e80000100800 */
[----:B0-----:R-:W4:Y:S01]  /*167310*/  LDL.LU R50, [R1+0x8254] ;  /* 0x0082540001327983 */ /* 0x001f220000300800 */
[----:B--2---:R-:W-:-:S03]  /*167320*/  PRMT R2, R2, 0x5410, R0 ;  /* 0x0000541002027816 */ /* 0x004fc60000000000 */
[----:B------:R-:W2:Y:S04]  /*167330*/  LDL.LU R0, [R1+0x34] ;  /* 0x0000340001007983 */ /* 0x000ea80000300800 */
[----:B------:R0:W-:Y:S01]  /*167340*/  STL [R1+0x218], R2 ;  /* 0x0002180201007387 */ /* 0x0001e20000100800 */
[----:B---3--:R-:W-:-:S03]  /*167350*/  PRMT R22, R22, 0x5410, R21 ;  /* 0x0000541016167816 */ /* 0x008fc60000000015 */
[----:B0-----:R-:W3:Y:S01]  /*167360*/  LDL.LU R2, [R1+0x2c] ;  /* 0x00002c0001027983 */ /* 0x001ee20000300800 */
[----:B------:R-:W-:-:S03]  /*167370*/  PRMT R23, R23, 0x5410, R56 ;  /* 0x0000541017177816 */ /* 0x000fc60000000038 */
[----:B------:R-:W2:Y:S04]  /*167380*/  LDL.LU R21, [R1+0x8250] ;  /* 0x0082500001157983 */ /* 0x000ea80000300800 */
[----:B------:R0:W-:Y:S01]  /*167390*/  STL [R1+0x204], R22 ;  /* 0x0002041601007387 */ /* 0x0001e20000100800 */
[----:B------:R-:W-:-:S03]  /*1673a0*/  PRMT R54, R54, 0x5410, R53 ;  /* 0x0000541036367816 */ /* 0x000fc60000000035 */
[----:B0-----:R-:W2:Y:S01]  /*1673b0*/  LDL.LU R22, [R1+0x824c] ;  /* 0x00824c0001167983 */ /* 0x001ea20000300800 */
[----:B------:R-:W-:-:S03]  /*1673c0*/  PRMT R28, R28, 0x5410, R27 ;  /* 0x000054101c1c7816 */ /* 0x000fc6000000001b */
[----:B------:R-:W2:Y:S04]  /*1673d0*/  LDL.LU R56, [R1+0x8248] ;  /* 0x0082480001387983 */ /* 0x000ea80000300800 */
[----:B------:R0:W-:Y:S01]  /*1673e0*/  STL [R1+0x208], R23 ;  /* 0x0002081701007387 */ /* 0x0001e20000100800 */
[----:B------:R-:W-:-:S03]  /*1673f0*/  PRMT R55, R55, 0x5410, R48 ;  /* 0x0000541037377816 */ /* 0x000fc60000000030 */
[----:B0-----:R-:W2:Y:S04]  /*167400*/  LDL.LU R23, [R1+0x8244] ;  /* 0x0082440001177983 */ /* 0x001ea80000300800 */
[----:B------:R-:W2:Y:S04]  /*167410*/  LDL.LU R53, [R1+0x24] ;  /* 0x0000240001357983 */ /* 0x000ea80000300800 */
[----:B------:R0:W-:Y:S01]  /*167420*/  STL [R1+0x20c], R54 ;  /* 0x00020c3601007387 */ /* 0x0001e20000100800 */
[----:B------:R-:W-:Y:S02]  /*167430*/  PRMT R51, R51, 0x5410, R24 ;  /* 0x0000541033337816 */ /* 0x000fe40000000018 */
[----:B------:R-:W-:Y:S01]  /*167440*/  PRMT R16, R16, 0x5410, R25 ;  /* 0x0000541010107816 */ /* 0x000fe20000000019 */
[----:B0-----:R-:W2:Y:S04]  /*167450*/  LDL.LU R54, [R1+0x20] ;  /* 0x0000200001367983 */ /* 0x001ea80000300800 */
[----:B------:R-:W2:Y:S04]  /*167460*/  LDL.LU R27, [R1+0x8240] ;  /* 0x00824000011b7983 */ /* 0x000ea80000300800 */
[----:B------:R0:W-:Y:S01]  /*167470*/  STL [R1+0x1f4], R28 ;  /* 0x0001f41c01007387 */ /* 0x0001e20000100800 */
[----:B------:R-:W-:-:S03]  /*167480*/  PRMT R7, R7, 0x5410, R61 ;  /* 0x0000541007077816 */ /* 0x000fc6000000003d */
        /* <DEDUP_REMOVED lines=36> */
[----:B------:R-:W-:-:S02]  /*1676d0*/  PRMT R41, R41, 0x5410, R40 ;  /* 0x0000541029297816 */ /* 0x000fc40000000028 */
[----:B------:R-:W-:Y:S01]  /*1676e0*/  PRMT R40, R58, 0x5410, R57 ;  /* 0x000054103a287816 */ /* 0x000fe20000000039 */
[----:B0-----:R-:W2:Y:S04]  /*1676f0*/  LDL.LU R3, [R1+0x81f8] ;  /* 0x0081f80001037983 */ /* 0x001ea80000300800 */
[----:B------:R-:W3:Y:S04]  /*167700*/  LDL.LU R34, [R1+0x81f4] ;  /* 0x0081f40001227983 */ /* 0x000ee80000300800 */
[----:B------:R-:W2:Y:S01]  /*167710*/  LDL.LU R35, [R1+0x81f0] ;  /* 0x0081f00001237983 */ /* 0x000ea20000300800 */
[----:B------:R-:W-:-:S03]  /*167720*/  PRMT R42, R42, 0x5410, R37 ;  /* 0x000054102a2a7816 */ /* 0x000fc60000000025 */
[----:B------:R-:W2:Y:S04]  /*167730*/  LDL.LU R36, [R1+0x81ec] ;  /* 0x0081ec0001247983 */ /* 0x000ea80000300800 */
[----:B------:R-:W2:Y:S04]  /*167740*/  LDL.LU R38, [R1+0x81e8] ;  /* 0x0081e80001267983 */ /* 0x000ea80000300800 */
[----:B------:R-:W3:Y:S04]  /*167750*/  LDL.LU R57, [R1+0x50] ;  /* 0x0000500001397983 */ /* 0x000ee80000300800 */
[----:B------:R-:W3:Y:S04]  /*167760*/  LDL.LU R58, [R1+0x58] ;  /* 0x00005800013a7983 */ /* 0x000ee80000300800 */
[----:B------:R-:W3:Y:S01]  /*167770*/  LDL.LU R37, [R1+0x81e4] ;  /* 0x0081e40001257983 */ /* 0x000ee20000300800 */
[----:B------:R-:W-:-:S02]  /*167780*/  PRMT R43, R43, 0x5410, R39 ;  /* 0x000054102b2b7816 */ /* 0x000fc40000000027 */
[----:B--2---:R-:W-:Y:S02]  /*167790*/  PRMT R38, R38, 0x5410, R36 ;  /* 0x0000541026267816 */ /* 0x004fe40000000024 */
[----:B------:R-:W-:Y:S02]  /*1677a0*/  PRMT R36, R3, 0x5410, R33 ;  /* 0x0000541003247816 */ /* 0x000fe40000000021 */
[----:B------:R-:W-:Y:S02]  /*1677b0*/  PRMT R33, R55, 0x5410, R30 ;  /* 0x0000541037217816 */ /* 0x000fe4000000001e */
[----:B---3--:R-:W-:Y:S02]  /*1677c0*/  PRMT R39, R59, 0x5410, R37 ;  /* 0x000054103b277816 */ /* 0x008fe40000000025 */
[----:B------:R-:W-:Y:S01]  /*1677d0*/  PRMT R37, R0, 0x5410, R35 ;  /* 0x0000541000257816 */ /* 0x000fe20000000023 */
[----:B------:R-:W2:Y:S01]  /*1677e0*/  LDL.LU R59, [R1+0x32c] ;  /* 0x00032c00013b7983 */ /* 0x000ea20000300800 */
[----:B------:R-:W-:-:S02]  /*1677f0*/  PRMT R35, R2, 0x5410, R34 ;  /* 0x0000541002237816 */ /* 0x000fc40000000022 */
[----:B------:R-:W-:Y:S01]  /*167800*/  PRMT R34, R53, 0x5410, R32 ;  /* 0x0000541035227816 */ /* 0x000fe20000000020 */
[----:B------:R-:W3:Y:S01]  /*167810*/  LDL.LU R3, [R1+0x1548] ;  /* 0x0015480001037983 */ /* 0x000ee20000300800 */
[----:B------:R-:W-:-:S03]  /*167820*/  PRMT R32, R54, 0x5410, R31 ;  /* 0x0000541036207816 */ /* 0x000fc6000000001f */
[----:B------:R-:W2:Y:S04]  /*167830*/  LDL.LU R2, [R1+0x158c] ;  /* 0x00158c0001027983 */ /* 0x000ea80000300800 */
[----:B------:R-:W2:Y:S04]  /*167840*/  LDL.LU R31, [R1+0x1c] ;  /* 0x00001c00011f7983 */ /* 0x000ea80000300800 */
[----:B------:R-:W3:Y:S04]  /*167850*/  LDL.LU R0, [R1+0x16ac] ;  /* 0x0016ac0001007983 */ /* 0x000ee80000300800 */
[----:B------:R-:W3:Y:S04]  /*167860*/  LDL.LU R30, [R1+0x4] ;  /* 0x00000400011e7983 */ /* 0x000ee80000300800 */
[----:B------:R-:W4:Y:S04]  /*167870*/  LDL.LU R53, [R1+0x1708] ;  /* 0x0017080001357983 */ /* 0x000f280000300800 */
[----:B------:R-:W4:Y:S04]  /*167880*/  LDL.LU R54, [R1+0x171c] ;  /* 0x00171c0001367983 */ /* 0x000f280000300800 */
[----:B------:R-:W4:Y:S01]  /*167890*/  LDL.LU R55, [R1+0xa0] ;  /* 0x0000a00001377983 */ /* 0x000f220000300800 */
[----:B--2---:R-:W-:-:S03]  /*1678a0*/  PRMT R31, R31, 0x5410, R29 ;  /* 0x000054101f1f7816 */ /* 0x004fc6000000001d */
[----:B------:R-:W2:Y:S01]  /*1678b0*/  LDL.LU R29, [R1] ;  /* 0x00000000011d7983 */ /* 0x000ea20000300800 */
[----:B---3--:R-:W-:-:S03]  /*1678c0*/  PRMT R30, R30, 0x5410, R26 ;  /* 0x000054101e1e7816 */ /* 0x008fc6000000001a */
[----:B------:R-:W3:Y:S02]  /*1678d0*/  LDL.LU R26, [R1+0x18] ;  /* 0x00001800011a7983 */ /* 0x000ee40000300800 */
[----:B---3--:R-:W-:Y:S02]  /*1678e0*/  PRMT R26, R26, 0x5410, R20 ;  /* 0x000054101a1a7816 */ /* 0x008fe40000000014 */
[----:B------:R-:W3:Y:S01]  /*1678f0*/  LDL.LU R20, [R1+0x14] ;  /* 0x0000140001147983 */ /* 0x000ee20000300800 */
[----:B--2---:R-:W-:-:S03]  /*167900*/  PRMT R29, R29, 0x5410, R15 ;  /* 0x000054101d1d7816 */ /* 0x004fc6000000000f */
[----:B------:R-:W2:Y:S01]  /*167910*/  LDL.LU R15, [R1+0x28] ;  /* 0x00002800010f7983 */ /* 0x000ea20000300800 */
[----:B---3--:R-:W-:-:S03]  /*167920*/  PRMT R20, R20, 0x5410, R11 ;  /* 0x0000541014147816 */ /* 0x008fc6000000000b */
[----:B------:R-:W3:Y:S01]  /*167930*/  LDL.LU R11, [R1+0x10] ;  /* 0x00001000010b7983 */ /* 0x000ee20000300800 */
[----:B--2---:R-:W-:Y:S02]  /*167940*/  PRMT R15, R15, 0x5410, R16 ;  /* 0x000054100f0f7816 */ /* 0x004fe40000000010 */
[----:B------:R-:W-:Y:S02]  /*167950*/  PRMT R16, R51, 0x5410, R24 ;  /* 0x0000541033107816 */ /* 0x000fe40000000018 */
[----:B------:R-:W-:Y:S02]  /*167960*/  PRMT R28, R48, 0x5410, R28 ;  /* 0x00005410301c7816 */ /* 0x000fe4000000001c */
[----:B------:R-:W-:Y:S02]  /*167970*/  PRMT R22, R56, 0x5410, R22 ;  /* 0x0000541038167816 */ /* 0x000fe40000000016 */
[----:B------:R-:W-:Y:S02]  /*167980*/  PRMT R27, R57, 0x5410, R27 ;  /* 0x00005410391b7816 */ /* 0x000fe4000000001b */
[----:B----4-:R-:W-:-:S02]  /*167990*/  PRMT R19, R50, 0x5410, R19 ;  /* 0x0000541032137816 */ /* 0x010fc40000000013 */
[----:B------:R-:W-:Y:S02]  /*1679a0*/  PRMT R23, R58, 0x5410, R23 ;  /* 0x000054103a177816 */ /* 0x000fe40000000017 */
[----:B------:R-:W-:Y:S02]  /*1679b0*/  PRMT R21, R59, 0x5410, R21 ;  /* 0x000054103b157816 */ /* 0x000fe40000000015 */
[----:B---3--:R-:W-:Y:S02]  /*1679c0*/  PRMT R7, R11, 0x5410, R7 ;  /* 0x000054100b077816 */ /* 0x008fe40000000007 */
[----:B------:R-:W-:Y:S02]  /*1679d0*/  PRMT R11, R61, 0x5410, R25 ;  /* 0x000054103d0b7816 */ /* 0x000fe40000000019 */
[----:B------:R-:W2:Y:S04]  /*1679e0*/  LDL.LU R61, [R1+0x81e0] ;  /* 0x0081e000013d7983 */ /* 0x000ea80000300800 */
[----:B------:R-:W3:Y:S04]  /*1679f0*/  LDL.LU R25, [R1+0x1698] ;  /* 0x0016980001197983 */ /* 0x000ee80000300800 */
        /* <DEDUP_REMOVED lines=8> */
[----:B------:R0:W-:Y:S04]  /*167a80*/  STL [R1+0x1e8], R19 ;  /* 0x0001e81301007387 */ /* 0x0001e80000100800 */
[----:B0-----:R-:W2:Y:S01]  /*167a90*/  LDL.LU R19, [R1+0x160c] ;  /* 0x00160c0001137983 */ /* 0x001ea20000300800 */
[----:B------:R-:W-:-:S02]  /*167aa0*/  PRMT R18, R3, 0x5410, R18 ;  /* 0x0000541003127816 */ /* 0x000fc40000000012 */
[----:B------:R-:W-:Y:S01]  /*167ab0*/  PRMT R14, R60, 0x5410, R14 ;  /* 0x000054103c0e7816 */ /* 0x000fe2000000000e */
[----:B------:R-:W3:Y:S01]  /*167ac0*/  LDL.LU R3, [R1+0x81d0] ;  /* 0x0081d00001037983 */ /* 0x000ee20000300800 */
[----:B------:R-:W-:-:S03]  /*167ad0*/  PRMT R10, R49, 0x5410, R10 ;  /* 0x00005410310a7816 */ /* 0x000fc6000000000a */
[----:B------:R-:W-:Y:S04]  /*167ae0*/  STL [R1+0x1ec], R18 ;  /* 0x0001ec1201007387 */ /* 0x000fe80000100800 */
[----:B------:R-:W3:Y:S04]  /*167af0*/  LDL.LU R60, [R1+0x81cc] ;  /* 0x0081cc00013c7983 */ /* 0x000ee80000300800 */
[----:B------:R-:W-:Y:S01]  /*167b00*/  STL [R1+0x228], R14 ;  /* 0x0002280e01007387 */ /* 0x000fe20000100800 */
[----:B--2---:R-:W-:-:S05]  /*167b10*/  PRMT R13, R19, 0x5410, R13 ;  /* 0x00005410130d7816 */ /* 0x004fca000000000d */
[----:B------:R-:W-:Y:S04]  /*167b20*/  STL [R1+0x22c], R13 ;  /* 0x00022c0d01007387 */ /* 0x000fe80000100800 */
[----:B------:R-:W2:Y:S01]  /*167b30*/  LDL.LU R49, [R1+0x81c8] ;  /* 0x0081c80001317983 */ /* 0x000ea20000300800 */
[----:B------:R-:W-:Y:S02]  /*167b40*/  PRMT R12, R24, 0x5410, R12 ;  /* 0x00005410180c7816 */ /* 0x000fe4000000000c */
[----:B---3--:R-:W-:Y:S02]  /*167b50*/  PRMT R9, R25, 0x5410, R9 ;  /* 0x0000541019097816 */ /* 0x008fe40000000009 */
[----:B------:R-:W-:Y:S01]  /*167b60*/  PRMT R0, R0, 0x5410, R8 ;  /* 0x0000541000007816 */ /* 0x000fe20000000008 */
[----:B------:R-:W-:Y:S01]  /*167b70*/  STL [R1+0x240], R12 ;  /* 0x0002400c01007387 */ /* 0x000fe20000100800 */
[----:B------:R-:W-:-:S02]  /*167b80*/  PRMT R6, R52, 0x5410, R6 ;  /* 0x0000541034067816 */ /* 0x000fc40000000006 */
[----:B------:R-:W-:Y:S01]  /*167b90*/  PRMT R5, R53, 0x5410, R5 ;  /* 0x0000541035057816 */ /* 0x000fe20000000005 */
[----:B------:R-:W-:Y:S04]  /*167ba0*/  STL [R1+0x298], R10 ;  /* 0x0002980a01007387 */ /* 0x000fe80000100800 */
[----:B------:R-:W-:Y:S04]  /*167bb0*/  STL [R1+0x29c], R9 ;  /* 0x00029c0901007387 */ /* 0x000fe80000100800 */
[----:B------:R0:W-:Y:S04]  /*167bc0*/  STL [R1+0x2a0], R0 ;  /* 0x0002a00001007387 */ /* 0x0001e80000100800 */
[----:B------:R1:W-:Y:S04]  /*167bd0*/  STL [R1+0x350], R6 ;  /* 0x0003500601007387 */ /* 0x0003e80000100800 */
[----:B------:R2:W-:Y:S01]  /*167be0*/  STL [R1+0x354], R5 ;  /* 0x0003540501007387 */ /* 0x0005e20000100800 */
[----:B0-----:R-:W-:-:S02]  /*167bf0*/  PRMT R0, R54, 0x5410, R4 ;  /* 0x0000541036007816 */ /* 0x001fc40000000004 */
[----:B------:R-:W-:Y:S02]  /*167c00*/  PRMT R4, R7, 0x5210, R55 ;  /* 0x0000521007047816 */ /* 0x000fe40000000037 */
[----:B-1----:R-:W-:Y:S02]  /*167c10*/  PRMT R6, R15, 0x5210, R60 ;  /* 0x000052100f067816 */ /* 0x002fe4000000003c */
[----:B------:R-:W-:Y:S02]  /*167c20*/  PRMT R7, R16, 0x5210, R3 ;  /* 0x0000521010077816 */ /* 0x000fe40000000003 */
[----:B------:R-:W-:Y:S02]  /*167c30*/  LOP3.LUT R15, R56, 0xffff, RZ, 0xc0, !PT ;  /* 0x0000ffff380f7812 */ /* 0x000fe400078ec0ff */
[----:B--2---:R-:W-:Y:S02]  /*167c40*/  PRMT R5, R11, 0x5210, R49 ;  /* 0x000052100b057816 */ /* 0x004fe40000000031 */
[----:B------:R-:W2:Y:S04]  /*167c50*/  LDL.LU R49, [R1+0x81c4] ;  /* 0x0081c40001317983 */ /* 0x000ea80000300800 */
[----:B------:R-:W0:Y:S01]  /*167c60*/  LDS.128 R8, [R50] ;  /* 0x0000000032087984 */ /* 0x000e220000000c00 */
[----:B------:R-:W-:-:S03]  /*167c70*/  NOP ;  /* 0x0000000000007918 */ /* 0x000fc60000000000 */
[----:B------:R1:W-:Y:S01]  /*167c80*/  STSM.16.M88.4 [R50], R4 ;  /* 0x0000000432007844 */ /* 0x0003e20000000200 */
[----:B------:R-:W-:Y:S02]  /*167c90*/  LOP3.LUT R19, R57, 0xffff, RZ, 0xc0, !PT ;  /* 0x0000ffff39137812 */ /* 0x000fe400078ec0ff */
[----:B------:R-:W-:Y:S02]  /*167ca0*/  LOP3.LUT R52, R58, 0xffff, RZ, 0xc0, !PT ;  /* 0x0000ffff3a347812 */ /* 0x000fe400078ec0ff */
[----:B-1----:R-:W-:Y:S01]  /*167cb0*/  PRMT R4, R59, 0x4210, R15 ;  /* 0x000042103b047816 */ /* 0x002fe2000000000f */
[----:B------:R-:W-:Y:S01]  /*167cc0*/  NOP ;  /* 0x0000000000007918 */ /* 0x000fe20000000000 */
[----:B------:R-:W1:Y:S01]  /*167cd0*/  LDS.128 R56, [R50] ;  /* 0x0000000032387984 */ /* 0x000e620000000c00 */
[----:B------:R-:W-:Y:S02]  /*167ce0*/  PRMT R5, R48, 0x4210, R19 ;  /* 0x0000421030057816 */ /* 0x000fe40000000013 */
[----:B------:R-:W-:Y:S01]  /*167cf0*/  PRMT R2, R2, 0x5410, R17 ;  /* 0x0000541002027816 */ /* 0x000fe20000000011 */
[----:B0-----:R-:W-:Y:S01]  /*167d00*/  STL [R1+0xe0], R8 ;  /* 0x0000e00801007387 */ /* 0x001fe20000100800 */
[----:B------:R-:W-:-:S03]  /*167d10*/  IMAD.MOV.U32 R3, RZ, RZ, R10 ;  /* 0x000000ffff037224 */ /* 0x000fc600078e000a */
[----:B------:R-:W-:Y:S04]  /*167d20*/  STL [R1+0xec], R11 ;  /* 0x0000ec0b01007387 */ /* 0x000fe80000100800 */
[----:B------:R-:W3:Y:S04]  /*167d30*/  LDL.LU R14, [R1+0x2a08] ;  /* 0x002a0800010e7983 */ /* 0x000ee80000300800 */
[----:B------:R-:W3:Y:S04]  /*167d40*/  LDL.LU R18, [R1+0x2a04] ;  /* 0x002a040001127983 */ /* 0x000ee80000300800 */
[----:B------:R-:W3:Y:S04]  /*167d50*/  LDL.LU R10, [R1+0x29f0] ;  /* 0x0029f000010a7983 */ /* 0x000ee80000300800 */
[----:B------:R1:W-:Y:S04]  /*167d60*/  STL [R1+0x8128], R3 ;  /* 0x0081280301007387 */ /* 0x0003e80000100800 */
[----:B------:R-:W3:Y:S01]  /*167d70*/  LDL.LU R48, [R1+0x81c0] ;  /* 0x0081c00001307983 */ /* 0x000ee20000300800 */
[----:B----4-:R-:W-:-:S03]  /*167d80*/  PRMT R6, R51, 0x4210, R52 ;  /* 0x0000421033067816 */ /* 0x010fc60000000034 */
[----:B------:R-:W4:Y:S04]  /*167d90*/  LDL.LU R13, [R1+0x297c] ;  /* 0x00297c00010d7983 */ /* 0x000f280000300800 */
[----:B------:R-:W4:Y:S04]  /*167da0*/  LDL.LU R17, [R1+0x2978] ;  /* 0x0029780001117983 */ /* 0x000f280000300800 */
[----:B------:R-:W4:Y:S04]  /*167db0*/  LDL.LU R25, [R1+0x1614] ;  /* 0x0016140001197983 */ /* 0x000f280000300800 */
[----:B------:R-:W4:Y:S01]  /*167dc0*/  LDL.LU R53, [R1+0x1610] ;  /* 0x0016100001357983 */ /* 0x000f220000300800 */
[----:B-1----:R-:W-:-:S03]  /*167dd0*/  IMAD.MOV.U32 R3, RZ, RZ, R56 ;  /* 0x000000ffff037224 */ /* 0x002fc600078e0038 */
[----:B------:R-:W4:Y:S04]  /*167de0*/  LDL.LU R51, [R1+0x81bc] ;  /* 0x0081bc0001337983 */ /* 0x000f280000300800 */
[----:B------:R-:W4:Y:S04]  /*167df0*/  LDL.LU R50, [R1+0x81b8] ;  /* 0x0081b80001327983 */ /* 0x000f280000300800 */
[----:B------:R0:W-:Y:S04]  /*167e00*/  STL.64 [R1+0xd8], R58 ;  /* 0x0000d83a01007387 */ /* 0x0001e80000100a00 */
[----:B0-----:R-:W4:Y:S01]  /*167e10*/  LDL.LU.64 R58, [R1+0x81b0] ;  /* 0x0081b000013a7983 */ /* 0x001f220000300a00 */
[----:B--2---:R-:W-:-:S04]  /*167e20*/  LOP3.LUT R49, R49, 0xffff, RZ, 0xc0, !PT ;  /* 0x0000ffff31317812 */ /* 0x004fc800078ec0ff */
[----:B------:R-:W-:Y:S01]  /*167e30*/  PRMT R7, R61, 0x4210, R49 ;  /* 0x000042103d077816 */ /* 0x000fe20000000031 */
[----:B------:R-:W-:Y:S02]  /*167e40*/  IMAD.MOV.U32 R61, RZ, RZ, R57 ;  /* 0x000000ffff3d7224 */ /* 0x000fe400078e0039 */
[----:B------:R-:W2:Y:S04]  /*167e50*/  LDL.LU.64 R56, [R1+0x81a8] ;  /* 0x0081a80001387983 */ /* 0x000ea80000300a00 */
[----:B------:R-:W2:Y:S04]  /*167e60*/  LDL.LU R12, [R1+0x1558] ;  /* 0x00155800010c7983 */ /* 0x000ea80000300800 */
[----:B------:R-:W2:Y:S04]  /*167e70*/  LDL.LU R24, [R1+0x1554] ;  /* 0x0015540001187983 */ /* 0x000ea80000300800 */
[----:B------:R-:W2:Y:S04]  /*167e80*/  LDL.LU R54, [R1+0x1544] ;  /* 0x0015440001367983 */ /* 0x000ea80000300800 */
[----:B------:R-:W2:Y:S04]  /*167e90*/  LDL.LU R55, [R1+0x1540] ;  /* 0x0015400001377983 */ /* 0x000ea80000300800 */
[----:B------:R0:W-:Y:S04]  /*167ea0*/  STL [R1+0x8138], R3 ;  /* 0x0081380301007387 */ /* 0x0001e80000100800 */
[----:B0-----:R-:W2:Y:S01]  /*167eb0*/  LDL R3, [R1+0x28a0] ;  /* 0x0028a00001037983 */ /* 0x001ea20000100800 */
[----:B------:R-:W-:Y:S01]  /*167ec0*/  IMAD.MOV.U32 R60, RZ, RZ, R9 ;  /* 0x000000ffff3c7224 */ /* 0x000fe200078e0009 */
[----:B------:R-:W-:-:S04]  /*167ed0*/  NOP ;  /* 0x0000000000007918 */ /* 0x000fc80000000000 */
[----:B------:R0:W-:Y:S01]  /*167ee0*/  STL.64 [R1+0x8118], R60 ;  /* 0x0081183c01007387 */ /* 0x0001e20000100a00 */
[----:B---3--:R-:W-:Y:S02]  /*167ef0*/  LOP3.LUT R14, R14, 0xffff, RZ, 0xc0, !PT ;  /* 0x0000ffff0e0e7812 */ /* 0x008fe400078ec0ff */
[----:B------:R-:W-:Y:S02]  /*167f00*/  LOP3.LUT R18, R18, 0xffff, RZ, 0xc0, !PT ;  /* 0x0000ffff12127812 */ /* 0x000fe400078ec0ff */
[----:B0-----:R-:W-:Y:S01]  /*167f10*/  LOP3.LUT R60, R10, 0xffff, RZ, 0xc0, !PT ;  /* 0x0000ffff0a3c7812 */ /* 0x001fe200078ec0ff */
[----:B--2---:R4:W-:Y:S01]  /*167f20*/  STSM.16.M88.4 [R3], R4 ;  /* 0x0000000403007844 */ /* 0x0049e20000000200 */
[----:B------:R-:W-:-:S03]  /*167f30*/  NOP ;  /* 0x0000000000007918 */ /* 0x000fc60000000000 */
[----:B------:R-:W0:Y:S01]  /*167f40*/  LDS.128 R8, [R3] ;  /* 0x0000000003087984 */ /* 0x000e220000000c00 */
[----:B----4-:R-:W-:-:S03]  /*167f50*/  PRMT R4, R58, 0x4210, R14 ;  /* 0x000042103a047816 */ /* 0x010fc6000000000e */
[----:B------:R-:W2:Y:S01]  /*167f60*/  LDL.LU R58, [R1+0x81a4] ;  /* 0x0081a400013a7983 */ /* 0x000ea20000300800 */
[----:B------:R-:W-:Y:S02]  /*167f70*/  PRMT R5, R56, 0x4210, R18 ;  /* 0x0000421038057816 */ /* 0x000fe40000000012 */
[----:B------:R-:W-:Y:S01]  /*167f80*/  PRMT R6, R57, 0x4210, R60 ;  /* 0x0000421039067816 */ /* 0x000fe2000000003c */
[----:B------:R-:W3:Y:S04]  /*167f90*/  LDL.LU R56, [R1+0x81a0] ;  /* 0x0081a00001387983 */ /* 0x000ee80000300800 */
[----:B------:R-:W4:Y:S01]  /*167fa0*/  LDL.LU R57, [R1+0x819c] ;  /* 0x00819c0001397983 */ /* 0x000f220000300800 */
[----:B------:R-:W-:Y:S02]  /*167fb0*/  LOP3.LUT R50, R50, 0xffff, RZ, 0xc0, !PT ;  /* 0x0000ffff32327812 */ /* 0x000fe400078ec0ff */
[----:B------:R-:W-:-:S02]  /*167fc0*/  LOP3.LUT R13, R13, 0xffff, RZ, 0xc0, !PT ;  /* 0x0000ffff0d0d7812 */ /* 0x000fc400078ec0ff */
[----:B------:R-:W-:Y:S01]  /*167fd0*/  PRMT R7, R59, 0x4210, R50 ;  /* 0x000042103b077816 */ /* 0x000fe20000000032 */
[----:B------:R-:W-:Y:S01]  /*167fe0*/  NOP ;  /* 0x0000000000007918 */ /* 0x000fe20000000000 */
[----:B------:R-:W-:Y:S01]  /*167ff0*/  LOP3.LUT R17, R17, 0xffff, RZ, 0xc0, !PT ;  /* 0x0000ffff11117812 */ /* 0x000fe200078ec0ff */
[----:B------:R-:W3:Y:S04]  /*168000*/  LDL.LU R59, [R1+0x8198] ;  /* 0x00819800013b7983 */ /* 0x000ee80000300800 */
[----:B------:R2:W-:Y:S04]  /*168010*/  STSM.16.M88.4 [R3], R4 ;  /* 0x0000000403007844 */ /* 0x0005e80000000200 */
[----:B0-----:R-:W-:Y:S04]  /*168020*/  STL.64 [R1+0xc0], R8 ;  /* 0x0000c00801007387 */ /* 0x001fe80000100a00 */
[----:B------:R-:W-:Y:S01]  /*168030*/  STL.64 [R1+0xc8], R10 ;  /* 0x0000c80a01007387 */ /* 0x000fe20000100a00 */
[----:B------:R-:W-:-:S03]  /*168040*/  NOP ;  /* 0x0000000000007918 */ /* 0x000fc60000000000 */
[----:B------:R-:W0:Y:S01]  /*168050*/  LDS.128 R8, [R3] ;  /* 0x0000000003087984 */ /* 0x000e220000000c00 */
[----:B------:R-:W-:Y:S02]  /*168060*/  LOP3.LUT R25, R25, 0xffff, RZ, 0xc0, !PT ;  /* 0x0000ffff19197812 */ /* 0x000fe400078ec0ff */
[----:B------:R-:W-:Y:S02]  /*168070*/  LOP3.LUT R53, R53, 0xffff, RZ, 0xc0, !PT ;  /* 0x0000ffff35357812 */ /* 0x000fe400078ec0ff */
[----:B--2---:R-:W-:Y:S02]  /*168080*/  PRMT R5, R58, 0x4210, R17 ;  /* 0x000042103a057816 */ /* 0x004fe40000000011 */
[----:B----4-:R-:W-:Y:S02]  /*168090*/  PRMT R4, R57, 0x4210, R13 ;  /* 0x0000421039047816 */ /* 0x010fe4000000000d */
[----:B------:R-:W2:Y:S04]  /*1680a0*/  LDL.LU R57, [R1+0x8194] ;  /* 0x0081940001397983 */ /* 0x000ea80000300800 */
[----:B------:R-:W4:Y:S01]  /*1680b0*/  LDL.LU R58, [R1+0x8190] ;  /* 0x00819000013a7983 */ /* 0x000f220000300800 */
[----:B------:R-:W-:-:S02]  /*1680c0*/  PRMT R6, R51, 0x4210, R25 ;  /* 0x0000421033067816 */ /* 0x000fc40000000019 */
[----:B------:R-:W-:Y:S01]  /*1680d0*/  PRMT R7, R48, 0x4210, R53 ;  /* 0x0000421030077816 */ /* 0x000fe20000000035 */
[----:B------:R-:W-:-:S04]  /*1680e0*/  NOP ;  /* 0x0000000000007918 */ /* 0x000fc80000000000 */
[----:B------:R-:W-:Y:S01]  /*1680f0*/  STSM.16.M88.4 [R3], R4 ;  /* 0x0000000403007844 */ /* 0x000fe20000000200 */
[----:B------:R-:W-:-:S03]  /*168100*/  NOP ;  /* 0x0000000000007918 */ /* 0x000fc60000000000 */
[----:B------:R-:W1:Y:S01]  /*168110*/  LDS.128 R4, [R3] ;  /* 0x0000000003047984 */ /* 0x000e620000000c00 */
[----:B0-----:R-:W-:Y:S01]  /*168120*/  IMAD.MOV.U32 R51, RZ, RZ, R11 ;  /* 0x000000ffff337224 */ /* 0x001fe200078e000b */
[----:B------:R-:W-:Y:S02]  /*168130*/  LOP3.LUT R16, R24, 0xffff, RZ, 0xc0, !PT ;  /* 0x0000ffff18107812 */ /* 0x000fe400078ec0ff */
[----:B------:R3:W-:Y:S01]  /*168140*/  STL [R1+0xb4], R9 ;  /* 0x0000b40901007387 */ /* 0x0007e20000100800 */
[----:B------:R-:W-:-:S03]  /*168150*/  LOP3.LUT R12, R12, 0xffff, RZ, 0xc0, !PT ;  /* 0x0000ffff0c0c7812 */ /* 0x000fc600078ec0ff */
[----:B------:R-:W-:Y:S01]  /*168160*/  STL [R1+0xb8], R10 ;  /* 0x0000b80a01007387 */ /* 0x000fe20000100800 */
[----:B------:R-:W-:-:S03]  /*168170*/  LOP3.LUT R24, R54, 0xffff, RZ, 0xc0, !PT ;  /* 0x0000ffff36187812 */ /* 0x000fc600078ec0ff */
[----:B------:R0:W-:Y:S01]  /*168180*/  STL [R1+0x80cc], R51 ;  /* 0x0080cc3301007387 */ /* 0x0001e20000100800 */
[----:B------:R-:W-:Y:S01]  /*168190*/  IMAD.MOV.U32 R48, RZ, RZ, R8 ;  /* 0x000000ffff307224 */ /* 0x000fe200078e0008 */
[----:B---3--:R-:W-:Y:S02]  /*1681a0*/  PRMT R9, R59, 0x4210, R16 ;  /* 0x000042103b097816 */ /* 0x008fe40000000010 */
[----:B0-----:R-:W-:-:S04]  /*1681b0*/  LOP3.LUT R51, R55, 0xffff, RZ, 0xc0, !PT ;  /* 0x0000ffff37337812 */ /* 0x001fc800078ec0ff */
[----:B------:R-:W-:Y:S01]  /*1681c0*/  PRMT R11, R56, 0x4210, R51 ;  /* 0x00004210380b7816 */ /* 0x000fe20000000033 */
[----:B------:R-:W-:Y:S01]  /*1681d0*/  NOP ;  /* 0x0000000000007918 */ /* 0x000fe20000000000 */
[----:B--2---:R-:W-:Y:S02]  /*1681e0*/  PRMT R10, R57, 0x4210, R24 ;  /* 0x00004210390a7816 */ /* 0x004fe40000000018 */
[----:B----4-:R-:W-:Y:S02]  /*1681f0*/  PRMT R8, R58, 0x4210, R12 ;  /* 0x000042103a087816 */ /* 0x010fe4000000000c */
[----:B------:R-:W2:Y:S01]  /*168200*/  LDL.LU R58, [R1+0x818c] ;  /* 0x00818c00013a7983 */ /* 0x000ea20000300800 */
[----:B-1----:R-:W-:-:S03]  /*168210*/  IMAD.MOV.U32 R57, RZ, RZ, R7 ;  /* 0x000000ffff397224 */ /* 0x002fc600078e0007 */
[----:B------:R-:W3:Y:S01]  /*168220*/  LDL.LU R59, [R1+0x8188] ;  /* 0x00818800013b7983 */ /* 0x000ee20000300800 */
[----:B------:R-:W-:-:S03]  /*168230*/  PRMT R7, R29, 0x5210, R49 ;  /* 0x000052101d077816 */ /* 0x000fc60000000031 */
[----:B------:R0:W-:Y:S04]  /*168240*/  STL.64 [R1+0xa0], R4 ;  /* 0x0000a00401007387 */ /* 0x0001e80000100a00 */
[----:B------:R1:W-:Y:S04]  /*168250*/  STL [R1+0xa8], R6 ;  /* 0x0000a80601007387 */ /* 0x0003e80000100800 */
[----:B------:R4:W-:Y:S01]  /*168260*/  STSM.16.M88.4 [R3], R8 ;  /* 0x0000000803007844 */ /* 0x0009e20000000200 */
[----:B0-----:R-:W-:Y:S02]  /*168270*/  PRMT R4, R26, 0x5210, R15 ;  /* 0x000052101a047816 */ /* 0x001fe4000000000f */
[----:B-1----:R-:W-:-:S02]  /*168280*/  PRMT R6, R20, 0x5210, R52 ;  /* 0x0000521014067816 */ /* 0x002fc40000000034 */
[----:B------:R-:W-:Y:S01]  /*168290*/  PRMT R5, R30, 0x5210, R19 ;  /* 0x000052101e057816 */ /* 0x000fe20000000013 */
[----:B------:R-:W-:Y:S01]  /*1682a0*/  NOP ;  /* 0x0000000000007918 */ /* 0x000fe20000000000 */
[----:B----4-:R-:W-:Y:S02]  /*1682b0*/  IMAD.MOV.U32 R10, RZ, RZ, R53 ;  /* 0x000000ffff0a7224 */ /* 0x010fe400078e0035 */
[----:B------:R-:W0:Y:S01]  /*1682c0*/  LDS.128 R52, [R3] ;  /* 0x0000000003347984 */ /* 0x000e220000000c00 */
[----:B------:R-:W-:-:S03]  /*1682d0*/  NOP ;  /* 0x0000000000007918 */ /* 0x000fc60000000000 */
[----:B------:R1:W-:Y:S02]  /*1682e0*/  STSM.16.M88.4 [R3], R4 ;  /* 0x0000000403007844 */ /* 0x0003e40000000200 */
[----:B-1----:R-:W-:Y:S02]  /*1682f0*/  PRMT R5, R31, 0x5210, R18 ;  /* 0x000052101f057816 */ /* 0x002fe40000000012 */
[----:B------:R-:W-:Y:S01]  /*168300*/  PRMT R7, R28, 0x5210, R50 ;  /* 0x000052101c077816 */ /* 0x000fe20000000032 */
[----:B------:R-:W-:Y:S01]  /*168310*/  NOP ;  /* 0x0000000000007918 */ /* 0x000fe20000000000 */
[----:B------:R-:W1:Y:S04]  /*168320*/  LDS.128 R28, [R3] ;  /* 0x00000000031c7984 */ /* 0x000e680000000c00 */
[----:B------:R4:W-:Y:S01]  /*168330*/  STL [R1+0x80d0], R57 ;  /* 0x0080d03901007387 */ /* 0x0009e20000100800 */
[----:B0-----:R-:W-:-:S03]  /*168340*/  IMAD.MOV.U32 R49, RZ, RZ, R53 ;  /* 0x000000ffff317224 */ /* 0x001fc600078e0035 */
[----:B------:R-:W-:Y:S01]  /*168350*/  STL [R1+0x90], R52 ;  /* 0x0000903401007387 */ /* 0x000fe20000100800 */
[----:B------:R-:W-:-:S03]  /*168360*/  IMAD.MOV.U32 R56, RZ, RZ, R55 ;  /* 0x000000ffff387224 */ /* 0x000fc600078e0037 */
[----:B------:R0:W-:Y:S01]  /*168370*/  STL [R1+0x98], R54 ;  /* 0x0000983601007387 */ /* 0x0001e20000100800 */
[----:B----4-:R-:W-:Y:S01]  /*168380*/  IMAD.MOV.U32 R57, RZ, RZ, R51 ;  /* 0x000000ffff397224 */ /* 0x010fe200078e0033 */
[----:B------:R-:W-:Y:S02]  /*168390*/  PRMT R6, R33, 0x5210, R60 ;  /* 0x0000521021067816 */ /* 0x000fe4000000003c */
[----:B0-----:R-:W4:Y:S04]  /*1683a0*/  LDL.LU.64 R54, [R1+0x8180] ;  /* 0x0081800001367983 */ /* 0x001f280000300a00 */
[----:B------:R-:W2:Y:S04]  /*1683b0*/  LDL.LU.64 R52, [R1+0x8178] ;  /* 0x0081780001347983 */ /* 0x000ea80000300a00 */
[----:B------:R-:W-:Y:S04]  /*1683c0*/  STL [R1+0x80ec], R49 ;  /* 0x0080ec3101007387 */ /* 0x000fe80000100800 */
[----:B------:R-:W-:Y:S04]  /*1683d0*/  STL [R1+0x80d4], R56 ;  /* 0x0080d43801007387 */ /* 0x000fe80000100800 */
[----:B-1----:R-:W-:Y:S04]  /*1683e0*/  STL.64 [R1+0x80], R28 ;  /* 0x0000801c01007387 */ /* 0x002fe80000100a00 */
[----:B------:R-:W-:Y:S04]  /*1683f0*/  STL [R1+0x8c], R31 ;  /* 0x00008c1f01007387 */ /* 0x000fe80000100800 */
[----:B------:R-:W2:Y:S04]  /*168400*/  LDL.LU R11, [R1+0x2aac] ;  /* 0x002aac00010b7983 */ /* 0x000ea80000300800 */
[----:B------:R-:W3:Y:S04]  /*168410*/  LDL.LU R51, [R1+0x2aa8] ;  /* 0x002aa80001337983 */ /* 0x000ee80000300800 */
[----:B------:R-:W4:Y:S01]  /*168420*/  LDL.LU R60, [R1+0x2a9c] ;  /* 0x002a9c00013c7983 */ /* 0x000f220000300800 */
[----:B------:R-:W-:Y:S01]  /*168430*/  PRMT R4, R32, 0x5210, R14 ;  /* 0x0000521020047816 */ /* 0x000fe2000000000e */
[----:B------:R-:W-:-:S04]  /*168440*/  NOP ;  /* 0x0000000000007918 */ /* 0x000fc80000000000 */
[----:B------:R0:W-:Y:S01]  /*168450*/  STSM.16.M88.4 [R3], R4 ;  /* 0x0000000403007844 */ /* 0x0001e20000000200 */
[----:B------:R-:W-:Y:S01]  /*168460*/  IMAD.MOV.U32 R50, RZ, RZ, R30 ;  /* 0x000000ffff327224 */ /* 0x000fe200078e001e */
[----:B------:R-:W-:Y:S02]  /*168470*/  NOP ;  /* 0x0000000000007918 */ /* 0x000fe40000000000 */
[----:B------:R-:W1:Y:S04]  /*168480*/  LDS.128 R28, [R3] ;  /* 0x00000000031c7984 */ /* 0x000e680000000c00 */
[----:B------:R-:W4:Y:S01]  /*168490*/  LDL.LU R61, [R1+0x2a98] ;  /* 0x002a9800013d7983 */ /* 0x000f220000300800 */
[----:B0-----:R-:W-:Y:S02]  /*1684a0*/  PRMT R4, R35, 0x5210, R13 ;  /* 0x0000521023047816 */ /* 0x001fe4000000000d */
[----:B------:R-:W-:-:S02]  /*1684b0*/  PRMT R5, R34, 0x5210, R17 ;  /* 0x0000521022057816 */ /* 0x000fc40000000011 */
[----:B------:R-:W-:Y:S02]  /*1684c0*/  PRMT R6, R36, 0x5210, R25 ;  /* 0x0000521024067816 */ /* 0x000fe40000000019 */
[----:B------:R-:W-:Y:S01]  /*1684d0*/  PRMT R7, R27, 0x5210, R10 ;  /* 0x000052101b077816 */ /* 0x000fe2000000000a */
[----:B------:R-:W-:-:S04]  /*1684e0*/  NOP ;  /* 0x0000000000007918 */ /* 0x000fc80000000000 */
[----:B------:R0:W-:Y:S02]  /*1684f0*/  STSM.16.M88.4 [R3], R4 ;  /* 0x0000000403007844 */ /* 0x0001e40000000200 */
[----:B0-----:R-:W-:Y:S01]  /*168500*/  PRMT R4, R39, 0x5210, R12 ;  /* 0x0000521027047816 */ /* 0x001fe2000000000c */
[----:B------:R-:W-:Y:S01]  /*168510*/  NOP ;  /* 0x0000000000007918 */ /* 0x000fe20000000000 */
[----:B------:R-:W0:Y:S04]  /*168520*/  LDS.128 R12, [R3] ;  /* 0x00000000030c7984 */ /* 0x000e280000000c00 */
[----:B------:R-:W-:Y:S01]  /*168530*/  STL [R1+0x80dc], R50 ;  /* 0x0080dc3201007387 */ /* 0x000fe20000100800 */
[----:B------:R-:W-:-:S03]  /*168540*/  PRMT R7, R23, 0x5210, R57 ;  /* 0x0000521017077816 */ /* 0x000fc60000000039 */
[----:B-1----:R1:W-:Y:S01]  /*168550*/  STL.64 [R1+0x70], R28 ;  /* 0x0000701c01007387 */ /* 0x0023e20000100a00 */
[----:B------:R-:W-:-:S03]  /*168560*/  IMAD.MOV.U32 R56, RZ, RZ, R30 ;  /* 0x000000ffff387224 */ /* 0x000fc600078e001e */
[----:B------:R-:W-:Y:S01]  /*168570*/  STL [R1+0x7c], R31 ;  /* 0x00007c1f01007387 */ /* 0x000fe20000100800 */
[----:B------:R-:W-:Y:S02]  /*168580*/  PRMT R5, R38, 0x5210, R16 ;  /* 0x0000521026057816 */ /* 0x000fe40000000010 */
[----:B------:R-:W-:Y:S01]  /*168590*/  PRMT R6, R37, 0x5210, R24 ;  /* 0x0000521025067816 */ /* 0x000fe20000000018 */
[----:B------:R-:W-:-:S04]  /*1685a0*/  NOP ;  /* 0x0000000000007918 */ /* 0x000fc80000000000 */
[----:B------:R0:W-:Y:S01]  /*1685b0*/  STSM.16.M88.4 [R3], R4 ;  /* 0x0000000403007844 */ /* 0x0001e20000000200 */
[----:B------:R-:W-:-:S03]  /*1685c0*/  NOP ;  /* 0x0000000000007918 */ /* 0x000fc60000000000 */
[----:B------:R-:W1:Y:S04]  /*1685d0*/  LDS.128 R36, [R3] ;  /* 0x0000000003247984 */ /* 0x000e680000000c00 */
[----:B0-----:R-:W-:Y:S01]  /*1685e0*/  STL [R1+0x64], R13 ;  /* 0x0000640d01007387 */ /* 0x001fe20000100800 */
[----:B------:R-:W-:Y:S02]  /*1685f0*/  IMAD.MOV.U32 R49, RZ, RZ, R12 ;  /* 0x000000ffff317224 */ /* 0x000fe400078e000c */
[----:B------:R-:W-:Y:S01]  /*168600*/  IMAD.MOV.U32 R57, RZ, RZ, R14 ;  /* 0x000000ffff397224 */ /* 0x000fe200078e000e */
[----:B------:R0:W-:Y:S04]  /*168610*/  STL [R1+0x6c], R15 ;  /* 0x00006c0f01007387 */ /* 0x0001e80000100800 */
[----:B------:R-:W4:Y:S04]  /*168620*/  LDL.LU R18, [R1+0x2a48] ;  /* 0x002a480001127983 */ /* 0x000f280000300800 */
[----:B------:R-:W4:Y:S04]  /*168630*/  LDL.LU R32, [R1+0x2a44] ;  /* 0x002a440001207983 */ /* 0x000f280000300800 */
[----:B------:R-:W4:Y:S04]  /*168640*/  LDL.LU R14, [R1+0x2a2c] ;  /* 0x002a2c00010e7983 */ /* 0x000f280000300800 */
[----:B------:R-:W4:Y:S04]  /*168650*/  LDL.LU R19, [R1+0x2a28] ;  /* 0x002a280001137983 */ /* 0x000f280000300800 */
[----:B------:R-:W-:Y:S04]  /*168660*/  STL.64 [R1+0x80f8], R48 ;  /* 0x0080f83001007387 */ /* 0x000fe80000100a00 */
[----:B------:R-:W-:Y:S04]  /*168670*/  STL.64 [R1+0x80e0], R56 ;  /* 0x0080e03801007387 */ /* 0x000fe80000100a00 */
[----:B------:R-:W4:Y:S04]  /*168680*/  LDL.LU R20, [R1+0x29a0] ;  /* 0x0029a00001147983 */ /* 0x000f280000300800 */
[----:B-1----:R-:W4:Y:S04]  /*168690*/  LDL.LU R29, [R1+0x2994] ;  /* 0x00299400011d7983 */ /* 0x002f280000300800 */
[----:B------:R-:W4:Y:S04]  /*1686a0*/  LDL.LU R30, [R1+0x1604] ;  /* 0x00160400011e7983 */ /* 0x000f280000300800 */
[----:B------:R-:W4:Y:S01]  /*1686b0*/  LDL.LU R26, [R1+0x1600] ;  /* 0x00160000011a7983 */ /* 0x000f220000300800 */
[----:B--2---:R-:W-:-:S02]  /*1686c0*/  LOP3.LUT R8, R11, 0xffff, RZ, 0xc0, !PT ;  /* 0x0000ffff0b087812 */ /* 0x004fc400078ec0ff */
[----:B---3--:R-:W-:Y:S02]  /*1686d0*/  LOP3.LUT R9, R51, 0xffff, RZ, 0xc0, !PT ;  /* 0x0000ffff33097812 */ /* 0x008fe400078ec0ff */
[----:B------:R-:W-:Y:S02]  /*1686e0*/  PRMT R4, R52, 0x4210, R8 ;  /* 0x0000421034047816 */ /* 0x000fe40000000008 */
[----:B----4-:R-:W-:Y:S01]  /*1686f0*/  LOP3.LUT R10, R60, 0xffff, RZ, 0xc0, !PT ;  /* 0x0000ffff3c0a7812 */ /* 0x010fe200078ec0ff */
[----:B------:R-:W2:Y:S01]  /*168700*/  LDL.LU R52, [R1+0x8174] ;  /* 0x0081740001347983 */ /* 0x000ea20000300800 */
[----:B------:R-:W-:Y:S02]  /*168710*/  PRMT R5, R55, 0x4210, R9 ;  /* 0x0000421037057816 */ /* 0x000fe40000000009 */
[----:B------:R-:W-:Y:S01]  /*168720*/  PRMT R6, R58, 0x4210, R10 ;  /* 0x000042103a067816 */ /* 0x000fe2000000000a */
[----:B------:R-:W3:Y:S04]  /*168730*/  LDL.LU R55, [R1+0x8170] ;  /* 0x0081700001377983 */ /* 0x000ee80000300800 */
[----:B------:R-:W4:Y:S01]  /*168740*/  LDL.LU R58, [R1+0x816c] ;  /* 0x00816c00013a7983 */ /* 0x000f220000300800 */
[----:B------:R-:W-:-:S02]  /*168750*/  IMAD.MOV.U32 R50, RZ, RZ, R37 ;  /* 0x000000ffff327224 */ /* 0x000fc400078e0025 */
[----:B------:R-:W-:Y:S01]  /*168760*/  IMAD.MOV.U32 R51, RZ, RZ, R38 ;  /* 0x000000ffff337224 */ /* 0x000fe200078e0026 */
[----:B------:R-:W-:-:S04]  /*168770*/  LOP3.LUT R11, R61, 0xffff, RZ, 0xc0, !PT ;  /* 0x0000ffff3d0b7812 */ /* 0x000fc800078ec0ff */
[----:B------:R-:W-:Y:S01]  /*168780*/  PRMT R7, R59, 0x4210, R11 ;  /* 0x000042103b077816 */ /* 0x000fe2000000000b */
[----:B------:R-:W-:Y:S01]  /*168790*/  NOP ;  /* 0x0000000000007918 */ /* 0x000fe20000000000 */
[----:B------:R-:W2:Y:S04]  /*1687a0*/  LDL.LU R59, [R1+0x8168] ;  /* 0x00816800013b7983 */ /* 0x000ea80000300800 */
[----:B------:R-:W-:Y:S04]  /*1687b0*/  STL [R1+0x5c], R39 ;  /* 0x00005c2701007387 */ /* 0x000fe80000100800 */
[----:B0-----:R-:W2:Y:S04]  /*1687c0*/  LDL.LU R15, [R1+0x1580] ;  /* 0x00158000010f7983 */ /* 0x001ea80000300800 */
[----:B------:R-:W2:Y:S04]  /*1687d0*/  LDL.LU R60, [R1+0x157c] ;  /* 0x00157c00013c7983 */ /* 0x000ea80000300800 */
[----:B------:R-:W2:Y:S04]  /*1687e0*/  LDL.LU R61, [R1+0x1570] ;  /* 0x00157000013d7983 */ /* 0x000ea80000300800 */
[----:B------:R3:W-:Y:S04]  /*1687f0*/  STSM.16.M88.4 [R3], R4 ;  /* 0x0000000403007844 */ /* 0x0007e80000000200 */
[----:B------:R-:W-:Y:S01]  /*168800*/  STL.64 [R1+0x8120], R50 ;  /* 0x0081203201007387 */ /* 0x000fe20000100a00 */
[----:B------:R-:W-:-:S02]  /*168810*/  LOP3.LUT R16, R18, 0xffff, RZ, 0xc0, !PT ;  /* 0x0000ffff12107812 */ /* 0x000fc400078ec0ff */
[----:B------:R-:W-:Y:S01]  /*168820*/  LOP3.LUT R17, R32, 0xffff, RZ, 0xc0, !PT ;  /* 0x0000ffff20117812 */ /* 0x000fe200078ec0ff */
[----:B------:R-:W-:Y:S01]  /*168830*/  NOP ;  /* 0x0000000000007918 */ /* 0x000fe20000000000 */
[----:B------:R-:W0:Y:S02]  /*168840*/  LDS.128 R32, [R3] ;  /* 0x0000000003207984 */ /* 0x000e240000000c00 */
[----:B---3--:R-:W-:Y:S02]  /*168850*/  PRMT R5, R55, 0x4210, R17 ;  /* 0x0000421037057816 */ /* 0x008fe40000000011 */
[----:B----4-:R-:W-:Y:S02]  /*168860*/  PRMT R4, R58, 0x4210, R16 ;  /* 0x000042103a047816 */ /* 0x010fe40000000010 */
[----:B------:R-:W3:Y:S04]  /*168870*/  LDL.LU R58, [R1+0x8164] ;  /* 0x00816400013a7983 */ /* 0x000ee80000300800 */
[----:B------:R-:W4:Y:S01]  /*168880*/  LDL.LU R55, [R1+0x8160] ;  /* 0x0081600001377983 */ /* 0x000f220000300800 */
[----:B------:R-:W-:-:S02]  /*168890*/  LOP3.LUT R18, R14, 0xffff, RZ, 0xc0, !PT ;  /* 0x0000ffff0e127812 */ /* 0x000fc400078ec0ff */
[----:B------:R-:W-:Y:S02]  /*1688a0*/  LOP3.LUT R19, R19, 0xffff, RZ, 0xc0, !PT ;  /* 0x0000ffff13137812 */ /* 0x000fe400078ec0ff */
[----:B--2---:R-:W-:Y:S02]  /*1688b0*/  PRMT R6, R52, 0x4210, R18 ;  /* 0x0000421034067816 */ /* 0x004fe40000000012 */
[----:B------:R-:W-:Y:S01]  /*1688c0*/  PRMT R7, R53, 0x4210, R19 ;  /* 0x0000421035077816 */ /* 0x000fe20000000013 */
[----:B------:R-:W2:Y:S01]  /*1688d0*/  LDL.LU R52, [R1+0x815c] ;  /* 0x00815c0001347983 */ /* 0x000ea20000300800 */
[----:B------:R-:W-:Y:S01]  /*1688e0*/  LOP3.LUT R20, R20, 0xffff, RZ, 0xc0, !PT ;  /* 0x0000ffff14147812 */ /* 0x000fe200078ec0ff */
[----:B------:R-:W-:Y:S01]  /*1688f0*/  NOP ;  /* 0x0000000000007918 */ /* 0x000fe20000000000 */
[----:B------:R-:W-:Y:S01]  /*168900*/  LOP3.LUT R23, R29, 0xffff, RZ, 0xc0, !PT ;  /* 0x0000ffff1d177812 */ /* 0x000fe200078ec0ff */
[----:B------:R-:W2:Y:S01]  /*168910*/  LDL.LU R53, [R1+0x8158] ;  /* 0x0081580001357983 */ /* 0x000ea20000300800 */
[----:B------:R-:W-:-:S03]  /*168920*/  LOP3.LUT R24, R30, 0xffff, RZ, 0xc0, !PT ;  /* 0x0000ffff1e187812 */ /* 0x000fc600078ec0ff */
[----:B------:R1:W-:Y:S01]  /*168930*/  STSM.16.M88.4 [R3], R4 ;  /* 0x0000000403007844 */ /* 0x0003e20000000200 */
[----:B------:R-:W-:-:S03]  /*168940*/  NOP ;  /* 0x0000000000007918 */ /* 0x000fc60000000000 */
[----:B0-----:R-:W-:Y:S04]  /*168950*/  STL.64 [R1+0x40], R32 ;  /* 0x0000402001007387 */ /* 0x001fe80000100a00 */
[----:B------:R-:W-:Y:S04]  /*168960*/  STL.64 [R1+0x48], R34 ;  /* 0x0000482201007387 */ /* 0x000fe80000100a00 */
[----:B------:R-:W0:Y:S01]  /*168970*/  LDS.128 R28, [R3] ;  /* 0x00000000031c7984 */ /* 0x000e220000000c00 */
[----:B-1----:R-:W-:Y:S02]  /*168980*/  PRMT R6, R59, 0x4210, R24 ;  /* 0x000042103b067816 */ /* 0x002fe40000000018 */
[----:B------:R-:W-:-:S02]  /*168990*/  LOP3.LUT R26, R26, 0xffff, RZ, 0xc0, !PT ;  /* 0x0000ffff1a1a7812 */ /* 0x000fc400078ec0ff */
[----:B---3--:R-:W-:Y:S02]  /*1689a0*/  PRMT R5, R58, 0x4210, R23 ;  /* 0x000042103a057816 */ /* 0x008fe40000000017 */
[----:B----4-:R-:W-:Y:S02]  /*1689b0*/  PRMT R4, R55, 0x4210, R20 ;  /* 0x0000421037047816 */ /* 0x010fe40000000014 */
[----:B------:R-:W3:Y:S04]  /*1689c0*/  LDL.LU R55, [R1+0x8154] ;  /* 0x0081540001377983 */ /* 0x000ee80000300800 */
[----:B------:R-:W4:Y:S04]  /*1689d0*/  LDL.LU R58, [R1+0x8150] ;  /* 0x00815000013a7983 */ /* 0x000f280000300800 */
[----:B------:R-:W4:Y:S01]  /*1689e0*/  LDL.LU R59, [R1+0x814c] ;  /* 0x00814c00013b7983 */ /* 0x000f220000300800 */
[----:B------:R-:W-:Y:S01]  /*1689f0*/  PRMT R7, R54, 0x4210, R26 ;  /* 0x0000421036077816 */ /* 0x000fe2000000001a */
[----:B------:R-:W-:-:S02]  /*168a00*/  NOP ;  /* 0x0000000000007918 */ /* 0x000fc40000000000 */
[----:B0-----:R0:W-:Y:S01]  /*168a10*/  STL.64 [R1+0x30], R28 ;  /* 0x0000301c01007387 */ /* 0x0011e20000100a00 */
[----:B------:R-:W-:Y:S02]  /*168a20*/  LOP3.LUT R25, R15, 0xffff, RZ, 0xc0, !PT ;  /* 0x0000ffff0f197812 */ /* 0x000fe400078ec0ff */
[----:B------:R-:W-:Y:S01]  /*168a30*/  LOP3.LUT R27, R60, 0xffff, RZ, 0xc0, !PT ;  /* 0x0000ffff3c1b7812 */ /* 0x000fe200078ec0ff */
[----:B------:R-:W-:Y:S01]  /*168a40*/  STSM.16.M88.4 [R3], R4 ;  /* 0x0000000403007844 */ /* 0x000fe20000000200 */
[----:B------:R-:W-:-:S03]  /*168a50*/  NOP ;  /* 0x0000000000007918 */ /* 0x000fc60000000000 */
[----:B------:R-:W1:Y:S01]  /*168a60*/  LDS.128 R4, [R3] ;  /* 0x0000000003047984 */ /* 0x000e620000000c00 */
[----:B0-----:R-:W-:-:S04]  /*168a70*/  LOP3.LUT R28, R61, 0xffff, RZ, 0xc0, !PT ;  /* 0x0000ffff3d1c7812 */ /* 0x001fc800078ec0ff */
[----:B--2---:R-:W-:Y:S01]  /*168a80*/  PRMT R14, R53, 0x4210, R28 ;  /* 0x00004210350e7816 */ /* 0x004fe2000000001c */
[----:B------:R-:W-:Y:S01]  /*168a90*/  IMAD.MOV.U32 R56, RZ, RZ, R36 ;  /* 0x000000ffff387224 */ /* 0x000fe200078e0024 */
[----:B------:R-:W-:Y:S01]  /*168aa0*/  NOP ;  /* 0x0000000000007918 */ /* 0x000fe20000000000 */
[----:B------:R0:W-:Y:S01]  /*168ab0*/  STL [R1+0x3c], R31 ;  /* 0x00003c1f01007387 */ /* 0x0001e20000100800 */
[----:B------:R-:W-:-:S03]  /*168ac0*/  IMAD.MOV.U32 R54, RZ, RZ, R30 ;  /* 0x000000ffff367224 */ /* 0x000fc600078e001e */
[----:B-1----:R-:W-:Y:S04]  /*168ad0*/  STL [R1+0x24], R5 ;  /* 0x0000240501007387 */ /* 0x002fe80000100800 */
[----:B------:R-:W-:Y:S04]  /*168ae0*/  STL [R1+0x28], R6 ;  /* 0x0000280601007387 */ /* 0x000fe80000100800 */
[----:B0-----:R-:W2:Y:S04]  /*168af0*/  LDL.LU R31, [R1+0x1d0] ;  /* 0x0001d000011f7983 */ /* 0x001ea80000300800 */
[----:B------:R-:W2:Y:S04]  /*168b00*/  LDL.LU R32, [R1+0x1d4] ;  /* 0x0001d40001207983 */ /* 0x000ea80000300800 */
[----:B------:R-:W2:Y:S01]  /*168b10*/  LDL.LU R30, [R1+0x1d8] ;  /* 0x0001d800011e7983 */ /* 0x000ea20000300800 */
[----:B---3--:R-:W-:-:S02]  /*168b20*/  PRMT R13, R55, 0x4210, R27 ;  /* 0x00004210370d7816 */ /* 0x008fc4000000001b */
[----:B----4-:R-:W-:Y:S02]  /*168b30*/  PRMT R12, R58, 0x4210, R25 ;  /* 0x000042103a0c7816 */ /* 0x010fe40000000019 */
[----:B------:R-:W-:-:S04]  /*168b40*/  LOP3.LUT R29, R59, 0xffff, RZ, 0xc0, !PT ;  /* 0x0000ffff3b1d7812 */ /* 0x000fc800078ec0ff */
[----:B------:R-:W-:-:S05]  /*168b50*/  PRMT R15, R52, 0x4210, R29 ;  /* 0x00004210340f7816 */ /* 0x000fca000000001d */
[----:B------:R-:W-:Y:S01]  /*168b60*/  STSM.16.M88.4 [R3], R12 ;  /* 0x0000000c03007844 */ /* 0x000fe20000000200 */
[----:B------:R-:W-:-:S03]  /*168b70*/  NOP ;  /* 0x0000000000007918 */ /* 0x000fc60000000000 */
[----:B------:R-:W0:Y:S01]  /*168b80*/  LDS.128 R36, [R3] ;  /* 0x0000000003247984 */ /* 0x000e220000000c00 */
[----:B------:R-:W-:-:S05]  /*168b90*/  IMAD.MOV.U32 R55, RZ, RZ, R7 ;  /* 0x000000ffff377224 */ /* 0x000fca00078e0007 */
[----:B------:R-:W-:Y:S04]  /*168ba0*/  STL [R1+0x8080], R55 ;  /* 0x0080803701007387 */ /* 0x000fe80000100800 */
[----:B0-----:R-:W-:Y:S01]  /*168bb0*/  STL.64 [R1+0x10], R36 ;  /* 0x0000102401007387 */ /* 0x001fe20000100a00 */
[----:B------:R-:W-:-:S03]  /*168bc0*/  IMAD.MOV.U32 R59, RZ, RZ, R39 ;  /* 0x000000ffff3b7224 */ /* 0x000fc600078e0027 */
[----:B------:R-:W-:Y:S04]  /*168bd0*/  STL [R1+0x18], R38 ;  /* 0x0000182601007387 */ /* 0x000fe80000100800 */
[----:B------:R-:W3:Y:S04]  /*168be0*/  LDL.LU R39, [R1+0x1dc] ;  /* 0x0001dc0001277983 */ /* 0x000ee80000300800 */
[----:B------:R-:W4:Y:S01]  /*168bf0*/  LDL.LU R60, [R1+0x1e0] ;  /* 0x0001e000013c7983 */ /* 0x000f220000300800 */
[----:B------:R-:W-:Y:S01]  /*168c00*/  IMAD.MOV.U32 R52, RZ, RZ, R4 ;  /* 0x000000ffff347224 */ /* 0x000fe200078e0004 */
[----:B------:R-:W-:-:S02]  /*168c10*/  PRMT R4, R40, 0x5210, R8 ;  /* 0x0000521028047816 */ /* 0x000fc40000000008 */
[----:B------:R-:W-:Y:S01]  /*168c20*/  PRMT R5, R41, 0x5210, R9 ;  /* 0x0000521029057816 */ /* 0x000fe20000000009 */
[----:B------:R-:W3:Y:S01]  /*168c30*/  LDL.LU R61, [R1+0x1e4] ;  /* 0x0001e400013d7983 */ /* 0x000ee20000300800 */
[----:B------:R-:W-:Y:S02]  /*168c40*/  PRMT R6, R42, 0x5210, R10 ;  /* 0x000052102a067816 */ /* 0x000fe4000000000a */
[----:B------:R-:W-:Y:S01]  /*168c50*/  PRMT R7, R43, 0x5210, R11 ;  /* 0x000052102b077816 */ /* 0x000fe2000000000b */
[----:B------:R-:W-:-:S04]  /*168c60*/  NOP ;  /* 0x0000000000007918 */ /* 0x000fc80000000000 */
[----:B------:R-:W-:Y:S01]  /*168c70*/  STSM.16.M88.4 [R3], R4 ;  /* 0x0000000403007844 */ /* 0x000fe20000000200 */
[----:B------:R-:W-:-:S03]  /*168c80*/  NOP ;  /* 0x0000000000007918 */ /* 0x000fc60000000000 */
[----:B------:R-:W0:Y:S01]  /*168c90*/  LDS.128 R12, [R3] ;  /* 0x00000000030c7984 */ /* 0x000e220000000c00 */
[----:B------:R-:W-:Y:S02]  /*168ca0*/  PRMT R8, R44, 0x5210, R16 ;  /* 0x000052102c087816 */ /* 0x000fe40000000010 */
[----:B------:R-:W-:Y:S02]  /*168cb0*/  PRMT R9, R45, 0x5210, R17 ;  /* 0x000052102d097816 */ /* 0x000fe40000000011 */
[----:B------:R-:W-:Y:S02]  /*168cc0*/  PRMT R10, R46, 0x5210, R18 ;  /* 0x000052102e0a7816 */ /* 0x000fe40000000012 */
[----:B------:R-:W-:Y:S01]  /*168cd0*/  PRMT R11, R47, 0x5210, R19 ;  /* 0x000052102f0b7816 */ /* 0x000fe20000000013 */
[----:B------:R-:W-:-:S04]  /*168ce0*/  NOP ;  /* 0x0000000000007918 */ /* 0x000fc80000000000 */
[----:B------:R-:W-:Y:S01]  /*168cf0*/  STSM.16.M88.4 [R3], R8 ;  /* 0x0000000803007844 */ /* 0x000fe20000000200 */
[----:B------:R-:W-:-:S03]  /*168d00*/  NOP ;  /* 0x0000000000007918 */ /* 0x000fc60000000000 */
[----:B------:R-:W1:Y:S01]  /*168d10*/  LDS.128 R4, [R3] ;  /* 0x0000000003047984 */ /* 0x000e620000000c00 */
[----:B0-----:R-:W-:Y:S02]  /*168d20*/  IMAD.MOV.U32 R53, RZ, RZ, R13 ;  /* 0x000000ffff357224 */ /* 0x001fe400078e000d */
[----:B------:R-:W-:Y:S02]  /*168d30*/  IMAD.MOV.U32 R55, RZ, RZ, R14 ;  /* 0x000000ffff377224 */ /* 0x000fe400078e000e */
[----:B------:R-:W-:Y:S01]  /*168d40*/  IMAD.MOV.U32 R58, RZ, RZ, R15 ;  /* 0x000000ffff3a7224 */ /* 0x000fe200078e000f */
[----:B------:R0:W-:Y:S01]  /*168d50*/  STL [R1], R12 ;  /* 0x0000000c01007387 */ /* 0x0001e20000100800 */
[----:B--2---:R-:W-:-:S03]  /*168d60*/  PRMT R13, R32, 0x5210, R23 ;  /* 0x00005210200d7816 */ /* 0x004fc60000000017 */
[----:B------:R-:W-:Y:S04]  /*168d70*/  STL.64 [R1+0x80b8], R52 ;  /* 0x0080b83401007387 */ /* 0x000fe80000100a00 */
[----:B------:R-:W-:Y:S04]  /*168d80*/  STL.64 [R1+0x8088], R54 ;  /* 0x0080883601007387 */ /* 0x000fe80000100a00 */
[----:B------:R-:W-:Y:S04]  /*168d90*/  STL.64 [R1+0x8070], R58 ;  /* 0x0080703a01007387 */ /* 0x000fe80000100a00 */
[----:B------:R-:W2:Y:S04]  /*168da0*/  LDL.LU R32, [R1+0x2acc] ;  /* 0x002acc0001207983 */ /* 0x000ea80000300800 */
[----:B------:R-:W2:Y:S01]  /*168db0*/  LDL.LU R33, [R1+0x2ac8] ;  /* 0x002ac80001217983 */ /* 0x000ea20000300800 */
[----:B0-----:R-:W-:-:S03]  /*168dc0*/  PRMT R12, R31, 0x5210, R20 ;  /* 0x000052101f0c7816 */ /* 0x001fc60000000014 */
[----:B------:R-:W2:Y:S01]  /*168dd0*/  LDL.LU R34, [R1+0x2abc] ;  /* 0x002abc0001227983 */ /* 0x000ea20000300800 */
[----:B------:R-:W-:-:S03]  /*168de0*/  PRMT R14, R30, 0x5210, R24 ;  /* 0x000052101e0e7816 */ /* 0x000fc60000000018 */
[----:B------:R-:W2:Y:S04]  /*168df0*/  LDL.LU R35, [R1+0x2ab8] ;  /* 0x002ab80001237983 */ /* 0x000ea80000300800 */
[----:B------:R-:W2:Y:S04]  /*168e00*/  LDL.LU R48, [R1+0x15c4] ;  /* 0x0015c40001307983 */ /* 0x000ea80000300800 */
[----:B------:R-:W2:Y:S04]  /*168e10*/  LDL.LU R36, [R1+0x15b8] ;  /* 0x0015b80001247983 */ /* 0x000ea80000300800 */
[----:B------:R-:W2:Y:S04]  /*168e20*/  LDL.LU R31, [R1+0x15a0] ;  /* 0x0015a000011f7983 */ /* 0x000ea80000300800 */
[----:B------:R-:W2:Y:S04]  /*168e30*/  LDL.LU R30, [R1+0x15ac] ;  /* 0x0015ac00011e7983 */ /* 0x000ea80000300800 */
[----:B-1----:R-:W-:Y:S04]  /*168e40*/  STL.64 [R1+0x80c0], R4 ;  /* 0x0080c00401007387 */ /* 0x002fe80000100a00 */
[----:B------:R-:W-:Y:S01]  /*168e50*/  STL.64 [R1+0x8090], R6 ;  /* 0x0080900601007387 */ /* 0x000fe20000100a00 */
[----:B----4-:R-:W-:-:S03]  /*168e60*/  PRMT R17, R60, 0x5210, R27 ;  /* 0x000052103c117816 */ /* 0x010fc6000000001b */
[----:B------:R-:W4:Y:S01]  /*168e70*/  LDL.LU R60, [R1+0x2a6c] ;  /* 0x002a6c00013c7983 */ /* 0x000f220000300800 */
[----:B---3--:R-:W-:-:S03]  /*168e80*/  PRMT R16, R39, 0x5210, R25 ;  /* 0x0000521027107816 */ /* 0x008fc60000000019 */
[----:B------:R-:W3:Y:S04]  /*168e90*/  LDL.LU R37, [R1+0x2a68] ;  /* 0x002a680001257983 */ /* 0x000ee80000300800 */
[----:B------:R-:W3:Y:S01]  /*168ea0*/  LDL.LU R38, [R1+0x2a5c] ;  /* 0x002a5c0001267983 */ /* 0x000ee20000300800 */
[----:B------:R-:W-:-:S03]  /*168eb0*/  PRMT R18, R61, 0x5210, R28 ;  /* 0x000052103d127816 */ /* 0x000fc6000000001c */
[----:B------:R-:W3:Y:S04]  /*168ec0*/  LDL.LU R39, [R1+0x2a58] ;  /* 0x002a580001277983 */ /* 0x000ee80000300800 */
[----:B------:R-:W3:Y:S01]  /*168ed0*/  LDL.LU R40, [R1+0x1618] ;  /* 0x0016180001287983 */ /* 0x000ee20000300800 */
[----:B------:R-:W-:Y:S01]  /*168ee0*/  PRMT R15, R22, 0x5210, R26 ;  /* 0x00005210160f7816 */ /* 0x000fe2000000001a */
[----:B------:R-:W-:Y:S02]  /*168ef0*/  NOP ;  /* 0x0000000000007918 */ /* 0x000fe40000000000 */
[----:B------:R-:W3:Y:S04]  /*168f00*/  LDL.LU R50, [R1+0x15d8] ;  /* 0x0015d80001327983 */ /* 0x000ee80000300800 */
[----:B------:R-:W3:Y:S04]  /*168f10*/  LDL.LU R49, [R1+0x15e0] ;  /* 0x0015e00001317983 */ /* 0x000ee80000300800 */
[----:B------:R-:W3:Y:S04]  /*168f20*/  LDL.LU R61, [R1+0x23c] ;  /* 0x00023c00013d7983 */ /* 0x000ee80000300800 */
[----:B------:R-:W-:Y:S01]  /*168f30*/  STSM.16.M88.4 [R3], R12 ;  /* 0x0000000c03007844 */ /* 0x000fe20000000200 */
[----:B------:R-:W-:-:S03]  /*168f40*/  NOP ;  /* 0x0000000000007918 */ /* 0x000fc60000000000 */
[----:B------:R-:W0:Y:S01]  /*168f50*/  LDS.128 R8, [R3] ;  /* 0x0000000003087984 */ /* 0x000e220000000c00 */
[----:B------:R-:W-:Y:S01]  /*168f60*/  PRMT R19, R21, 0x5210, R29 ;  /* 0x0000521015137816 */ /* 0x000fe2000000001d */
[----:B------:R-:W-:-:S04]  /*168f70*/  NOP ;  /* 0x0000000000007918 */ /* 0x000fc80000000000 */
[----:B------:R-:W-:Y:S01]  /*168f80*/  STSM.16.M88.4 [R3], R16 ;  /* 0x0000001003007844 */ /* 0x000fe20000000200 */
[----:B------:R-:W-:-:S03]  /*168f90*/  NOP ;  /* 0x0000000000007918 */ /* 0x000fc60000000000 */
[----:B------:R-:W1:Y:S04]  /*168fa0*/  LDS.128 R12, [R3] ;  /* 0x00000000030c7984 */ /* 0x000e680000000c00 */
[----:B0-----:R-:W-:Y:S04]  /*168fb0*/  STL.64 [R1+0x8130], R8 ;  /* 0x0081300801007387 */ /* 0x001fe80000100a00 */
[----:B------:R-:W-:Y:S01]  /*168fc0*/  STL.64 [R1+0x80a0], R10 ;  /* 0x0080a00a01007387 */ /* 0x000fe20000100a00 */
[----:B--2---:R-:W-:-:S03]  /*168fd0*/  LOP3.LUT R32, R32, 0xffff, RZ, 0xc0, !PT ;  /* 0x0000ffff20207812 */ /* 0x004fc600078ec0ff */
[----:B------:R-:W2:Y:S04]  /*168fe0*/  LDL.LU R44, [R1+0x29c0] ;  /* 0x0029c000012c7983 */ /* 0x000ea80000300800 */
[----:B------:R-:W2:Y:S04]  /*168ff0*/  LDL.LU R45, [R1+0x29bc] ;  /* 0x0029bc00012d7983 */ /* 0x000ea80000300800 */
[----:B------:R-:W2:Y:S04]  /*169000*/  LDL.LU R51, [R1+0x1634] ;  /* 0x0016340001337983 */ /* 0x000ea80000300800 */
[----:B------:R-:W2:Y:S01]  /*169010*/  LDL.LU R57, [R1+0x1630] ;  /* 0x0016300001397983 */ /* 0x000ea20000300800 */
[----:B------:R-:W-:-:S02]  /*169020*/  LOP3.LUT R34, R34, 0xffff, RZ, 0xc0, !PT ;  /* 0x0000ffff22227812 */ /* 0x000fc400078ec0ff */
[----:B------:R-:W-:Y:S02]  /*169030*/  PRMT R20, R48, 0x4210, R32 ;  /* 0x0000421030147816 */ /* 0x000fe40000000020 */
[----:B------:R-:W-:Y:S01]  /*169040*/  LOP3.LUT R33, R33, 0xffff, RZ, 0xc0, !PT ;  /* 0x0000ffff21217812 */ /* 0x000fe200078ec0ff */
[----:B------:R-:W2:Y:S01]  /*169050*/  LDL.LU R48, [R1+0x1644] ;  /* 0x0016440001307983 */ /* 0x000ea20000300800 */
[----:B------:R-:W-:Y:S02]  /*169060*/  LOP3.LUT R35, R35, 0xffff, RZ, 0xc0, !PT ;  /* 0x0000ffff23237812 */ /* 0x000fe400078ec0ff */
[----:B------:R-:W-:Y:S01]  /*169070*/  PRMT R22, R31, 0x4210, R34 ;  /* 0x000042101f167816 */ /* 0x000fe20000000022 */
[----:B-1----:R-:W-:Y:S01]  /*169080*/  STL.64 [R1+0x80a8], R14 ;  /* 0x0080a80e01007387 */ /* 0x002fe20000100a00 */
[----:B------:R-:W-:Y:S02]  /*169090*/  PRMT R21, R36, 0x4210, R33 ;  /* 0x0000421024157816 */ /* 0x000fe40000000021 */
[----:B------:R-:W-:Y:S01]  /*1690a0*/  PRMT R23, R30, 0x4210, R35 ;  /* 0x000042101e177816 */ /* 0x000fe20000000023 */
[----:B------:R-:W2:Y:S01]  /*1690b0*/  LDL.LU R31, [R1+0x1628] ;  /* 0x00162800011f7983 */ /* 0x000ea20000300800 */
[----:B------:R-:W-:-:S03]  /*1690c0*/  NOP ;  /* 0x0000000000007918 */ /* 0x000fc60000000000 */
[----:B------:R-:W2:Y:S01]  /*1690d0*/  LDL.LU R30, [R1+0x1608] ;  /* 0x00160800011e7983 */ /* 0x000ea20000300800 */
[----:B----4-:R-:W-:-:S03]  /*1690e0*/  LOP3.LUT R36, R60, 0xffff, RZ, 0xc0, !PT ;  /* 0x0000ffff3c247812 */ /* 0x010fc600078ec0ff */
[----:B------:R-:W4:Y:S01]  /*1690f0*/  LDL.LU R60, [R1+0x15ec] ;  /* 0x0015ec00013c7983 */ /* 0x000f220000300800 */
[----:B---3--:R-:W-:-:S03]  /*169100*/  LOP3.LUT R37, R37, 0xffff, RZ, 0xc0, !PT ;  /* 0x0000ffff25257812 */ /* 0x008fc600078ec0ff */
[----:B------:R-:W3:Y:S01]  /*169110*/  LDL.LU R53, [R1+0x15a8] ;  /* 0x0015a80001357983 */ /* 0x000ee20000300800 */
[----:B------:R-:W-:Y:S02]  /*169120*/  LOP3.LUT R38, R38, 0xffff, RZ, 0xc0, !PT ;  /* 0x0000ffff26267812 */ /* 0x000fe400078ec0ff */
[----:B------:R-:W-:Y:S01]  /*169130*/  LOP3.LUT R39, R39, 0xffff, RZ, 0xc0, !PT ;  /* 0x0000ffff27277812 */ /* 0x000fe200078ec0ff */
[----:B------:R-:W-:Y:S01]  /*169140*/  STSM.16.M88.4 [R3], R20 ;  /* 0x0000001403007844 */ /* 0x000fe20000000200 */
[----:B------:R-:W-:-:S03]  /*169150*/  NOP ;  /* 0x0000000000007918 */ /* 0x000fc60000000000 */
[----:B------:R-:W0:Y:S01]  /*169160*/  LDS.128 R16, [R3] ;  /* 0x0000000003107984 */ /* 0x000e220000000c00 */
[----:B------:R-:W-:-:S03]  /*169170*/  PRMT R25, R50, 0x4210, R37 ;  /* 0x0000421032197816 */ /* 0x000fc60000000025 */
[----:B------:R-:W3:Y:S01]  /*169180*/  LDL.LU R50, [R1+0x15a4] ;  /* 0x0015a40001327983 */ /* 0x000ee20000300800 */
[----:B------:R-:W-:-:S03]  /*169190*/  PRMT R26, R49, 0x4210, R38 ;  /* 0x00004210311a7816 */ /* 0x000fc60000000026 */
[----:B------:R-:W3:Y:S01]  /*1691a0*/  LDL.LU R49, [R1+0x1594] ;  /* 0x0015940001317983 */ /* 0x000ee20000300800 */
[----:B------:R-:W-:-:S03]  /*1691b0*/  PRMT R27, R61, 0x4210, R39 ;  /* 0x000042103d1b7816 */ /* 0x000fc60000000027 */
[----:B------:R-:W3:Y:S01]  /*1691c0*/  LDL.LU R61, [R1+0x1590] ;  /* 0x00159000013d7983 */ /* 0x000ee20000300800 */
[----:B------:R-:W-:Y:S01]  /*1691d0*/  PRMT R24, R40, 0x4210, R36 ;  /* 0x0000421028187816 */ /* 0x000fe20000000024 */
[----:B------:R-:W-:Y:S02]  /*1691e0*/  NOP ;  /* 0x0000000000007918 */ /* 0x000fe40000000000 */
[----:B------:R-:W3:Y:S04]  /*1691f0*/  LDL.LU R40, [R1+0x1664] ;  /* 0x0016640001287983 */ /* 0x000ee80000300800 */
[----:B------:R-:W3:Y:S04]  /*169200*/  LDL.LU R41, [R1+0x1660] ;  /* 0x0016600001297983 */ /* 0x000ee80000300800 */
[----:B------:R-:W3:Y:S04]  /*169210*/  LDL.LU R42, [R1+0x1654] ;  /* 0x00165400012a7983 */ /* 0x000ee80000300800 */
[----:B------:R-:W3:Y:S04]  /*169220*/  LDL.LU R43, [R1+0x1650] ;  /* 0x00165000012b7983 */ /* 0x000ee80000300800 */
[----:B0-----:R-:W-:Y:S04]  /*169230*/  STL.64 [R1+0x8050], R16 ;  /* 0x0080501001007387 */ /* 0x001fe80000100a00 */
[----:B------:R-:W-:Y:S01]  /*169240*/  STL.64 [R1+0x8030], R18 ;  /* 0x0080301201007387 */ /* 0x000fe20000100a00 */
[----:B--2---:R-:W-:-:S02]  /*169250*/  LOP3.LUT R44, R44, 0xffff, RZ, 0xc0, !PT ;  /* 0x0000ffff2c2c7812 */ /* 0x004fc400078ec0ff */
[----:B------:R-:W-:Y:S02]  /*169260*/  LOP3.LUT R46, R51, 0xffff, RZ, 0xc0, !PT ;  /* 0x0000ffff332e7812 */ /* 0x000fe400078ec0ff */
[----:B------:R-:W2:Y:S01]  /*169270*/  LDL.LU R51, [R1+0x1f0] ;  /* 0x0001f00001337983 */ /* 0x000ea20000300800 */
[----:B------:R-:W-:-:S03]  /*169280*/  LOP3.LUT R47, R57, 0xffff, RZ, 0xc0, !PT ;  /* 0x0000ffff392f7812 */ /* 0x000fc600078ec0ff */
[----:B------:R-:W2:Y:S01]  /*169290*/  LDL.LU R57, [R1+0x1f4] ;  /* 0x0001f40001397983 */ /* 0x000ea20000300800 */
[----:B------:R-:W-:Y:S02]  /*1692a0*/  LOP3.LUT R45, R45, 0xffff, RZ, 0xc0, !PT ;  /* 0x0000ffff2d2d7812 */ /* 0x000fe400078ec0ff */
[----:B------:R-:W-:Y:S02]  /*1692b0*/  PRMT R28, R48, 0x4210, R44 ;  /* 0x00004210301c7816 */ /* 0x000fe4000000002c */
[----:B------:R-:W2:Y:S01]  /*1692c0*/  LDL.LU R48, [R1+0x1fc] ;  /* 0x0001fc0001307983 */ /* 0x000ea20000300800 */
[----:B------:R-:W-:Y:S02]  /*1692d0*/  PRMT R29, R31, 0x4210, R45 ;  /* 0x000042101f1d7816 */ /* 0x000fe4000000002d */
[----:B----4-:R-:W-:Y:S02]  /*1692e0*/  PRMT R31, R60, 0x4210, R47 ;  /* 0x000042103c1f7816 */ /* 0x010fe4000000002f */
[----:B------:R-:W4:Y:S04]  /*1692f0*/  LDL.LU R60, [R1+0x200] ;  /* 0x00020000013c7983 */ /* 0x000f280000300800 */
[----:B------:R-:W-:Y:S01]  /*169300*/  STSM.16.M88.4 [R3], R24 ;  /* 0x0000001803007844 */ /* 0x000fe20000000200 */
[----:B------:R-:W-:-:S03]  /*169310*/  NOP ;  /* 0x0000000000007918 */ /* 0x000fc60000000000 */
[----:B------:R-:W0:Y:S01]  /*169320*/  LDS.128 R20, [R3] ;  /* 0x0000000003147984 */ /* 0x000e220000000c00 */
[----:B---3--:R-:W-:Y:S02]  /*169330*/  LOP3.LUT R9, R53, 0xffff, RZ, 0xc0, !PT ;  /* 0x0000ffff35097812 */ /* 0x008fe400078ec0ff */
[----:B------:R-:W-:Y:S01]  /*169340*/  PRMT R30, R30, 0x4210, R46 ;  /* 0x000042101e1e7816 */ /* 0x000fe2000000002e */
[----:B------:R-:W-:Y:S01]  /*169350*/  NOP ;  /* 0x0000000000007918 */ /* 0x000fe20000000000 */
[----:B------:R-:W-:Y:S02]  /*169360*/  LOP3.LUT R8, R50, 0xffff, RZ, 0xc0, !PT ;  /* 0x0000ffff32087812 */ /* 0x000fe400078ec0ff */
[----:B------:R-:W-:Y:S02]  /*169370*/  LOP3.LUT R7, R49, 0xffff, RZ, 0xc0, !PT ;  /* 0x0000ffff31077812 */ /* 0x000fe400078ec0ff */
[----:B------:R-:W-:Y:S01]  /*169380*/  LOP3.LUT R6, R61, 0xffff, RZ, 0xc0, !PT ;  /* 0x0000ffff3d067812 */ /* 0x000fe200078ec0ff */
[----:B------:R-:W-:Y:S01]  /*169390*/  STSM.16.M88.4 [R3], R28 ;  /* 0x0000001c03007844 */ /* 0x000fe20000000200 */
[----:B------:R-:W-:-:S03]  /*1693a0*/  NOP ;  /* 0x0000000000007918 */ /* 0x000fc60000000000 */
[----:B------:R-:W1:Y:S04]  /*1693b0*/  LDS.128 R24, [R3] ;  /* 0x0000000003187984 */ /* 0x000e680000000c00 */
[----:B0-----:R-:W-:Y:S04]  /*1693c0*/  STL.64 [R1+0x8058], R20 ;  /* 0x0080581401007387 */ /* 0x001fe80000100a00 */
[----:B------:R-:W-:Y:S04]  /*1693d0*/  STL.64 [R1+0x8038], R22 ;  /* 0x0080381601007387 */ /* 0x000fe80000100a00 */
[----:B------:R-:W3:Y:S04]  /*1693e0*/  LDL.LU R53, [R1+0x204] ;  /* 0x0002040001357983 */ /* 0x000ee80000300800 */
[----:B------:R-:W3:Y:S04]  /*1693f0*/  LDL.LU R50, [R1+0x208] ;  /* 0x0002080001327983 */ /* 0x000ee80000300800 */
[----:B------:R-:W3:Y:S04]  /*169400*/  LDL.LU R49, [R1+0x20c] ;  /* 0x00020c0001317983 */ /* 0x000ee80000300800 */
[----:B------:R-:W3:Y:S04]  /*169410*/  LDL.LU R61, [R1+0x1e8] ;  /* 0x0001e800013d7983 */ /* 0x000ee80000300800 */
[----:B-1----:R-:W-:Y:S04]  /*169420*/  STL.64 [R1+0x8060], R24 ;  /* 0x0080601801007387 */ /* 0x002fe80000100a00 */
[----:B------:R-:W-:Y:S01]  /*169430*/  STL.64 [R1+0x8048], R26 ;  /* 0x0080481a01007387 */ /* 0x000fe20000100a00 */
[----:B--2---:R-:W-:-:S03]  /*169440*/  PRMT R32, R51, 0x5210, R32 ;  /* 0x0000521033207816 */ /* 0x004fc60000000020 */
[----:B------:R-:W2:Y:S01]  /*169450*/  LDL.LU R59, [R1+0x210] ;  /* 0x00021000013b7983 */ /* 0x000ea20000300800 */
[----:B------:R-:W-:-:S03]  /*169460*/  PRMT R33, R57, 0x5210, R33 ;  /* 0x0000521039217816 */ /* 0x000fc60000000021 */
[----:B------:R-:W2:Y:S01]  /*169470*/  LDL.LU R55, [R1+0x214] ;  /* 0x0002140001377983 */ /* 0x000ea20000300800 */
[----:B------:R-:W-:-:S03]  /*169480*/  PRMT R34, R48, 0x5210, R34 ;  /* 0x0000521030227816 */ /* 0x000fc60000000022 */
[----:B------:R-:W2:Y:S01]  /*169490*/  LDL.LU R52, [R1+0x218] ;  /* 0x0002180001347983 */ /* 0x000ea20000300800 */
[----:B------:R-:W-:Y:S01]  /*1694a0*/  PRMT R40, R40, 0x4210, R9 ;  /* 0x0000421028287816 */ /* 0x000fe20000000009 */
[----:B------:R-:W-:Y:S02]  /*1694b0*/  NOP ;  /* 0x0000000000007918 */ /* 0x000fe40000000000 */
[----:B------:R-:W2:Y:S04]  /*1694c0*/  LDL.LU R51, [R1+0x1ec] ;  /* 0x0001ec0001337983 */ /* 0x000ea80000300800 */
[----:B------:R-:W2:Y:S04]  /*1694d0*/  LDL.LU R57, [R1+0x21c] ;  /* 0x00021c0001397983 */ /* 0x000ea80000300800 */
[----:B------:R-:W2:Y:S01]  /*1694e0*/  LDL.LU R48, [R1+0x220] ;  /* 0x0002200001307983 */ /* 0x000ea20000300800 */
[----:B----4-:R-:W-:-:S03]  /*1694f0*/  PRMT R35, R60, 0x5210, R35 ;  /* 0x000052103c237816 */ /* 0x010fc60000000023 */
[----:B------:R-:W4:Y:S01]  /*169500*/  LDL.LU R60, [R1+0x224] ;  /* 0x00022400013c7983 */ /* 0x000f220000300800 */
[----:B------:R-:W-:Y:S02]  /*169510*/  PRMT R41, R41, 0x4210, R8 ;  /* 0x0000421029297816 */ /* 0x000fe40000000008 */
[----:B------:R-:W-:Y:S02]  /*169520*/  PRMT R42, R42, 0x4210, R7 ;  /* 0x000042102a2a7816 */ /* 0x000fe40000000007 */
[----:B------:R-:W-:-:S05]  /*169530*/  PRMT R43, R43, 0x4210, R6 ;  /* 0x000042102b2b7816 */ /* 0x000fca0000000006 */
[----:B------:R-:W-:Y:S01]  /*169540*/  STSM.16.M88.4 [R3], R40 ;  /* 0x0000002803007844 */ /* 0x000fe20000000200 */
[----:B------:R-:W-:-:S03]  /*169550*/  NOP ;  /* 0x0000000000007918 */ /* 0x000fc60000000000 */
[----:B------:R-:W0:Y:S01]  /*169560*/  LDS.128 R28, [R3] ;  /* 0x00000000031c7984 */ /* 0x000e220000000c00 */
[----:B------:R-:W-:-:S03]  /*169570*/  NOP ;  /* 0x0000000000007918 */ /* 0x000fc60000000000 */
[----:B0-----:R-:W-:Y:S04]  /*169580*/  STL.64 [R1+0x8078], R30 ;  /* 0x0080781e01007387 */ /* 0x001fe80000100a00 */
[----:B------:R-:W-:Y:S01]  /*169590*/  STL.64 [R1+0x8140], R28 ;  /* 0x0081401c01007387 */ /* 0x000fe20000100a00 */
[----:B---3--:R-:W-:-:S03]  /*1695a0*/  PRMT R36, R53, 0x5210, R36 ;  /* 0x0000521035247816 */ /* 0x008fc60000000024 */
[----:B------:R-:W3:Y:S01]  /*1695b0*/  LDL.LU R4, [R1+0x2adc] ;  /* 0x002adc0001047983 */ /* 0x000ee20000300800 */
[----:B------:R-:W-:-:S03]  /*1695c0*/  PRMT R37, R50, 0x5210, R37 ;  /* 0x0000521032257816 */ /* 0x000fc60000000025 */
[----:B------:R-:W3:Y:S01]  /*1695d0*/  LDL.LU R5, [R1+0x2ad8] ;  /* 0x002ad80001057983 */ /* 0x000ee20000300800 */
[----:B------:R-:W-:-:S03]  /*1695e0*/  PRMT R38, R49, 0x5210, R38 ;  /* 0x0000521031267816 */ /* 0x000fc60000000026 */
[----:B------:R-:W3:Y:S01]  /*1695f0*/  LDL.LU R58, [R1+0x2ad4] ;  /* 0x002ad400013a7983 */ /* 0x000ee20000300800 */
[----:B------:R-:W-:-:S03]  /*169600*/  PRMT R39, R61, 0x5210, R39 ;  /* 0x000052103d277816 */ /* 0x000fc60000000027 */
[----:B------:R-:W3:Y:S04]  /*169610*/  LDL.LU R54, [R1+0x2ad0] ;  /* 0x002ad00001367983 */ /* 0x000ee80000300800 */
[----:B------:R-:W3:Y:S04]  /*169620*/  LDL.LU R53, [R1+0x168c] ;  /* 0x00168c0001357983 */ /* 0x000ee80000300800 */
[----:B------:R-:W3:Y:S04]  /*169630*/  LDL.LU R50, [R1+0x1688] ;  /* 0x0016880001327983 */ /* 0x000ee80000300800 */
[----:B------:R-:W3:Y:S04]  /*169640*/  LDL.LU R49, [R1+0x167c] ;  /* 0x00167c0001317983 */ /* 0x000ee80000300800 */
[----:B------:R-:W3:Y:S01]  /*169650*/  LDL.LU R61, [R1+0x1678] ;  /* 0x00167800013d7983 */ /* 0x000ee20000300800 */
[----:B--2---:R-:W-:-:S02]  /*169660*/  PRMT R40, R59, 0x5210, R44 ;  /* 0x000052103b287816 */ /* 0x004fc4000000002c */
[----:B------:R-:W-:Y:S02]  /*169670*/  PRMT R41, R55, 0x5210, R45 ;  /* 0x0000521037297816 */ /* 0x000fe4000000002d */
[----:B------:R-:W-:Y:S02]  /*169680*/  PRMT R42, R52, 0x5210, R46 ;  /* 0x00005210342a7816 */ /* 0x000fe4000000002e */
[----:B------:R-:W-:Y:S02]  /*169690*/  PRMT R43, R51, 0x5210, R47 ;  /* 0x00005210332b7816 */ /* 0x000fe4000000002f */
[----:B------:R-:W2:Y:S01]  /*1696a0*/  LDL.LU R51, [R1+0x2a84] ;  /* 0x002a840001337983 */ /* 0x000ea20000300800 */
[----:B------:R-:W-:Y:S02]  /*1696b0*/  PRMT R47, R2, 0x5210, R6 ;  /* 0x00005210022f7816 */ /* 0x000fe40000000006 */
[----:B------:R-:W-:Y:S02]  /*1696c0*/  PRMT R44, R57, 0x5210, R9 ;  /* 0x00005210392c7816 */ /* 0x000fe40000000009 */
[----:B------:R-:W2:Y:S01]  /*1696d0*/  LDL.LU R57, [R1+0x2a80] ;  /* 0x002a800001397983 */ /* 0x000ea20000300800 */
[----:B------:R-:W-:-:S03]  /*1696e0*/  PRMT R45, R48, 0x5210, R8 ;  /* 0x00005210302d7816 */ /* 0x000fc60000000008 */
[----:B------:R-:W2:Y:S04]  /*1696f0*/  LDL.LU R2, [R1+0x8148] ;  /* 0x0081480001027983 */ /* 0x000ea80000300800 */
[----:B------:R-:W2:Y:S04]  /*169700*/  LDL.LU R59, [R1+0x2a74] ;  /* 0x002a7400013b7983 */ /* 0x000ea80000300800 */
[----:B------:R-:W2:Y:S04]  /*169710*/  LDL.LU R55, [R1+0x2a70] ;  /* 0x002a700001377983 */ /* 0x000ea80000300800 */
[----:B------:R-:W2:Y:S04]  /*169720*/  LDL.LU R52, [R1+0x16bc] ;  /* 0x0016bc0001347983 */ /* 0x000ea80000300800 */
[----:B------:R-:W2:Y:S01]  /*169730*/  LDL.LU R48, [R1+0x16a4] ;  /* 0x0016a40001307983 */ /* 0x000ea20000300800 */
[----:B----4-:R-:W-:-:S03]  /*169740*/  PRMT R46, R60, 0x5210, R7 ;  /* 0x000052103c2e7816 */ /* 0x010fc60000000007 */
[----:B------:R-:W4:Y:S04]  /*169750*/  LDL.LU R60, [R1+0x169c] ;  /* 0x00169c00013c7983 */ /* 0x000f280000300800 */
[----:B------:R-:W-:Y:S01]  /*169760*/  STSM.16.M88.4 [R3], R32 ;  /* 0x0000002003007844 */ /* 0x000fe20000000200 */
[----:B------:R-:W-:-:S03]  /*169770*/  NOP ;  /* 0x0000000000007918 */ /* 0x000fc60000000000 */
[----:B------:R-:W-:Y:S01]  /*169780*/  LDS.128 R32, [R3] ;  /* 0x0000000003207984 */ /* 0x000fe20000000c00 */
[----:B------:R-:W-:Y:S01]  /*169790*/  NOP ;  /* 0x0000000000007918 */ /* 0x000fe20000000000 */
[----:B---3--:R-:W-:Y:S02]  /*1697a0*/  LOP3.LUT R20, R4, 0xffff, RZ, 0xc0, !PT ;  /* 0x0000ffff04147812 */ /* 0x008fe400078ec0ff */
[----:B------:R-:W3:Y:S01]  /*1697b0*/  LDL.LU R4, [R1+0x29fc] ;  /* 0x0029fc0001047983 */ /* 0x000ee20000300800 */
[----:B------:R-:W-:Y:S02]  /*1697c0*/  LOP3.LUT R21, R5, 0xffff, RZ, 0xc0, !PT ;  /* 0x0000ffff05157812 */ /* 0x000fe400078ec0ff */
[----:B------:R-:W-:Y:S02]  /*1697d0*/  LOP3.LUT R19, R58, 0xffff, RZ, 0xc0, !PT ;  /* 0x0000ffff3a137812 */ /* 0x000fe400078ec0ff */
[----:B------:R-:W-:Y:S02]  /*1697e0*/  LOP3.LUT R18, R54, 0xffff, RZ, 0xc0, !PT ;  /* 0x0000ffff36127812 */ /* 0x000fe400078ec0ff */
[----:B------:R-:W-:-:S02]  /*1697f0*/  PRMT R8, R53, 0x4210, R20 ;  /* 0x0000421035087816 */ /* 0x000fc40000000014 */
[----:B------:R-:W3:Y:S01]  /*169800*/  LDL.LU R53, [R1+0x29f8] ;  /* 0x0029f80001357983 */ /* 0x000ee20000300800 */
[----:B------:R-:W-:-:S03]  /*169810*/  PRMT R9, R50, 0x4210, R21 ;  /* 0x0000421032097816 */ /* 0x000fc60000000015 */
[----:B------:R-:W3:Y:S01]  /*169820*/  LDL.LU R50, [R1+0x29d8] ;  /* 0x0029d80001327983 */ /* 0x000ee20000300800 */
[----:B------:R-:W-:-:S03]  /*169830*/  PRMT R10, R49, 0x4210, R19 ;  /* 0x00004210310a7816 */ /* 0x000fc60000000013 */
[----:B------:R-:W3:Y:S01]  /*169840*/  LDL.LU R49, [R1+0x165c] ;  /* 0x00165c0001317983 */ /* 0x000ee20000300800 */
[----:B------:R-:W-:-:S03]  /*169850*/  PRMT R11, R61, 0x4210, R18 ;  /* 0x000042103d0b7816 */ /* 0x000fc60000000012 */
[----:B------:R-:W3:Y:S04]  /*169860*/  LDL.LU R61, [R1+0x16e0] ;  /* 0x0016e000013d7983 */ /* 0x000ee80000300800 */
[----:B------:R-:W-:Y:S01]  /*169870*/  STSM.16.M88.4 [R3], R36 ;  /* 0x0000002403007844 */ /* 0x000fe20000000200 */
[----:B------:R-:W-:-:S03]  /*169880*/  NOP ;  /* 0x0000000000007918 */ /* 0x000fc60000000000 */
[----:B------:R-:W-:Y:S01]  /*169890*/  LDS.128 R36, [R3] ;  /* 0x0000000003247984 */ /* 0x000fe20000000c00 */
[----:B------:R-:W-:-:S03]  /*1698a0*/  NOP ;  /* 0x0000000000007918 */ /* 0x000fc60000000000 */
[----:B------:R-:W-:Y:S01]  /*1698b0*/  STSM.16.M88.4 [R3], R40 ;  /* 0x0000002803007844 */ /* 0x000fe20000000200 */
[----:B------:R-:W-:-:S03]  /*1698c0*/  NOP ;  /* 0x0000000000007918 */ /* 0x000fc60000000000 */
[----:B------:R-:W-:Y:S01]  /*1698d0*/  LDS.128 R40, [R3] ;  /* 0x0000000003287984 */ /* 0x000fe20000000c00 */
[----:B------:R-:W-:-:S03]  /*1698e0*/  NOP ;  /* 0x0000000000007918 */ /* 0x000fc60000000000 */
[----:B------:R-:W-:Y:S01]  /*1698f0*/  STSM.16.M88.4 [R3], R44 ;  /* 0x0000002c03007844 */ /* 0x000fe20000000200 */
[----:B------:R-:W-:Y:S01]  /*169900*/  NOP ;  /* 0x0000000000007918 */ /* 0x000fe20000000000 */
[----:B--2---:R-:W-:Y:S02]  /*169910*/  LOP3.LUT R17, R57, 0xffff, RZ, 0xc0, !PT ;  /* 0x0000ffff39117812 */ /* 0x004fe400078ec0ff */
[----:B------:R-:W-:Y:S01]  /*169920*/  LDS.128 R44, [R3] ;  /* 0x00000000032c7984 */ /* 0x000fe20000000c00 */
[----:B------:R-:W-:Y:S01]  /*169930*/  NOP ;  /* 0x0000000000007918 */ /* 0x000fe20000000000 */
[----:B------:R-:W-:Y:S02]  /*169940*/  LOP3.LUT R16, R51, 0xffff, RZ, 0xc0, !PT ;  /* 0x0000ffff33107812 */ /* 0x000fe400078ec0ff */
[----:B------:R-:W2:Y:S01]  /*169950*/  LDL.LU R54, [R1+0x16c8] ;  /* 0x0016c80001367983 */ /* 0x000ea20000300800 */
[----:B------:R-:W-:-:S03]  /*169960*/  LOP3.LUT R15, R59, 0xffff, RZ, 0xc0, !PT ;  /* 0x0000ffff3b0f7812 */ /* 0x000fc600078ec0ff */
[----:B------:R0:W-:Y:S01]  /*169970*/  STSM.16.M88.4 [R3], R8 ;  /* 0x0000000803007844 */ /* 0x0001e20000000200 */
[----:B------:R-:W-:-:S03]  /*169980*/  NOP ;  /* 0x0000000000007918 */ /* 0x000fc60000000000 */
[----:B------:R-:W2:Y:S04]  /*169990*/  LDL.LU R51, [R1+0x16c4] ;  /* 0x0016c40001337983 */ /* 0x000ea80000300800 */
[----:B------:R-:W2:Y:S04]  /*1699a0*/  LDL.LU R57, [R1+0x16b8] ;  /* 0x0016b80001397983 */ /* 0x000ea80000300800 */
[----:B------:R-:W1:Y:S01]  /*1699b0*/  LDS.128 R24, [R3] ;  /* 0x0000000003187984 */ /* 0x000e620000000c00 */
[----:B0-----:R-:W-:-:S03]  /*1699c0*/  PRMT R9, R48, 0x4210, R17 ;  /* 0x0000421030097816 */ /* 0x001fc60000000011 */
[----:B------:R-:W2:Y:S04]  /*1699d0*/  LDL.LU R48, [R1+0x15d4] ;  /* 0x0015d40001307983 */ /* 0x000ea80000300800 */
[----:B------:R-:W2:Y:S04]  /*1699e0*/  LDL.LU R6, [R1+0x15d0] ;  /* 0x0015d00001067983 */ /* 0x000ea80000300800 */
[----:B------:R-:W2:Y:S04]  /*1699f0*/  LDL.LU R5, [R1+0x15c0] ;  /* 0x0015c00001057983 */ /* 0x000ea80000300800 */
[----:B------:R-:W2:Y:S01]  /*169a00*/  LDL.LU R58, [R1+0x15bc] ;  /* 0x0015bc00013a7983 */ /* 0x000ea20000300800 */
[----:B----4-:R-:W-:-:S03]  /*169a10*/  PRMT R10, R60, 0x4210, R15 ;  /* 0x000042103c0a7816 */ /* 0x010fc6000000000f */
[----:B------:R-:W4:Y:S01]  /*169a20*/  LDL.LU R60, [R1+0x16f8] ;  /* 0x0016f800013c7983 */ /* 0x000f220000300800 */
[----:B------:R-:W-:-:S03]  /*169a30*/  LOP3.LUT R7, R55, 0xffff, RZ, 0xc0, !PT ;  /* 0x0000ffff37077812 */ /* 0x000fc600078ec0ff */
[----:B-1----:R-:W-:Y:S01]  /*169a40*/  STL [R1+0x284], R25 ;  /* 0x0002841901007387 */ /* 0x002fe20000100800 */
[----:B------:R-:W-:-:S03]  /*169a50*/  PRMT R8, R52, 0x4210, R16 ;  /* 0x0000421034087816 */ /* 0x000fc60000000010 */
[----:B------:R-:W-:Y:S04]  /*169a60*/  STL.64 [R1+0x288], R26 ;  /* 0x0002881a01007387 */ /* 0x000fe80000100a00 */
[----:B------:R-:W4:Y:S04]  /*169a70*/  LDL.LU R59, [R1+0x16ec] ;  /* 0x0016ec00013b7983 */ /* 0x000f280000300800 */
[----:B------:R-:W4:Y:S04]  /*169a80*/  LDL.LU R55, [R1+0x16e4] ;  /* 0x0016e40001377983 */ /* 0x000f280000300800 */
[----:B------:R-:W4:Y:S01]  /*169a90*/  LDL.LU R52, [R1+0x16d8] ;  /* 0x0016d80001347983 */ /* 0x000f220000300800 */
[----:B------:R-:W-:Y:S01]  /*169aa0*/  PRMT R11, R2, 0x4210, R7 ;  /* 0x00004210020b7816 */ /* 0x000fe20000000007 */
[----:B------:R-:W-:-:S04]  /*169ab0*/  NOP ;  /* 0x0000000000007918 */ /* 0x000fc80000000000 */
[----:B------:R0:W-:Y:S01]  /*169ac0*/  STSM.16.M88.4 [R3], R8 ;  /* 0x0000000803007844 */ /* 0x0001e20000000200 */
[----:B------:R-:W-:Y:S01]  /*169ad0*/  IMAD.MOV.U32 R2, RZ, RZ, R24 ;  /* 0x000000ffff027224 */ /* 0x000fe200078e0018 */
[----:B------:R-:W-:Y:S02]  /*169ae0*/  NOP ;  /* 0x0000000000007918 */ /* 0x000fe40000000000 */
[----:B------:R-:W1:Y:S01]  /*169af0*/  LDS.128 R28, [R3] ;  /* 0x00000000031c7984 */ /* 0x000e620000000c00 */
[----:B---3--:R-:W-:Y:S02]  /*169b00*/  LOP3.LUT R4, R4, 0xffff, RZ, 0xc0, !PT ;  /* 0x0000ffff04047812 */ /* 0x008fe400078ec0ff */
[----:B------:R-:W-:Y:S02]  /*169b10*/  LOP3.LUT R14, R53, 0xffff, RZ, 0xc0, !PT ;  /* 0x0000ffff350e7812 */ /* 0x000fe400078ec0ff */
[----:B------:R-:W3:Y:S01]  /*169b20*/  LDL.LU R53, [R1+0x244] ;  /* 0x0002440001357983 */ /* 0x000ee20000300800 */
[----:B0-----:R-:W-:-:S03]  /*169b30*/  LOP3.LUT R11, R50, 0xffff, RZ, 0xc0, !PT ;  /* 0x0000ffff320b7812 */ /* 0x001fc600078ec0ff */
[----:B------:R-:W3:Y:S01]  /*169b40*/  LDL.LU R50, [R1+0x248] ;  /* 0x0002480001327983 */ /* 0x000ee20000300800 */
[----:B------:R-:W-:-:S03]  /*169b50*/  LOP3.LUT R10, R49, 0xffff, RZ, 0xc0, !PT ;  /* 0x0000ffff310a7812 */ /* 0x000fc600078ec0ff */
[----:B------:R-:W3:Y:S01]  /*169b60*/  LDL.LU R49, [R1+0x24c] ;  /* 0x00024c0001317983 */ /* 0x000ee20000300800 */
[----:B------:R-:W-:-:S03]  /*169b70*/  PRMT R24, R61, 0x4210, R4 ;  /* 0x000042103d187816 */ /* 0x000fc60000000004 */
[----:B------:R-:W3:Y:S04]  /*169b80*/  LDL.LU R61, [R1+0x250] ;  /* 0x00025000013d7983 */ /* 0x000ee80000300800 */
[----:B-1----:R-:W-:Y:S04]  /*169b90*/  STL.64 [R1+0x270], R28 ;  /* 0x0002701c01007387 */ /* 0x002fe80000100a00 */
[----:B------:R-:W-:Y:S01]  /*169ba0*/  STL.64 [R1+0x278], R30 ;  /* 0x0002781e01007387 */ /* 0x000fe20000100a00 */
[----:B------:R-:W-:Y:S01]  /*169bb0*/  NOP ;  /* 0x0000000000007918 */ /* 0x000fe20000000000 */
[----:B--2---:R-:W-:-:S02]  /*169bc0*/  PRMT R25, R54, 0x4210, R14 ;  /* 0x0000421036197816 */ /* 0x004fc4000000000e */
[----:B------:R-:W2:Y:S01]  /*169bd0*/  LDL.LU R54, [R1+0x254] ;  /* 0x0002540001367983 */ /* 0x000ea20000300800 */
[----:B------:R-:W-:-:S03]  /*169be0*/  PRMT R26, R51, 0x4210, R11 ;  /* 0x00004210331a7816 */ /* 0x000fc6000000000b */
[----:B------:R-:W2:Y:S01]  /*169bf0*/  LDL.LU R51, [R1+0x258] ;  /* 0x0002580001337983 */ /* 0x000ea20000300800 */
[----:B------:R-:W-:-:S03]  /*169c00*/  PRMT R27, R57, 0x4210, R10 ;  /* 0x00004210391b7816 */ /* 0x000fc6000000000a */
[----:B------:R-:W2:Y:S01]  /*169c10*/  LDL.LU R57, [R1+0x25c] ;  /* 0x00025c0001397983 */ /* 0x000ea20000300800 */
[----:B------:R-:W-:-:S03]  /*169c20*/  LOP3.LUT R8, R48, 0xffff, RZ, 0xc0, !PT ;  /* 0x0000ffff30087812 */ /* 0x000fc600078ec0ff */
[----:B------:R-:W2:Y:S04]  /*169c30*/  LDL.LU R48, [R1+0x228] ;  /* 0x0002280001307983 */ /* 0x000ea80000300800 */
[----:B------:R4:W-:Y:S01]  /*169c40*/  STSM.16.M88.4 [R3], R24 ;  /* 0x0000001803007844 */ /* 0x0009e20000000200 */
[----:B------:R-:W-:-:S03]  /*169c50*/  NOP ;  /* 0x0000000000007918 */ /* 0x000fc60000000000 */
[----:B------:R-:W0:Y:S01]  /*169c60*/  LDS.128 R28, [R3] ;  /* 0x00000000031c7984 */ /* 0x000e220000000c00 */
[----:B----4-:R-:W-:-:S03]  /*169c70*/  PRMT R24, R60, 0x4210, R8 ;  /* 0x000042103c187816 */ /* 0x010fc60000000008 */
[----:B------:R-:W4:Y:S01]  /*169c80*/  LDL.LU R60, [R1+0x260] ;  /* 0x00026000013c7983 */ /* 0x000f220000300800 */
[----:B------:R-:W-:Y:S02]  /*169c90*/  LOP3.LUT R9, R6, 0xffff, RZ, 0xc0, !PT ;  /* 0x0000ffff06097812 */ /* 0x000fe400078ec0ff */
[----:B------:R-:W-:Y:S01]  /*169ca0*/  LOP3.LUT R6, R5, 0xffff, RZ, 0xc0, !PT ;  /* 0x0000ffff05067812 */ /* 0x000fe200078ec0ff */
[----:B0-----:R-:W-:Y:S01]  /*169cb0*/  STL.64 [R1+0x230], R28 ;  /* 0x0002301c01007387 */ /* 0x001fe20000100a00 */
[----:B------:R-:W-:-:S03]  /*169cc0*/  LOP3.LUT R5, R58, 0xffff, RZ, 0xc0, !PT ;  /* 0x0000ffff3a057812 */ /* 0x000fc600078ec0ff */
[----:B------:R-:W-:Y:S01]  /*169cd0*/  STL.64 [R1+0x238], R30 ;  /* 0x0002381e01007387 */ /* 0x000fe20000100a00 */
[----:B------:R-:W-:Y:S01]  /*169ce0*/  NOP ;  /* 0x0000000000007918 */ /* 0x000fe20000000000 */
[----:B------:R-:W-:Y:S02]  /*169cf0*/  PRMT R26, R55, 0x4210, R6 ;  /* 0x00004210371a7816 */ /* 0x000fe40000000006 */
[----:B------:R-:W4:Y:S01]  /*169d00*/  LDL.LU R58, [R1+0x264] ;  /* 0x00026400013a7983 */ /* 0x000f220000300800 */
[----:B------:R-:W-:-:S03]  /*169d10*/  PRMT R27, R52, 0x4210, R5 ;  /* 0x00004210341b7816 */ /* 0x000fc60000000005 */
[----:B------:R-:W4:Y:S04]  /*169d20*/  LDL.LU R55, [R1+0x268] ;  /* 0x0002680001377983 */ /* 0x000f280000300800 */
[----:B------:R-:W4:Y:S01]  /*169d30*/  LDL.LU R52, [R1+0x22c] ;  /* 0x00022c0001347983 */ /* 0x000f220000300800 */
[----:B------:R-:W-:-:S05]  /*169d40*/  PRMT R25, R59, 0x4210, R9 ;  /* 0x000042103b197816 */ /* 0x000fca0000000009 */
[----:B------:R-:W-:Y:S01]  /*169d50*/  STSM.16.M88.4 [R3], R24 ;  /* 0x0000001803007844 */ /* 0x000fe20000000200 */
[----:B------:R-:W-:-:S03]  /*169d60*/  NOP ;  /* 0x0000000000007918 */ /* 0x000fc60000000000 */
[----:B------:R-:W0:Y:S01]  /*169d70*/  LDS.128 R24, [R3] ;  /* 0x0000000003187984 */ /* 0x000e220000000c00 */
[----:B---3--:R-:W-:-:S03]  /*169d80*/  PRMT R20, R53, 0x5210, R20 ;  /* 0x0000521035147816 */ /* 0x008fc60000000014 */
        /* <DEDUP_REMOVED lines=8> */
[----:B------:R-:W-:Y:S01]  /*169e10*/  STSM.16.M88.4 [R3], R20 ;  /* 0x0000001403007844 */ /* 0x000fe20000000200 */
[----:B------:R-:W-:-:S03]  /*169e20*/  NOP ;  /* 0x0000000000007918 */ /* 0x000fc60000000000 */
[----:B------:R-:W1:Y:S04]  /*169e30*/  LDS.128 R20, [R3] ;  /* 0x0000000003147984 */ /* 0x000e680000000c00 */
[----:B0-----:R-:W-:Y:S04]  /*169e40*/  STL.64 [R1+0x2f0], R24 ;  /* 0x0002f01801007387 */ /* 0x001fe80000100a00 */
[----:B------:R-:W-:Y:S01]  /*169e50*/  STL.64 [R1+0x2f8], R26 ;  /* 0x0002f81a01007387 */ /* 0x000fe20000100a00 */
[----:B------:R-:W-:Y:S01]  /*169e60*/  NOP ;  /* 0x0000000000007918 */ /* 0x000fe20000000000 */
[----:B--2---:R-:W-:-:S02]  /*169e70*/  PRMT R16, R54, 0x5210, R16 ;  /* 0x0000521036107816 */ /* 0x004fc40000000010 */
[----:B------:R-:W-:Y:S02]  /*169e80*/  PRMT R17, R51, 0x5210, R17 ;  /* 0x0000521033117816 */ /* 0x000fe40000000011 */
[----:B------:R-:W-:Y:S01]  /*169e90*/  PRMT R18, R57, 0x5210, R15 ;  /* 0x0000521039127816 */ /* 0x000fe2000000000f */
[----:B-1----:R-:W-:Y:S01]  /*169ea0*/  STL.64 [R1+0x2e0], R20 ;  /* 0x0002e01401007387 */ /* 0x002fe20000100a00 */
[----:B------:R-:W-:-:S03]  /*169eb0*/  PRMT R19, R48, 0x5210, R7 ;  /* 0x0000521030137816 */ /* 0x000fc60000000007 */
[----:B------:R-:W-:Y:S04]  /*169ec0*/  STL.64 [R1+0x2e8], R22 ;  /* 0x0002e81601007387 */ /* 0x000fe80000100a00 */
[----:B------:R4:W-:Y:S01]  /*169ed0*/  STSM.16.M88.4 [R3], R16 ;  /* 0x0000001003007844 */ /* 0x0009e20000000200 */
[----:B------:R-:W-:-:S03]  /*169ee0*/  NOP ;  /* 0x0000000000007918 */ /* 0x000fc60000000000 */
[----:B------:R-:W2:Y:S04]  /*169ef0*/  LDL.LU R7, [R1+0x2af0] ;  /* 0x002af00001077983 */ /* 0x000ea80000300800 */
[----:B------:R-:W0:Y:S01]  /*169f00*/  LDS.128 R20, [R3] ;  /* 0x0000000003147984 */ /* 0x000e220000000c00 */
[----:B----4-:R-:W-:-:S03]  /*169f10*/  PRMT R16, R60, 0x5210, R4 ;  /* 0x000052103c107816 */ /* 0x010fc60000000004 */
[----:B------:R-:W4:Y:S04]  /*169f20*/  LDL.LU R4, [R1+0x2aec] ;  /* 0x002aec0001047983 */ /* 0x000f280000300800 */
[----:B------:R-:W4:Y:S04]  /*169f30*/  LDL.LU R59, [R1+0x2ae8] ;  /* 0x002ae800013b7983 */ /* 0x000f280000300800 */
[----:B------:R-:W4:Y:S04]  /*169f40*/  LDL.LU R54, [R1+0x2ae0] ;  /* 0x002ae00001367983 */ /* 0x000f280000300800 */
[----:B------:R-:W4:Y:S04]  /*169f50*/  LDL.LU R51, [R1+0x1718] ;  /* 0x0017180001337983 */ /* 0x000f280000300800 */
[----:B------:R-:W4:Y:S04]  /*169f60*/  LDL.LU R57, [R1+0x1714] ;  /* 0x0017140001397983 */ /* 0x000f280000300800 */
[----:B------:R-:W4:Y:S04]  /*169f70*/  LDL.LU R48, [R1+0x170c] ;  /* 0x00170c0001307983 */ /* 0x000f280000300800 */
[----:B------:R-:W4:Y:S01]  /*169f80*/  LDL.LU R60, [R1+0x1710] ;  /* 0x00171000013c7983 */ /* 0x000f220000300800 */
[----:B------:R-:W-:-:S02]  /*169f90*/  PRMT R17, R58, 0x5210, R14 ;  /* 0x000052103a117816 */ /* 0x000fc4000000000e */
[----:B------:R-:W-:Y:S02]  /*169fa0*/  PRMT R18, R55, 0x5210, R11 ;  /* 0x0000521037127816 */ /* 0x000fe4000000000b */
[----:B------:R-:W-:Y:S01]  /*169fb0*/  PRMT R19, R52, 0x5210, R10 ;  /* 0x0000521034137816 */ /* 0x000fe2000000000a */
[----:B------:R-:W-:-:S04]  /*169fc0*/  NOP ;  /* 0x0000000000007918 */ /* 0x000fc80000000000 */
[----:B------:R-:W-:Y:S01]  /*169fd0*/  STSM.16.M88.4 [R3], R16 ;  /* 0x0000001003007844 */ /* 0x000fe20000000200 */
[----:B------:R-:W-:-:S03]  /*169fe0*/  NOP ;  /* 0x0000000000007918 */ /* 0x000fc60000000000 */
[----:B------:R-:W1:Y:S04]  /*169ff0*/  LDS.128 R16, [R3] ;  /* 0x0000000003107984 */ /* 0x000e680000000c00 */
[----:B0-----:R2:W-:Y:S04]  /*16a000*/  STL.64 [R1+0x2d0], R20 ;  /* 0x0002d01401007387 */ /* 0x0015e80000100a00 */
[----:B------:R-:W-:Y:S04]  /*16a010*/  STL.64 [R1+0x2d8], R22 ;  /* 0x0002d81601007387 */ /* 0x000fe80000100a00 */
[----:B------:R-:W4:Y:S01]  /*16a020*/  LDL.LU R52, [R1+0x2aa4] ;  /* 0x002aa40001347983 */ /* 0x000f220000300800 */
[----:B---3--:R-:W-:-:S02]  /*16a030*/  PRMT R8, R53, 0x5210, R8 ;  /* 0x0000521035087816 */ /* 0x008fc40000000008 */
[----:B------:R-:W-:Y:S02]  /*16a040*/  PRMT R9, R50, 0x5210, R9 ;  /* 0x0000521032097816 */ /* 0x000fe40000000009 */
[----:B------:R-:W-:Y:S02]  /*16a050*/  PRMT R10, R49, 0x5210, R6 ;  /* 0x00005210310a7816 */ /* 0x000fe40000000006 */
[----:B------:R-:W-:Y:S01]  /*16a060*/  PRMT R11, R61, 0x5210, R5 ;  /* 0x000052103d0b7816 */ /* 0x000fe20000000005 */
[----:B------:R-:W-:Y:S01]  /*16a070*/  NOP ;  /* 0x0000000000007918 */ /* 0x000fe20000000000 */
[----:B------:R-:W3:Y:S04]  /*16a080*/  LDL.LU R5, [R1+0x2aa0] ;  /* 0x002aa00001057983 */ /* 0x000ee80000300800 */
[----:B------:R-:W3:Y:S04]  /*16a090*/  LDL.LU R58, [R1+0x2a94] ;  /* 0x002a9400013a7983 */ /* 0x000ee80000300800 */
[----:B------:R-:W3:Y:S04]  /*16a0a0*/  LDL.LU R55, [R1+0x2a90] ;  /* 0x002a900001377983 */ /* 0x000ee80000300800 */
[----:B------:R-:W3:Y:S04]  /*16a0b0*/  LDL.LU R49, [R1+0x1728] ;  /* 0x0017280001317983 */ /* 0x000ee80000300800 */
[----:B------:R-:W3:Y:S04]  /*16a0c0*/  LDL.LU R53, [R1+0x1724] ;  /* 0x0017240001357983 */ /* 0x000ee80000300800 */
[----:B------:R-:W3:Y:S04]  /*16a0d0*/  LDL.LU R50, [R1+0x1720] ;  /* 0x0017200001327983 */ /* 0x000ee80000300800 */
[----:B-1----:R-:W-:Y:S04]  /*16a0e0*/  STL.64 [R1+0x2c0], R16 ;  /* 0x0002c01001007387 */ /* 0x002fe80000100a00 */
[----:B------:R0:W-:Y:S04]  /*16a0f0*/  STL.64 [R1+0x2c8], R18 ;  /* 0x0002c81201007387 */ /* 0x0001e80000100a00 */
[----:B------:R-:W3:Y:S04]  /*16a100*/  LDL.LU R61, [R1+0x310] ;  /* 0x00031000013d7983 */ /* 0x000ee80000300800 */
[----:B------:R1:W-:Y:S01]  /*16a110*/  STSM.16.M88.4 [R3], R8 ;  /* 0x0000000803007844 */ /* 0x0003e20000000200 */
[----:B------:R-:W-:-:S03]  /*16a120*/  NOP ;  /* 0x0000000000007918 */ /* 0x000fc60000000000 */
[----:B------:R-:W0:Y:S01]  /*16a130*/  LDS.128 R24, [R3] ;  /* 0x0000000003187984 */ /* 0x000e220000000c00 */
[----:B--2---:R-:W-:Y:S02]  /*16a140*/  LOP3.LUT R20, R7, 0xffff, RZ, 0xc0, !PT ;  /* 0x0000ffff07147812 */ /* 0x004fe400078ec0ff */
[----:B----4-:R-:W-:Y:S02]  /*16a150*/  LOP3.LUT R21, R4, 0xffff, RZ, 0xc0, !PT ;  /* 0x0000ffff04157812 */ /* 0x010fe400078ec0ff */
[----:B------:R-:W2:Y:S01]  /*16a160*/  LDL.LU R4, [R1+0x2a34] ;  /* 0x002a340001047983 */ /* 0x000ea20000300800 */
[----:B0-----:R-:W-:Y:S02]  /*16a170*/  LOP3.LUT R19, R59, 0xffff, RZ, 0xc0, !PT ;  /* 0x0000ffff3b137812 */ /* 0x001fe400078ec0ff */
[----:B------:R-:W-:Y:S02]  /*16a180*/  LOP3.LUT R18, R54, 0xffff, RZ, 0xc0, !PT ;  /* 0x0000ffff36127812 */ /* 0x000fe400078ec0ff */
[----:B-1----:R-:W-:-:S02]  /*16a190*/  PRMT R8, R51, 0x4210, R20 ;  /* 0x0000421033087816 */ /* 0x002fc40000000014 */
[----:B------:R-:W4:Y:S01]  /*16a1a0*/  LDL.LU R51, [R1+0x2a30] ;  /* 0x002a300001337983 */ /* 0x000f220000300800 */
[----:B------:R-:W-:-:S03]  /*16a1b0*/  PRMT R9, R57, 0x4210, R21 ;  /* 0x0000421039097816 */ /* 0x000fc60000000015 */
[----:B------:R-:W4:Y:S01]  /*16a1c0*/  LDL.LU R57, [R1+0x2a24] ;  /* 0x002a240001397983 */ /* 0x000f220000300800 */
[----:B------:R-:W-:-:S03]  /*16a1d0*/  PRMT R10, R48, 0x4210, R19 ;  /* 0x00004210300a7816 */ /* 0x000fc60000000013 */
[----:B------:R-:W4:Y:S01]  /*16a1e0*/  LDL.LU R48, [R1+0x2a20] ;  /* 0x002a200001307983 */ /* 0x000f220000300800 */
[----:B------:R-:W-:Y:S01]  /*16a1f0*/  PRMT R11, R60, 0x4210, R18 ;  /* 0x000042103c0b7816 */ /* 0x000fe20000000012 */
[----:B------:R-:W-:Y:S02]  /*16a200*/  NOP ;  /* 0x0000000000007918 */ /* 0x000fe40000000000 */
[----:B------:R-:W-:Y:S04]  /*16a210*/  STL.64 [R1+0x220], R24 ;  /* 0x0002201801007387 */ /* 0x000fe80000100a00 */
[----:B------:R-:W-:Y:S04]  /*16a220*/  STL.64 [R1+0x228], R26 ;  /* 0x0002281a01007387 */ /* 0x000fe80000100a00 */
[----:B------:R-:W4:Y:S04]  /*16a230*/  LDL.LU R60, [R1+0x1738] ;  /* 0x00173800013c7983 */ /* 0x000f280000300800 */
[----:B------:R-:W4:Y:S04]  /*16a240*/  LDL.LU R59, [R1+0x1730] ;  /* 0x00173000013b7983 */ /* 0x000f280000300800 */
[----:B------:R0:W-:Y:S01]  /*16a250*/  STSM.16.M88.4 [R3], R8 ;  /* 0x0000000803007844 */ /* 0x0001e20000000200 */
[----:B------:R-:W-:-:S03]  /*16a260*/  NOP ;  /* 0x0000000000007918 */ /* 0x000fc60000000000 */
[----:B------:R-:W4:Y:S01]  /*16a270*/  LDL.LU R54, [R1+0x172c] ;  /* 0x00172c0001367983 */ /* 0x000f220000300800 */
[----:B------:R-:W-:-:S03]  /*16a280*/  LOP3.LUT R16, R52, 0xffff, RZ, 0xc0, !PT ;  /* 0x0000ffff34107812 */ /* 0x000fc600078ec0ff */
[----:B------:R-:W4:Y:S04]  /*16a290*/  LDL.LU R52, [R1+0x314] ;  /* 0x0003140001347983 */ /* 0x000f280000300800 */
[----:B------:R-:W1:Y:S01]  /*16a2a0*/  LDS.128 R24, [R3] ;  /* 0x0000000003187984 */ /* 0x000e620000000c00 */
[----:B---3--:R-:W-:Y:S02]  /*16a2b0*/  LOP3.LUT R17, R5, 0xffff, RZ, 0xc0, !PT ;  /* 0x0000ffff05117812 */ /* 0x008fe400078ec0ff */
[----:B------:R-:W-:Y:S02]  /*16a2c0*/  LOP3.LUT R15, R58, 0xffff, RZ, 0xc0, !PT ;  /* 0x0000ffff3a0f7812 */ /* 0x000fe400078ec0ff */
[----:B------:R-:W-:Y:S02]  /*16a2d0*/  LOP3.LUT R5, R55, 0xffff, RZ, 0xc0, !PT ;  /* 0x0000ffff37057812 */ /* 0x000fe400078ec0ff */
[----:B0-----:R-:W-:-:S02]  /*16a2e0*/  PRMT R8, R49, 0x4210, R16 ;  /* 0x0000421031087816 */ /* 0x001fc40000000010 */
[----:B------:R-:W3:Y:S04]  /*16a2f0*/  LDL.LU R49, [R1+0x15fc] ;  /* 0x0015fc0001317983 */ /* 0x000ee80000300800 */
[----:B------:R-:W3:Y:S04]  /*16a300*/  LDL.LU R6, [R1+0x15f8] ;  /* 0x0015f80001067983 */ /* 0x000ee80000300800 */
[----:B------:R-:W3:Y:S04]  /*16a310*/  LDL.LU R7, [R1+0x15e8] ;  /* 0x0015e80001077983 */ /* 0x000ee80000300800 */
[----:B------:R-:W3:Y:S01]  /*16a320*/  LDL.LU R58, [R1+0x15e4] ;  /* 0x0015e400013a7983 */ /* 0x000ee20000300800 */
[----:B------:R-:W-:-:S03]  /*16a330*/  PRMT R11, R61, 0x4210, R5 ;  /* 0x000042103d0b7816 */ /* 0x000fc60000000005 */
[----:B------:R-:W3:Y:S01]  /*16a340*/  LDL.LU R61, [R1+0x1744] ;  /* 0x00174400013d7983 */ /* 0x000ee20000300800 */
[----:B------:R-:W-:Y:S02]  /*16a350*/  PRMT R9, R53, 0x4210, R17 ;  /* 0x0000421035097816 */ /* 0x000fe40000000011 */
[----:B------:R-:W-:Y:S01]  /*16a360*/  PRMT R10, R50, 0x4210, R15 ;  /* 0x00004210320a7816 */ /* 0x000fe2000000000f */
[----:B------:R-:W3:Y:S01]  /*16a370*/  LDL.LU R55, [R1+0x1740] ;  /* 0x0017400001377983 */ /* 0x000ee20000300800 */
[----:B------:R-:W-:-:S03]  /*16a380*/  NOP ;  /* 0x0000000000007918 */ /* 0x000fc60000000000 */
[----:B------:R-:W3:Y:S04]  /*16a390*/  LDL.LU R53, [R1+0x173c] ;  /* 0x00173c0001357983 */ /* 0x000ee80000300800 */
[----:B-1----:R-:W-:Y:S04]  /*16a3a0*/  STL.64 [R1+0x260], R24 ;  /* 0x0002601801007387 */ /* 0x002fe80000100a00 */
[----:B------:R-:W-:Y:S04]  /*16a3b0*/  STL.64 [R1+0x268], R26 ;  /* 0x0002681a01007387 */ /* 0x000fe80000100a00 */
[----:B------:R-:W3:Y:S04]  /*16a3c0*/  LDL.LU R50, [R1+0x1734] ;  /* 0x0017340001327983 */ /* 0x000ee80000300800 */
[----:B------:R0:W-:Y:S01]  /*16a3d0*/  STSM.16.M88.4 [R3], R8 ;  /* 0x0000000803007844 */ /* 0x0001e20000000200 */
[----:B------:R-:W-:-:S03]  /*16a3e0*/  NOP ;  /* 0x0000000000007918 */ /* 0x000fc60000000000 */
[----:B------:R-:W1:Y:S01]  /*16a3f0*/  LDS.128 R28, [R3] ;  /* 0x00000000031c7984 */ /* 0x000e620000000c00 */
[----:B--2---:R-:W-:Y:S02]  /*16a400*/  LOP3.LUT R4, R4, 0xffff, RZ, 0xc0, !PT ;  /* 0x0000ffff04047812 */ /* 0x004fe400078ec0ff */
[----:B----4-:R-:W-:Y:S02]  /*16a410*/  LOP3.LUT R14, R51, 0xffff, RZ, 0xc0, !PT ;  /* 0x0000ffff330e7812 */ /* 0x010fe400078ec0ff */
[----:B------:R-:W2:Y:S01]  /*16a420*/  LDL.LU R51, [R1+0x2a4] ;  /* 0x0002a40001337983 */ /* 0x000ea20000300800 */
[----:B0-----:R-:W-:-:S03]  /*16a430*/  LOP3.LUT R11, R57, 0xffff, RZ, 0xc0, !PT ;  /* 0x0000ffff390b7812 */ /* 0x001fc600078ec0ff */
[----:B------:R-:W4:Y:S01]  /*16a440*/  LDL.LU R57, [R1+0x2a8] ;  /* 0x0002a80001397983 */ /* 0x000f220000300800 */
[----:B------:R-:W-:-:S03]  /*16a450*/  LOP3.LUT R10, R48, 0xffff, RZ, 0xc0, !PT ;  /* 0x0000ffff300a7812 */ /* 0x000fc600078ec0ff */
[----:B------:R-:W4:Y:S01]  /*16a460*/  LDL.LU R48, [R1+0x2ac] ;  /* 0x0002ac0001307983 */ /* 0x000f220000300800 */
[----:B------:R-:W-:-:S03]  /*16a470*/  PRMT R24, R60, 0x4210, R4 ;  /* 0x000042103c187816 */ /* 0x000fc60000000004 */
[----:B------:R-:W4:Y:S01]  /*16a480*/  LDL.LU R60, [R1+0x2b0] ;  /* 0x0002b000013c7983 */ /* 0x000f220000300800 */
[----:B------:R-:W-:-:S03]  /*16a490*/  PRMT R25, R59, 0x4210, R14 ;  /* 0x000042103b197816 */ /* 0x000fc6000000000e */
[----:B-1----:R-:W-:Y:S04]  /*16a4a0*/  STL.64 [R1+0x250], R28 ;  /* 0x0002501c01007387 */ /* 0x002fe80000100a00 */
[----:B------:R-:W-:Y:S01]  /*16a4b0*/  STL.64 [R1+0x258], R30 ;  /* 0x0002581e01007387 */ /* 0x000fe20000100a00 */
[----:B------:R-:W-:Y:S01]  /*16a4c0*/  NOP ;  /* 0x0000000000007918 */ /* 0x000fe20000000000 */
[----:B------:R-:W-:Y:S02]  /*16a4d0*/  PRMT R26, R54, 0x4210, R11 ;  /* 0x00004210361a7816 */ /* 0x000fe4000000000b */
[----:B------:R-:W4:Y:S01]  /*16a4e0*/  LDL.LU R59, [R1+0x2b4] ;  /* 0x0002b400013b7983 */ /* 0x000f220000300800 */
[----:B------:R-:W-:-:S03]  /*16a4f0*/  PRMT R27, R52, 0x4210, R10 ;  /* 0x00004210341b7816 */ /* 0x000fc6000000000a */
[----:B------:R-:W4:Y:S04]  /*16a500*/  LDL.LU R54, [R1+0x2b8] ;  /* 0x0002b80001367983 */ /* 0x000f280000300800 */
[----:B------:R-:W4:Y:S04]  /*16a510*/  LDL.LU R52, [R1+0x2bc] ;  /* 0x0002bc0001347983 */ /* 0x000f280000300800 */
[----:B------:R0:W-:Y:S01]  /*16a520*/  STSM.16.M88.4 [R3], R24 ;  /* 0x0000001803007844 */ /* 0x0001e20000000200 */
[----:B------:R-:W-:-:S03]  /*16a530*/  NOP ;  /* 0x0000000000007918 */ /* 0x000fc60000000000 */
[----:B------:R-:W1:Y:S01]  /*16a540*/  LDS.128 R28, [R3] ;  /* 0x00000000031c7984 */ /* 0x000e620000000c00 */
[----:B---3--:R-:W-:-:S03]  /*16a550*/  LOP3.LUT R8, R49, 0xffff, RZ, 0xc0, !PT ;  /* 0x0000ffff31087812 */ /* 0x008fc600078ec0ff */
[----:B------:R-:W3:Y:S01]  /*16a560*/  LDL.LU R49, [R1+0x298] ;  /* 0x0002980001317983 */ /* 0x000ee20000300800 */
[----:B0-----:R-:W-:-:S03]  /*16a570*/  PRMT R24, R61, 0x4210, R8 ;  /* 0x000042103d187816 */ /* 0x001fc60000000008 */
[----:B------:R-:W3:Y:S01]  /*16a580*/  LDL.LU R61, [R1+0x300] ;  /* 0x00030000013d7983 */ /* 0x000ee20000300800 */
[----:B------:R-:W-:Y:S02]  /*16a590*/  LOP3.LUT R9, R6, 0xffff, RZ, 0xc0, !PT ;  /* 0x0000ffff06097812 */ /* 0x000fe400078ec0ff */
[----:B------:R-:W-:Y:S01]  /*16a5a0*/  LOP3.LUT R7, R7, 0xffff, RZ, 0xc0, !PT ;  /* 0x0000ffff07077812 */ /* 0x000fe200078ec0ff */
[----:B-1----:R-:W-:Y:S01]  /*16a5b0*/  STL.64 [R1+0x210], R28 ;  /* 0x0002101c01007387 */ /* 0x002fe20000100a00 */
[----:B------:R-:W-:Y:S02]  /*16a5c0*/  LOP3.LUT R6, R58, 0xffff, RZ, 0xc0, !PT ;  /* 0x0000ffff3a067812 */ /* 0x000fe400078ec0ff */
[----:B------:R-:W-:Y:S01]  /*16a5d0*/  PRMT R25, R55, 0x4210, R9 ;  /* 0x0000421037197816 */ /* 0x000fe20000000009 */
[----:B------:R-:W-:Y:S01]  /*16a5e0*/  STL.64 [R1+0x218], R30 ;  /* 0x0002181e01007387 */ /* 0x000fe20000100a00 */
[----:B------:R-:W-:Y:S01]  /*16a5f0*/  PRMT R26, R53, 0x4210, R7 ;  /* 0x00004210351a7816 */ /* 0x000fe20000000007 */
[----:B------:R-:W-:-:S02]  /*16a600*/  NOP ;  /* 0x0000000000007918 */ /* 0x000fc40000000000 */
[----:B------:R-:W3:Y:S04]  /*16a610*/  LDL.LU R55, [R1+0x304] ;  /* 0x0003040001377983 */ /* 0x000ee80000300800 */
[----:B------:R-:W3:Y:S01]  /*16a620*/  LDL.LU R53, [R1+0x308] ;  /* 0x0003080001357983 */ /* 0x000ee20000300800 */
[----:B------:R-:W-:-:S03]  /*16a630*/  PRMT R27, R50, 0x4210, R6 ;  /* 0x00004210321b7816 */ /* 0x000fc60000000006 */
[----:B------:R-:W3:Y:S01]  /*16a640*/  LDL.LU R50, [R1+0x29c] ;  /* 0x00029c0001327983 */ /* 0x000ee20000300800 */
[----:B--2---:R-:W-:-:S03]  /*16a650*/  PRMT R20, R51, 0x5210, R20 ;  /* 0x0000521033147816 */ /* 0x004fc60000000014 */
[----:B------:R-:W2:Y:S01]  /*16a660*/  LDL.LU R51, [R1+0x30c] ;  /* 0x00030c0001337983 */ /* 0x000ea20000300800 */
[----:B----4-:R-:W-:-:S03]  /*16a670*/  PRMT R21, R57, 0x5210, R21 ;  /* 0x0000521039157816 */ /* 0x010fc60000000015 */
[----:B------:R-:W4:Y:S01]  /*16a680*/  LDL.LU R57, [R1+0x358] ;  /* 0x0003580001397983 */ /* 0x000f220000300800 */
[----:B------:R-:W-:-:S03]  /*16a690*/  PRMT R22, R48, 0x5210, R19 ;  /* 0x0000521030167816 */ /* 0x000fc60000000013 */
[----:B------:R-:W2:Y:S01]  /*16a6a0*/  LDL.LU R48, [R1+0x1460] ;  /* 0x0014600001307983 */ /* 0x000ea20000300800 */
[----:B------:R-:W-:-:S03]  /*16a6b0*/  PRMT R23, R60, 0x5210, R18 ;  /* 0x000052103c177816 */ /* 0x000fc60000000012 */
[----:B------:R-:W4:Y:S04]  /*16a6c0*/  LDL.LU R60, [R1+0x2a0] ;  /* 0x0002a000013c7983 */ /* 0x000f280000300800 */
[----:B------:R-:W-:Y:S01]  /*16a6d0*/  STSM.16.M88.4 [R3], R24 ;  /* 0x0000001803007844 */ /* 0x000fe20000000200 */
[----:B------:R-:W-:-:S03]  /*16a6e0*/  NOP ;  /* 0x0000000000007918 */ /* 0x000fc60000000000 */
[----:B------:R-:W0:Y:S01]  /*16a6f0*/  LDS.128 R24, [R3] ;  /* 0x0000000003187984 */ /* 0x000e220000000c00 */
[----:B------:R-:W-:-:S03]  /*16a700*/  NOP ;  /* 0x0000000000007918 */ /* 0x000fc60000000000 */
[----:B------:R-:W-:Y:S01]  /*16a710*/  STSM.16.M88.4 [R3], R20 ;  /* 0x0000001403007844 */ /* 0x000fe20000000200 */
[----:B------:R-:W-:-:S03]  /*16a720*/  NOP ;  /* 0x0000000000007918 */ /* 0x000fc60000000000 */
[----:B------:R-:W1:Y:S01]  /*16a730*/  LDS.128 R20, [R3] ;  /* 0x0000000003147984 */ /* 0x000e620000000c00 */
[----:B------:R-:W-:Y:S02]  /*16a740*/  PRMT R16, R59, 0x5210, R16 ;  /* 0x000052103b107816 */ /* 0x000fe40000000010 */
[----:B------:R-:W-:Y:S02]  /*16a750*/  PRMT R17, R54, 0x5210, R17 ;  /* 0x0000521036117816 */ /* 0x000fe40000000011 */
[----:B------:R-:W-:Y:S01]  /*16a760*/  PRMT R18, R52, 0x5210, R15 ;  /* 0x0000521034127816 */ /* 0x000fe2000000000f */
[----:B0-----:R-:W-:Y:S04]  /*16a770*/  STL.64 [R1+0x330], R24 ;  /* 0x0003301801007387 */ /* 0x001fe80000100a00 */
[----:B------:R-:W-:Y:S04]  /*16a780*/  STL.64 [R1+0x338], R26 ;  /* 0x0003381a01007387 */ /* 0x000fe80000100a00 */
[----:B-1----:R-:W-:Y:S04]  /*16a790*/  STL.64 [R1+0x320], R20 ;  /* 0x0003201401007387 */ /* 0x002fe80000100a00 */
[----:B------:R-:W-:Y:S01]  /*16a7a0*/  STL.64 [R1+0x328], R22 ;  /* 0x0003281601007387 */ /* 0x000fe20000100a00 */
[----:B------:R-:W-:Y:S01]  /*16a7b0*/  NOP ;  /* 0x0000000000007918 */ /* 0x000fe20000000000 */
[----:B---3--:R-:W-:-:S05]  /*16a7c0*/  PRMT R19, R49, 0x5210, R5 ;  /* 0x0000521031137816 */ /* 0x008fca0000000005 */
[----:B------:R0:W-:Y:S01]  /*16a7d0*/  STSM.16.M88.4 [R3], R16 ;  /* 0x0000001003007844 */ /* 0x0001e20000000200 */
[----:B------:R-:W-:-:S03]  /*16a7e0*/  NOP ;  /* 0x0000000000007918 */ /* 0x000fc60000000000 */
[----:B------:R-:W1:Y:S01]  /*16a7f0*/  LDS.128 R20, [R3] ;  /* 0x0000000003147984 */ /* 0x000e620000000c00 */
[----:B0-----:R-:W-:-:S03]  /*16a800*/  PRMT R16, R61, 0x5210, R4 ;  /* 0x000052103d107816 */ /* 0x001fc60000000004 */
        /* <DEDUP_REMOVED lines=8> */
[----:B------:R-:W-:-:S03]  /*16a890*/  PRMT R19, R50, 0x5210, R10 ;  /* 0x0000521032137816 */ /* 0x000fc6000000000a */
[----:B-1----:R-:W-:Y:S01]  /*16a8a0*/  STL.64 [R1+0x310], R20 ;  /* 0x0003101401007387 */ /* 0x002fe20000100a00 */
[----:B------:R-:W-:-:S03]  /*16a8b0*/  PRMT R17, R55, 0x5210, R14 ;  /* 0x0000521037117816 */ /* 0x000fc6000000000e */
[----:B------:R-:W-:Y:S01]  /*16a8c0*/  STL.64 [R1+0x318], R22 ;  /* 0x0003181601007387 */ /* 0x000fe20000100a00 */
[----:B------:R-:W-:Y:S01]  /*16a8d0*/  PRMT R18, R53, 0x5210, R11 ;  /* 0x0000521035127816 */ /* 0x000fe2000000000b */
[----:B------:R-:W-:Y:S01]  /*16a8e0*/  NOP ;  /* 0x0000000000007918 */ /* 0x000fe20000000000 */
[----:B--2---:R-:W-:Y:S02]  /*16a8f0*/  PRMT R10, R48, 0x5210, R7 ;  /* 0x00005210300a7816 */ /* 0x004fe40000000007 */
[----:B------:R-:W2:Y:S04]  /*16a900*/  LDL.LU R7, [R1+0x2ac4] ;  /* 0x002ac40001077983 */ /* 0x000ea80000300800 */
[----:B------:R-:W2:Y:S04]  /*16a910*/  LDL.LU R55, [R1+0x2ac0] ;  /* 0x002ac00001377983 */ /* 0x000ea80000300800 */
[----:B------:R-:W2:Y:S04]  /*16a920*/  LDL.LU R53, [R1+0x2ab4] ;  /* 0x002ab40001357983 */ /* 0x000ea80000300800 */
[----:B------:R-:W2:Y:S01]  /*16a930*/  LDL.LU R50, [R1+0x2ab0] ;  /* 0x002ab00001327983 */ /* 0x000ea20000300800 */
[----:B----4-:R-:W-:-:S03]  /*16a940*/  PRMT R11, R60, 0x5210, R6 ;  /* 0x000052103c0b7816 */ /* 0x010fc60000000006 */
[----:B------:R-:W4:Y:S01]  /*16a950*/  LDL.LU R60, [R1+0x1760] ;  /* 0x00176000013c7983 */ /* 0x000f220000300800 */
[----:B------:R-:W-:-:S03]  /*16a960*/  PRMT R8, R51, 0x5210, R8 ;  /* 0x0000521033087816 */ /* 0x000fc60000000008 */
[----:B------:R-:W4:Y:S04]  /*16a970*/  LDL.LU R51, [R1+0x175c] ;  /* 0x00175c0001337983 */ /* 0x000f280000300800 */
[----:B------:R-:W-:Y:S01]  /*16a980*/  STSM.16.M88.4 [R3], R16 ;  /* 0x0000001003007844 */ /* 0x000fe20000000200 */
[----:B------:R-:W-:-:S03]  /*16a990*/  NOP ;  /* 0x0000000000007918 */ /* 0x000fc60000000000 */
[----:B------:R-:W0:Y:S01]  /*16a9a0*/  LDS.128 R16, [R3] ;  /* 0x0000000003107984 */ /* 0x000e220000000c00 */
[----:B------:R-:W-:Y:S01]  /*16a9b0*/  PRMT R9, R57, 0x5210, R9 ;  /* 0x0000521039097816 */ /* 0x000fe20000000009 */
[----:B------:R-:W-:Y:S02]  /*16a9c0*/  NOP ;  /* 0x0000000000007918 */ /* 0x000fe40000000000 */
[----:B------:R-:W4:Y:S04]  /*16a9d0*/  LDL.LU R57, [R1+0x1758] ;  /* 0x0017580001397983 */ /* 0x000f280000300800 */
[----:B------:R1:W-:Y:S01]  /*16a9e0*/  STSM.16.M88.4 [R3], R8 ;  /* 0x0000000803007844 */ /* 0x0003e20000000200 */
[----:B------:R-:W-:-:S03]  /*16a9f0*/  NOP ;  /* 0x0000000000007918 */ /* 0x000fc60000000000 */
[----:B------:R-:W1:Y:S04]  /*16aa00*/  LDS.128 R28, [R3] ;  /* 0x00000000031c7984 */ /* 0x000e680000000c00 */
[----:B0-----:R-:W-:Y:S04]  /*16aa10*/  STL.64 [R1+0x300], R16 ;  /* 0x0003001001007387 */ /* 0x001fe80000100a00 */
[----:B------:R0:W-:Y:S04]  /*16aa20*/  STL.64 [R1+0x308], R18 ;  /* 0x0003081201007387 */ /* 0x0001e80000100a00 */
[----:B------:R-:W4:Y:S01]  /*16aa30*/  LDL.LU R48, [R1+0x1498] ;  /* 0x0014980001307983 */ /* 0x000f220000300800 */
[----:B---3--:R-:W-:-:S02]  /*16aa40*/  LOP3.LUT R22, R58, 0xffff, RZ, 0xc0, !PT ;  /* 0x0000ffff3a167812 */ /* 0x008fc400078ec0ff */
[----:B-1----:R-:W-:Y:S02]  /*16aa50*/  LOP3.LUT R11, R4, 0xffff, RZ, 0xc0, !PT ;  /* 0x0000ffff040b7812 */ /* 0x002fe400078ec0ff */
[----:B0-----:R-:W-:Y:S02]  /*16aa60*/  LOP3.LUT R19, R59, 0xffff, RZ, 0xc0, !PT ;  /* 0x0000ffff3b137812 */ /* 0x001fe400078ec0ff */
[----:B------:R-:W-:Y:S02]  /*16aa70*/  PRMT R26, R49, 0x4210, R22 ;  /* 0x00004210311a7816 */ /* 0x000fe40000000016 */
[----:B------:R-:W3:Y:S01]  /*16aa80*/  LDL.LU R49, [R1+0x2a64] ;  /* 0x002a640001317983 */ /* 0x000ee20000300800 */
[----:B------:R-:W-:-:S03]  /*16aa90*/  LOP3.LUT R23, R5, 0xffff, RZ, 0xc0, !PT ;  /* 0x0000ffff05177812 */ /* 0x000fc600078ec0ff */
[----:B------:R-:W3:Y:S01]  /*16aaa0*/  LDL.LU R4, [R1+0x2a60] ;  /* 0x002a600001047983 */ /* 0x000ee20000300800 */
[----:B------:R-:W-:-:S03]  /*16aab0*/  PRMT R27, R61, 0x4210, R19 ;  /* 0x000042103d1b7816 */ /* 0x000fc60000000013 */
[----:B------:R-:W3:Y:S04]  /*16aac0*/  LDL.LU R5, [R1+0x2a54] ;  /* 0x002a540001057983 */ /* 0x000ee80000300800 */
[----:B------:R-:W3:Y:S04]  /*16aad0*/  LDL.LU R58, [R1+0x2a50] ;  /* 0x002a5000013a7983 */ /* 0x000ee80000300800 */
[----:B------:R-:W3:Y:S04]  /*16aae0*/  LDL.LU R61, [R1+0x176c] ;  /* 0x00176c00013d7983 */ /* 0x000ee80000300800 */
[----:B------:R-:W3:Y:S01]  /*16aaf0*/  LDL.LU R59, [R1+0x1768] ;  /* 0x00176800013b7983 */ /* 0x000ee20000300800 */
[----:B------:R-:W-:-:S03]  /*16ab00*/  PRMT R24, R54, 0x4210, R11 ;  /* 0x0000421036187816 */ /* 0x000fc6000000000b */
[----:B------:R-:W3:Y:S01]  /*16ab10*/  LDL.LU R54, [R1+0x1764] ;  /* 0x0017640001367983 */ /* 0x000ee20000300800 */
[----:B------:R-:W-:Y:S01]  /*16ab20*/  PRMT R25, R52, 0x4210, R23 ;  /* 0x0000421034197816 */ /* 0x000fe20000000017 */
[----:B------:R-:W-:Y:S02]  /*16ab30*/  NOP ;  /* 0x0000000000007918 */ /* 0x000fe40000000000 */
[----:B------:R-:W-:Y:S04]  /*16ab40*/  STL.64 [R1+0x200], R28 ;  /* 0x0002001c01007387 */ /* 0x000fe80000100a00 */
[----:B------:R-:W-:Y:S04]  /*16ab50*/  STL.64 [R1+0x208], R30 ;  /* 0x0002081e01007387 */ /* 0x000fe80000100a00 */
[----:B------:R-:W3:Y:S04]  /*16ab60*/  LDL.LU R52, [R1+0x14a0] ;  /* 0x0014a00001347983 */ /* 0x000ee80000300800 */
[----:B------:R4:W-:Y:S01]  /*16ab70*/  STSM.16.M88.4 [R3], R24 ;  /* 0x0000001803007844 */ /* 0x0009e20000000200 */
[----:B------:R-:W-:-:S03]  /*16ab80*/  NOP ;  /* 0x0000000000007918 */ /* 0x000fc60000000000 */
[----:B------:R-:W0:Y:S01]  /*16ab90*/  LDS.128 R28, [R3] ;  /* 0x00000000031c7984 */ /* 0x000e220000000c00 */
[----:B--2---:R-:W-:Y:S02]  /*16aba0*/  LOP3.LUT R16, R7, 0xffff, RZ, 0xc0, !PT ;  /* 0x0000ffff07107812 */ /* 0x004fe400078ec0ff */
[----:B------:R-:W-:Y:S02]  /*16abb0*/  LOP3.LUT R18, R53, 0xffff, RZ, 0xc0, !PT ;  /* 0x0000ffff35127812 */ /* 0x000fe400078ec0ff */
[----:B----4-:R-:W-:Y:S02]  /*16abc0*/  PRMT R24, R60, 0x4210, R16 ;  /* 0x000042103c187816 */ /* 0x010fe40000000010 */
[----:B------:R-:W2:Y:S04]  /*16abd0*/  LDL.LU R60, [R1+0x1640] ;  /* 0x00164000013c7983 */ /* 0x000ea80000300800 */
[----:B------:R-:W4:Y:S01]  /*16abe0*/  LDL.LU R53, [R1+0x163c] ;  /* 0x00163c0001357983 */ /* 0x000f220000300800 */
[----:B------:R-:W-:-:S02]  /*16abf0*/  LOP3.LUT R17, R55, 0xffff, RZ, 0xc0, !PT ;  /* 0x0000ffff37117812 */ /* 0x000fc400078ec0ff */
[----:B------:R-:W-:Y:S01]  /*16ac00*/  LOP3.LUT R15, R50, 0xffff, RZ, 0xc0, !PT ;  /* 0x0000ffff320f7812 */ /* 0x000fe200078ec0ff */
[----:B------:R-:W4:Y:S01]  /*16ac10*/  LDL.LU R55, [R1+0x1624] ;  /* 0x0016240001377983 */ /* 0x000f220000300800 */
[----:B------:R-:W-:-:S03]  /*16ac20*/  PRMT R25, R51, 0x4210, R17 ;  /* 0x0000421033197816 */ /* 0x000fc60000000011 */
[----:B------:R-:W4:Y:S04]  /*16ac30*/  LDL.LU R50, [R1+0x1620] ;  /* 0x0016200001327983 */ /* 0x000f280000300800 */
[----:B------:R-:W4:Y:S01]  /*16ac40*/  LDL.LU R51, [R1+0x177c] ;  /* 0x00177c0001337983 */ /* 0x000f220000300800 */
[----:B------:R-:W-:-:S03]  /*16ac50*/  PRMT R26, R57, 0x4210, R18 ;  /* 0x00004210391a7816 */ /* 0x000fc60000000012 */
[----:B------:R-:W4:Y:S01]  /*16ac60*/  LDL.LU R57, [R1+0x1778] ;  /* 0x0017780001397983 */ /* 0x000f220000300800 */
[----:B------:R-:W-:Y:S01]  /*16ac70*/  PRMT R27, R48, 0x4210, R15 ;  /* 0x00004210301b7816 */ /* 0x000fe2000000000f */
[----:B------:R-:W-:Y:S02]  /*16ac80*/  NOP ;  /* 0x0000000000007918 */ /* 0x000fe40000000000 */
[----:B------:R-:W4:Y:S04]  /*16ac90*/  LDL.LU R48, [R1+0x1774] ;  /* 0x0017740001307983 */ /* 0x000f280000300800 */
[----:B0-----:R-:W-:Y:S04]  /*16aca0*/  STL.64 [R1+0x2b0], R28 ;  /* 0x0002b01c01007387 */ /* 0x001fe80000100a00 */
[----:B------:R-:W-:Y:S04]  /*16acb0*/  STL.64 [R1+0x2b8], R30 ;  /* 0x0002b81e01007387 */ /* 0x000fe80000100a00 */
[----:B------:R-:W-:Y:S01]  /*16acc0*/  STSM.16.M88.4 [R3], R24 ;  /* 0x0000001803007844 */ /* 0x000fe20000000200 */
[----:B------:R-:W-:-:S03]  /*16acd0*/  NOP ;  /* 0x0000000000007918 */ /* 0x000fc60000000000 */
[----:B------:R-:W0:Y:S01]  /*16ace0*/  LDS.128 R24, [R3] ;  /* 0x0000000003187984 */ /* 0x000e220000000c00 */
[----:B---3--:R-:W-:-:S03]  /*16acf0*/  LOP3.LUT R14, R49, 0xffff, RZ, 0xc0, !PT ;  /* 0x0000ffff310e7812 */ /* 0x008fc600078ec0ff */
[----:B------:R-:W3:Y:S01]  /*16ad00*/  LDL.LU R49, [R1+0x1770] ;  /* 0x0017700001317983 */ /* 0x000ee20000300800 */
[----:B------:R-:W-:Y:S02]  /*16ad10*/  LOP3.LUT R10, R4, 0xffff, RZ, 0xc0, !PT ;  /* 0x0000ffff040a7812 */ /* 0x000fe400078ec0ff */
[----:B------:R-:W-:Y:S02]  /*16ad20*/  LOP3.LUT R9, R5, 0xffff, RZ, 0xc0, !PT ;  /* 0x0000ffff05097812 */ /* 0x000fe400078ec0ff */
[----:B------:R-:W-:Y:S02]  /*16ad30*/  LOP3.LUT R8, R58, 0xffff, RZ, 0xc0, !PT ;  /* 0x0000ffff3a087812 */ /* 0x000fe400078ec0ff */
[----:B------:R-:W-:Y:S02]  /*16ad40*/  PRMT R4, R61, 0x4210, R14 ;  /* 0x000042103d047816 */ /* 0x000fe4000000000e */
[----:B------:R-:W3:Y:S01]  /*16ad50*/  LDL.LU R61, [R1+0x1464] ;  /* 0x00146400013d7983 */ /* 0x000ee20000300800 */
[----:B------:R-:W-:-:S03]  /*16ad60*/  PRMT R5, R59, 0x4210, R10 ;  /* 0x000042103b057816 */ /* 0x000fc6000000000a */
[----:B------:R-:W3:Y:S04]  /*16ad70*/  LDL.LU R21, [R1+0x1468] ;  /* 0x0014680001157983 */ /* 0x000ee80000300800 */
[----:B------:R-:W3:Y:S04]  /*16ad80*/  LDL.LU R58, [R1+0x146c] ;  /* 0x00146c00013a7983 */ /* 0x000ee80000300800 */
[----:B------:R-:W3:Y:S01]  /*16ad90*/  LDL.LU R59, [R1+0x1470] ;  /* 0x00147000013b7983 */ /* 0x000ee20000300800 */
[----:B------:R-:W-:-:S03]  /*16ada0*/  PRMT R6, R54, 0x4210, R9 ;  /* 0x0000421036067816 */ /* 0x000fc60000000009 */
[----:B0-----:R-:W-:Y:S01]  /*16adb0*/  STL.64 [R1+0x2a0], R24 ;  /* 0x0002a01801007387 */ /* 0x001fe20000100a00 */
[----:B------:R-:W-:Y:S01]  /*16adc0*/  PRMT R7, R52, 0x4210, R8 ;  /* 0x0000421034077816 */ /* 0x000fe20000000008 */
[----:B------:R-:W-:-:S04]  /*16add0*/  NOP ;  /* 0x0000000000007918 */ /* 0x000fc80000000000 */
[----:B------:R2:W-:Y:S01]  /*16ade0*/  STSM.16.M88.4 [R3], R4 ;  /* 0x0000000403007844 */ /* 0x0005e20000000200 */
[----:B------:R-:W-:-:S03]  /*16adf0*/  NOP ;  /* 0x0000000000007918 */ /* 0x000fc60000000000 */
[----:B------:R-:W-:Y:S04]  /*16ae00*/  STL.64 [R1+0x2a8], R26 ;  /* 0x0002a81a01007387 */ /* 0x000fe80000100a00 */
[----:B------:R-:W3:Y:S04]  /*16ae10*/  LDL.LU R54, [R1+0x1474] ;  /* 0x0014740001367983 */ /* 0x000ee80000300800 */
[----:B------:R-:W0:Y:S01]  /*16ae20*/  LDS.128 R28, [R3] ;  /* 0x00000000031c7984 */ /* 0x000e220000000c00 */
[----:B--2---:R-:W-:-:S03]  /*16ae30*/  LOP3.LUT R4, R60, 0xffff, RZ, 0xc0, !PT ;  /* 0x0000ffff3c047812 */ /* 0x004fc600078ec0ff */
[----:B------:R-:W2:Y:S01]  /*16ae40*/  LDL.LU R60, [R1+0x1478] ;  /* 0x00147800013c7983 */ /* 0x000ea20000300800 */
[----:B----4-:R-:W-:-:S03]  /*16ae50*/  LOP3.LUT R5, R53, 0xffff, RZ, 0xc0, !PT ;  /* 0x0000ffff35057812 */ /* 0x010fc600078ec0ff */
[----:B------:R-:W4:Y:S04]  /*16ae60*/  LDL.LU R52, [R1+0x147c] ;  /* 0x00147c0001347983 */ /* 0x000f280000300800 */
[----:B------:R-:W4:Y:S01]  /*16ae70*/  LDL.LU R53, [R1+0x350] ;  /* 0x0003500001357983 */ /* 0x000f220000300800 */
[----:B------:R-:W-:Y:S02]  /*16ae80*/  LOP3.LUT R6, R55, 0xffff, RZ, 0xc0, !PT ;  /* 0x0000ffff37067812 */ /* 0x000fe400078ec0ff */
[----:B------:R-:W-:Y:S01]  /*16ae90*/  LOP3.LUT R7, R50, 0xffff, RZ, 0xc0, !PT ;  /* 0x0000ffff32077812 */ /* 0x000fe200078ec0ff */
[----:B------:R-:W4:Y:S01]  /*16aea0*/  LDL.LU R55, [R1+0x1480] ;  /* 0x0014800001377983 */ /* 0x000f220000300800 */
[----:B------:R-:W-:-:S03]  /*16aeb0*/  PRMT R24, R51, 0x4210, R4 ;  /* 0x0000421033187816 */ /* 0x000fc60000000004 */
[----:B------:R-:W4:Y:S04]  /*16aec0*/  LDL.LU R50, [R1+0x1484] ;  /* 0x0014840001327983 */ /* 0x000f280000300800 */
[----:B------:R-:W4:Y:S01]  /*16aed0*/  LDL.LU R51, [R1+0x1488] ;  /* 0x0014880001337983 */ /* 0x000f220000300800 */
[----:B------:R-:W-:-:S03]  /*16aee0*/  PRMT R25, R57, 0x4210, R5 ;  /* 0x0000421039197816 */ /* 0x000fc60000000005 */
[----:B------:R-:W4:Y:S04]  /*16aef0*/  LDL.LU R57, [R1+0x354] ;  /* 0x0003540001397983 */ /* 0x000f280000300800 */
[----:B0-----:R0:W-:Y:S04]  /*16af00*/  STL.64 [R1+0x290], R28 ;  /* 0x0002901c01007387 */ /* 0x0011e80000100a00 */
[----:B------:R-:W-:Y:S04]  /*16af10*/  STL.64 [R1+0x298], R30 ;  /* 0x0002981e01007387 */ /* 0x000fe80000100a00 */
[----:B0-----:R-:W4:Y:S01]  /*16af20*/  LDL.LU.64 R28, [R1+0x8140] ;  /* 0x00814000011c7983 */ /* 0x001f220000300a00 */
[----:B------:R-:W-:-:S03]  /*16af30*/  PRMT R26, R48, 0x4210, R6 ;  /* 0x00004210301a7816 */ /* 0x000fc60000000006 */
[----:B------:R-:W4:Y:S01]  /*16af40*/  LDL.LU R48, [R1+0x148c] ;  /* 0x00148c0001307983 */ /* 0x000f220000300800 */
[----:B---3--:R-:W-:Y:S01]  /*16af50*/  PRMT R27, R49, 0x4210, R7 ;  /* 0x00004210311b7816 */ /* 0x008fe20000000007 */
[----:B------:R-:W-:Y:S02]  /*16af60*/  NOP ;  /* 0x0000000000007918 */ /* 0x000fe40000000000 */
[----:B------:R-:W3:Y:S04]  /*16af70*/  LDL.LU R49, [R1+0x1490] ;  /* 0x0014900001317983 */ /* 0x000ee80000300800 */
[----:B------:R-:W-:Y:S01]  /*16af80*/  STSM.16.M88.4 [R3], R24 ;  /* 0x0000001803007844 */ /* 0x000fe20000000200 */
[----:B------:R-:W-:Y:S01]  /*16af90*/  NOP ;  /* 0x0000000000007918 */ /* 0x000fe20000000000 */
[----:B------:R-:W-:-:S02]  /*16afa0*/  PRMT R20, R61, 0x5210, R11 ;  /* 0x000052103d147816 */ /* 0x000fc4000000000b */
[----:B------:R-:W0:Y:S01]  /*16afb0*/  LDS.128 R24, [R3] ;  /* 0x0000000003187984 */ /* 0x000e220000000c00 */
[----:B------:R-:W-:-:S03]  /*16afc0*/  PRMT R21, R21, 0x5210, R23 ;  /* 0x0000521015157816 */ /* 0x000fc60000000017 */
[----:B------:R-:W3:Y:S01]  /*16afd0*/  LDL.LU R61, [R1+0x1494] ;  /* 0x00149400013d7983 */ /* 0x000ee20000300800 */
[----:B------:R-:W-:-:S03]  /*16afe0*/  PRMT R22, R58, 0x5210, R22 ;  /* 0x000052103a167816 */ /* 0x000fc60000000016 */
[----:B------:R-:W3:Y:S01]  /*16aff0*/  LDL R11, [R1+0x2ae4] ;  /* 0x002ae400010b7983 */ /* 0x000ee20000100800 */
[----:B------:R-:W-:Y:S01]  /*16b000*/  PRMT R23, R59, 0x5210, R19 ;  /* 0x000052103b177816 */ /* 0x000fe20000000013 */
[----:B------:R-:W-:-:S04]  /*16b010*/  NOP ;  /* 0x0000000000007918 */ /* 0x000fc80000000000 */
[----:B------:R-:W-:Y:S01]  /*16b020*/  STSM.16.M88.4 [R3], R20 ;  /* 0x0000001403007844 */ /* 0x000fe20000000200 */
[----:B------:R-:W-:-:S03]  /*16b030*/  NOP ;  /* 0x0000000000007918 */ /* 0x000fc60000000000 */
[----:B------:R-:W1:Y:S01]  /*16b040*/  LDS.128 R20, [R3] ;  /* 0x0000000003147984 */ /* 0x000e620000000c00 */
[----:B------:R-:W-:-:S03]  /*16b050*/  PRMT R16, R54, 0x5210, R16 ;  /* 0x0000521036107816 */ /* 0x000fc60000000010 */
[----:B0-----:R-:W-:Y:S04]  /*16b060*/  STL.64 [R1+0x1f0], R24 ;  /* 0x0001f01801007387 */ /* 0x001fe80000100a00 */
[----:B------:R-:W-:Y:S01]  /*16b070*/  STL.64 [R1+0x1f8], R26 ;  /* 0x0001f81a01007387 */ /* 0x000fe20000100a00 */
[----:B------:R-:W-:Y:S02]  /*16b080*/  PRMT R7, R0, 0x5210, R7 ;  /* 0x0000521000077816 */ /* 0x000fe40000000007 */
[----:B--2---:R-:W-:Y:S02]  /*16b090*/  PRMT R17, R60, 0x5210, R17 ;  /* 0x000052103c117816 */ /* 0x004fe40000000011 */
[----:B------:R-:W2:Y:S01]  /*16b0a0*/  LDL.LU R60, [R1+0x1c0] ;  /* 0x0001c000013c7983 */ /* 0x000ea20000300800 */
[----:B----4-:R-:W-:-:S02]  /*16b0b0*/  PRMT R18, R52, 0x5210, R18 ;  /* 0x0000521034127816 */ /* 0x010fc40000000012 */
[----:B------:R-:W-:Y:S01]  /*16b0c0*/  PRMT R19, R53, 0x5210, R15 ;  /* 0x0000521035137816 */ /* 0x000fe2000000000f */
[----:B------:R-:W-:Y:S01]  /*16b0d0*/  NOP ;  /* 0x0000000000007918 */ /* 0x000fe20000000000 */
[----:B------:R-:W4:Y:S04]  /*16b0e0*/  LDL.LU.64 R52, [R1+0x1d50] ;  /* 0x001d500001347983 */ /* 0x000f280000300a00 */
[----:B-1----:R-:W-:Y:S04]  /*16b0f0*/  STL.64 [R1+0x1e0], R20 ;  /* 0x0001e01401007387 */ /* 0x002fe80000100a00 */
[----:B------:R0:W-:Y:S04]  /*16b100*/  STSM.16.M88.4 [R3], R16 ;  /* 0x0000001003007844 */ /* 0x0001e80000000200 */
[----:B------:R-:W-:Y:S01]  /*16b110*/  STL.64 [R1+0x1e8], R22 ;  /* 0x0001e81601007387 */ /* 0x000fe20000100a00 */
[----:B------:R-:W-:-:S03]  /*16b120*/  NOP ;  /* 0x0000000000007918 */ /* 0x000fc60000000000 */
[----:B------:R-:W1:Y:S01]  /*16b130*/  LDS.128 R20, [R3] ;  /* 0x0000000003147984 */ /* 0x000e620000000c00 */
[----:B0-----:R-:W-:Y:S02]  /*16b140*/  PRMT R16, R55, 0x5210, R14 ;  /* 0x0000521037107816 */ /* 0x001fe4000000000e */
[----:B------:R-:W-:Y:S01]  /*16b150*/  PRMT R17, R50, 0x5210, R10 ;  /* 0x0000521032117816 */ /* 0x000fe2000000000a */
[----:B------:R-:W4:Y:S01]  /*16b160*/  LDL.LU.64 R54, [R1+0x1d48] ;  /* 0x001d480001367983 */ /* 0x000f220000300a00 */
[----:B------:R-:W-:-:S03]  /*16b170*/  PRMT R18, R51, 0x5210, R9 ;  /* 0x0000521033127816 */ /* 0x000fc60000000009 */
[----:B------:R-:W4:Y:S04]  /*16b180*/  LDL.LU.64 R50, [R1+0x1d40] ;  /* 0x001d400001327983 */ /* 0x000f280000300a00 */
[----:B-1----:R-:W-:Y:S04]  /*16b190*/  STL.64 [R1+0x1d0], R20 ;  /* 0x0001d01401007387 */ /* 0x002fe80000100a00 */
[----:B------:R-:W-:Y:S01]  /*16b1a0*/  STL.64 [R1+0x1d8], R22 ;  /* 0x0001d81601007387 */ /* 0x000fe20000100a00 */
[----:B------:R-:W-:Y:S01]  /*16b1b0*/  PRMT R4, R48, 0x5210, R4 ;  /* 0x0000521030047816 */ /* 0x000fe20000000004 */
[----:B------:R-:W-:-:S02]  /*16b1c0*/  NOP ;  /* 0x0000000000007918 */ /* 0x000fc40000000000 */
[----:B------:R-:W4:Y:S04]  /*16b1d0*/  LDL R25, [R1+0x3014] ;  /* 0x0030140001197983 */ /* 0x000f280000100800 */
[----:B------:R-:W4:Y:S01]  /*16b1e0*/  LDL.LU R0, [R1+0x813c] ;  /* 0x00813c0001007983 */ /* 0x000f220000300800 */
[----:B------:R-:W-:Y:S02]  /*16b1f0*/  PRMT R19, R57, 0x5210, R8 ;  /* 0x0000521039137816 */ /* 0x000fe40000000008 */
[----:B---3--:R-:W-:Y:S02]  /*16b200*/  PRMT R5, R49, 0x5210, R5 ;  /* 0x0000521031057816 */ /* 0x008fe40000000005 */
[----:B------:R-:W3:Y:S04]  /*16b210*/  LDL.LU.64 R48, [R1+0x1d38] ;  /* 0x001d380001307983 */ /* 0x000ee80000300a00 */
[----:B------:R0:W-:Y:S01]  /*16b220*/  STSM.16.M88.4 [R3], R16 ;  /* 0x0000001003007844 */ /* 0x0001e20000000200 */
[----:B------:R-:W-:-:S03]  /*16b230*/  NOP ;  /* 0x0000000000007918 */ /* 0x000fc60000000000 */
[----:B------:R-:W1:Y:S01]  /*16b240*/  LDS.128 R20, [R3] ;  /* 0x0000000003147984 */ /* 0x000e620000000c00 */
[----:B------:R-:W-:Y:S01]  /*16b250*/  PRMT R6, R61, 0x5210, R6 ;  /* 0x000052103d067816 */ /* 0x000fe20000000006 */
[----:B------:R-:W-:Y:S02]  /*16b260*/  NOP ;  /* 0x0000000000007918 */ /* 0x000fe40000000000 */
[----:B------:R-:W3:Y:S04]  /*16b270*/  LDL.LU R61, [R1+0x1b0] ;  /* 0x0001b000013d7983 */ /* 0x000ee80000300800 */
[----:B0-----:R-:W3:Y:S04]  /*16b280*/  LDL R18, [R1+0x3010] ;  /* 0x0030100001127983 */ /* 0x001ee80000100800 */
[----:B------:R0:W-:Y:S01]  /*16b290*/  STSM.16.M88.4 [R3], R4 ;  /* 0x0000000403007844 */ /* 0x0001e20000000200 */
[----:B------:R-:W-:-:S02]  /*16b2a0*/  ISETP.LT.AND P6, PT, R11, UR17, !P6 ;  /* 0x000000110b007c0c */ /* 0x000fc4000f7c1270 */
[C---:B------:R-:W-:Y:S01]  /*16b2b0*/  ISETP.LT.AND P5, PT, R11.reuse, UR27, !P5 ;  /* 0x0000001b0b007c0c */ /* 0x040fe2000efa1270 */
[----:B------:R-:W-:Y:S01]  /*16b2c0*/  VIADD R10, R11, 0x1 ;  /* 0x000000010b0a7836 */ /* 0x000fe20000000000 */
[----:B------:R-:W0:Y:S01]  /*16b2d0*/  LDCU UR17, c[0x0][0x398] ;  /* 0x00007300ff1177ac */ /* 0x000e220008000800 */
[----:B-1----:R-:W-:Y:S04]  /*16b2e0*/  STL.64 [R1+0x240], R20 ;  /* 0x0002401401007387 */ /* 0x002fe80000100a00 */
[----:B------:R-:W-:Y:S04]  /*16b2f0*/  STL.64 [R1+0x248], R22 ;  /* 0x0002481601007387 */ /* 0x000fe80000100a00 */
[----:B0-----:R-:W3:Y:S04]  /*16b300*/  LDL.LU R3, [R1+0x8138] ;  /* 0x0081380001037983 */ /* 0x001ee80000300800 */
[----:B------:R-:W3:Y:S04]  /*16b310*/  LDL.LU.64 R8, [R1+0x1d30] ;  /* 0x001d300001087983 */ /* 0x000ee80000300a00 */
[----:B------:R-:W3:Y:S01]  /*16b320*/  LDL R19, [R1+0x300c] ;  /* 0x00300c0001137983 */ /* 0x000ee20000100800 */
[----:B--2---:R-:W-:Y:S01]  /*16b330*/  PRMT R4, R60, 0x7770, RZ ;  /* 0x000077703c047816 */ /* 0x004fe200000000ff */
[----:B------:R-:W-:-:S04]  /*16b340*/  NOP ;  /* 0x0000000000007918 */ /* 0x000fc80000000000 */
[----:B----4-:R0:W-:Y:S04]  /*16b350*/  @P6 STG.E.U8 desc[UR34][R52.64], R4 ;  /* 0x0000000434006986 */ /* 0x0101e8000c101122 */
[----:B0-----:R-:W2:Y:S01]  /*16b360*/  LDL.LU.64 R52, [R1+0x1d28] ;  /* 0x001d280001347983 */ /* 0x001ea20000300a00 */
[----:B------:R-:W-:-:S03]  /*16b370*/  PRMT R4, R60, 0x7771, RZ ;  /* 0x000077713c047816 */ /* 0x000fc600000000ff */
[----:B------:R-:W4:Y:S01]  /*16b380*/  LDL R5, [R1+0x3008] ;  /* 0x0030080001057983 */ /* 0x000f220000100800 */
[----:B------:R-:W-:-:S04]  /*16b390*/  LOP3.LUT P6, RZ, R0, 0x2, RZ, 0xc0, !PT ;  /* 0x0000000200ff7812 */ /* 0x000fc800078cc0ff */
[----:B------:R-:W-:-:S13]  /*16b3a0*/  ISETP.LT.AND P6, PT, R11, UR31, !P6 ;  /* 0x0000001f0b007c0c */ /* 0x000fda000f7c1270 */
[----:B------:R0:W-:Y:S04]  /*16b3b0*/  @P6 STG.E.U8 desc[UR34][R54.64], R4 ;  /* 0x0000000436006986 */ /* 0x0001e8000c101122 */
[----:B0-----:R-:W4:Y:S01]  /*16b3c0*/  LDL.LU.64 R54, [R1+0x1d20] ;  /* 0x001d200001367983 */ /* 0x001f220000300a00 */
[----:B------:R-:W-:-:S03]  /*16b3d0*/  PRMT R4, R60, 0x7772, RZ ;  /* 0x000077723c047816 */ /* 0x000fc600000000ff */
[----:B------:R-:W4:Y:S04]  /*16b3e0*/  LDL R26, [R1+0x3004] ;  /* 0x00300400011a7983 */ /* 0x000f280000100800 */
[----:B------:R0:W-:Y:S01]  /*16b3f0*/  @P5 STG.E.U8 desc[UR34][R50.64], R4 ;  /* 0x0000000432005986 */ /* 0x0001e2000c101122 */
[----:B------:R-:W-:-:S03]  /*16b400*/  ISETP.LT.AND P5, PT, R11, UR21, !P0 ;  /* 0x000000150b007c0c */ /* 0x000fc6000c7a1270 */
[----:B------:R-:W4:Y:S01]  /*16b410*/  LDL.LU.64 R58, [R1+0x1d18] ;  /* 0x001d1800013a7983 */ /* 0x000f220000300a00 */
[----:B0-----:R-:W-:-:S03]  /*16b420*/  PRMT R4, R60, 0x7773, RZ ;  /* 0x000077733c047816 */ /* 0x001fc600000000ff */
[----:B------:R-:W4:Y:S06]  /*16b430*/  LDL.LU.64 R50, [R1+0x1d10] ;  /* 0x001d100001327983 */ /* 0x000f2c0000300a00 */
[----:B---3--:R0:W-:Y:S04]  /*16b440*/  @P5 STG.E.U8 desc[UR34][R48.64], R4 ;  /* 0x0000000430005986 */ /* 0x0081e8000c101122 */
[----:B0-----:R-:W3:Y:S01]  /*16b450*/  LDL.LU R4, [R1+0x1a0] ;  /* 0x0001a00001047983 */ /* 0x001ee20000300800 */
[----:B------:R-:W-:-:S03]  /*16b460*/  ISETP.GE.AND P5, PT, R11, UR23, PT ;  /* 0x000000170b007c0c */ /* 0x000fc6000bfa6270 */
[----:B------:R-:W3:Y:S01]  /*16b470*/  LDL R49, [R1+0x3000] ;  /* 0x0030000001317983 */ /* 0x000ee20000100800 */
[----:B------:R-:W-:Y:S01]  /*16b480*/  ISETP.LT.AND P6, PT, R25, UR12, !P5 ;  /* 0x0000000c19007c0c */ /* 0x000fe2000efc1270 */
[----:B------:R-:W0:Y:S01]  /*16b490*/  LDCU UR12, c[0x0][0x398] ;  /* 0x00007300ff0c77ac */ /* 0x000e220008000800 */
[C---:B------:R-:W-:Y:S01]  /*16b4a0*/  PRMT R6, R61.reuse, 0x7770, RZ ;  /* 0x000077703d067816 */ /* 0x040fe200000000ff */
[----:B------:R-:W3:Y:S10]  /*16b4b0*/  LDL R7, [R1+0x2ffc] ;  /* 0x002ffc0001077983 */ /* 0x000ef40000100800 */
[----:B------:R1:W-:Y:S04]  /*16b4c0*/  @P6 STG.E.U8 desc[UR34][R8.64], R6 ;  /* 0x0000000608006986 */ /* 0x0003e8000c101122 */
[----:B-1----:R-:W3:Y:S01]  /*16b4d0*/  LDL.LU.64 R8, [R1+0x1d08] ;  /* 0x001d080001087983 */ /* 0x002ee20000300a00 */
[----:B------:R-:W-:Y:S01]  /*16b4e0*/  ISETP.LT.AND P6, PT, R18, UR10, !P5 ;  /* 0x0000000a12007c0c */ /* 0x000fe2000efc1270 */
[----:B------:R-:W1:Y:S01]  /*16b4f0*/  LDCU UR10, c[0x0][0x398] ;  /* 0x00007300ff0a77ac */ /* 0x000e620008000800 */
[----:B------:R-:W-:Y:S01]  /*16b500*/  PRMT R6, R61, 0x7771, RZ ;  /* 0x000077713d067816 */ /* 0x000fe200000000ff */
[----:B------:R-:W3:Y:S04]  /*16b510*/  LDL R27, [R1+0x2ff8] ;  /* 0x002ff800011b7983 */ /* 0x000ee80000100800 */
[----:B------:R-:W3:Y:S06]  /*16b520*/  LDL.LU.64 R22, [R1+0x1d00] ;  /* 0x001d000001167983 */ /* 0x000eec0000300a00 */
[----:B--2---:R2:W-:Y:S01]  /*16b530*/  @P6 STG.E.U8 desc[UR34][R52.64], R6 ;  /* 0x0000000634006986 */ /* 0x0045e2000c101122 */
[----:B------:R-:W-:Y:S01]  /*16b540*/  ISETP.LT.AND P6, PT, R19, UR8, !P5 ;  /* 0x0000000813007c0c */ /* 0x000fe2000efc1270 */
[----:B------:R-:W0:Y:S01]  /*16b550*/  LDCU UR8, c[0x0][0x398] ;  /* 0x00007300ff0877ac */ /* 0x000e220008000800 */
[----:B--2---:R-:W-:Y:S01]  /*16b560*/  PRMT R6, R61, 0x7772, RZ ;  /* 0x000077723d067816 */ /* 0x004fe200000000ff */
[----:B------:R-:W2:Y:S10]  /*16b570*/  LDL R52, [R1+0x2ff4] ;  /* 0x002ff40001347983 */ /* 0x000eb40000100800 */
[----:B----4-:R4:W-:Y:S04]  /*16b580*/  @P6 STG.E.U8 desc[UR34][R54.64], R6 ;  /* 0x0000000636006986 */ /* 0x0109e8000c101122 */
[----:B----4-:R-:W4:Y:S04]  /*16b590*/  LDL.LU.64 R54, [R1+0x1cf8] ;  /* 0x001cf80001367983 */ /* 0x010f280000300a00 */
[----:B------:R-:W2:Y:S04]  /*16b5a0*/  LDL.LU R60, [R1+0x190] ;  /* 0x00019000013c7983 */ /* 0x000ea80000300800 */
[----:B------:R-:W2:Y:S04]  /*16b5b0*/  LDL R53, [R1+0x2ff0] ;  /* 0x002ff00001357983 */ /* 0x000ea80000100800 */
[----:B------:R-:W2:Y:S04]  /*16b5c0*/  LDL R57, [R1+0x2fec] ;  /* 0x002fec0001397983 */ /* 0x000ea80000100800 */
[----:B------:R-:W2:Y:S01]  /*16b5d0*/  LDL.LU.64 R20, [R1+0x1cf0] ;  /* 0x001cf00001147983 */ /* 0x000ea20000300a00 */
[----:B------:R-:W-:Y:S01]  /*16b5e0*/  ISETP.LT.AND P6, PT, R5, UR6, !P5 ;  /* 0x0000000605007c0c */ /* 0x000fe2000efc1270 */
[----:B------:R-:W0:Y:S01]  /*16b5f0*/  LDCU UR6, c[0x0][0x398] ;  /* 0x00007300ff0677ac */ /* 0x000e220008000800 */
[----:B------:R-:W-:Y:S01]  /*16b600*/  PRMT R6, R61, 0x7773, RZ ;  /* 0x000077733d067816 */ /* 0x000fe200000000ff */
[----:B------:R-:W2:Y:S04]  /*16b610*/  LDL.LU.64 R16, [R1+0x1ce8] ;  /* 0x001ce80001107983 */ /* 0x000ea80000300a00 */
[----:B------:R-:W2:Y:S06]  /*16b620*/  LDL R15, [R1+0x2fe8] ;  /* 0x002fe800010f7983 */ /* 0x000eac0000100800 */
[----:B------:R3:W-:Y:S01]  /*16b630*/  @P6 STG.E.U8 desc[UR34][R58.64], R6 ;  /* 0x000000063a006986 */ /* 0x0007e2000c101122 */
[----:B------:R-:W-:Y:S01]  /*16b640*/  ISETP.LT.AND P6, PT, R26, UR4, !P5 ;  /* 0x000000041a007c0c */ /* 0x000fe2000efc1270 */
[----:B------:R-:W0:Y:S01]  /*16b650*/  LDCU UR4, c[0x0][0x398] ;  /* 0x00007300ff0477ac */ /* 0x000e220008000800 */
[----:B---3--:R-:W-:-:S11]  /*16b660*/  PRMT R6, R4, 0x7770, RZ ;  /* 0x0000777004067816 */ /* 0x008fd600000000ff */
[----:B------:R3:W-:Y:S04]  /*16b670*/  @P6 STG.E.U8 desc[UR34][R50.64], R6 ;  /* 0x0000000632006986 */ /* 0x0007e8000c101122 */
[----:B---3--:R-:W3:Y:S01]  /*16b680*/  LDL.LU.64 R50, [R1+0x1ce0] ;  /* 0x001ce00001327983 */ /* 0x008ee20000300a00 */
[----:B------:R-:W-:Y:S01]  /*16b690*/  ISETP.LT.AND P6, PT, R49, UR14, !P5 ;  /* 0x0000000e31007c0c */ /* 0x000fe2000efc1270 */
[----:B------:R-:W0:Y:S01]  /*16b6a0*/  LDCU UR14, c[0x0][0x398] ;  /* 0x00007300ff0e77ac */ /* 0x000e220008000800 */
[C---:B------:R-:W-:Y:S01]  /*16b6b0*/  PRMT R6, R4.reuse, 0x7771, RZ ;  /* 0x0000777104067816 */ /* 0x040fe200000000ff */
[----:B------:R-:W0:Y:S10]  /*16b6c0*/  LDL R58, [R1+0x2fd4] ;  /* 0x002fd400013a7983 */ /* 0x000e340000100800 */
[----:B------:R1:W-:Y:S04]  /*16b6d0*/  @P6 STG.E.U8 desc[UR34][R8.64], R6 ;  /* 0x0000000608006986 */ /* 0x0003e8000c101122 */
[----:B-1----:R-:W3:Y:S01]  /*16b6e0*/  LDL.LU.64 R8, [R1+0xf60] ;  /* 0x000f600001087983 */ /* 0x002ee20000300a00 */
[----:B------:R-:W-:Y:S01]  /*16b6f0*/  ISETP.LT.AND P6, PT, R7, UR18, !P5 ;  /* 0x0000001207007c0c */ /* 0x000fe2000efc1270 */
[----:B------:R-:W1:Y:S01]  /*16b700*/  LDCU UR18, c[0x0][0x398] ;  /* 0x00007300ff1277ac */ /* 0x000e620008000800 */
[----:B------:R-:W-:Y:S01]  /*16b710*/  PRMT R6, R4, 0x7772, RZ ;  /* 0x0000777204067816 */ /* 0x000fe200000000ff */
[----:B------:R-:W3:Y:S04]  /*16b720*/  LDL.LU R61, [R1+0x180] ;  /* 0x00018000013d7983 */ /* 0x000ee80000300800 */
[----:B------:R-:W3:Y:S06]  /*16b730*/  LDL R59, [R1+0x2fe4] ;  /* 0x002fe400013b7983 */ /* 0x000eec0000100800 */
[----:B------:R1:W-:Y:S01]  /*16b740*/  @P6 STG.E.U8 desc[UR34][R22.64], R6 ;  /* 0x0000000616006986 */ /* 0x0003e2000c101122 */
[----:B------:R-:W-:-:S02]  /*16b750*/  ISETP.LT.AND P6, PT, R27, UR28, !P5 ;  /* 0x0000001c1b007c0c */ /* 0x000fc4000efc1270 */
[----:B------:R-:W-:Y:S01]  /*16b760*/  PRMT R4, R4, 0x7773, RZ ;  /* 0x0000777304047816 */ /* 0x000fe200000000ff */
[----:B-1----:R-:W3:Y:S04]  /*16b770*/  LDL.LU.64 R22, [R1+0x1cd8] ;  /* 0x001cd80001167983 */ /* 0x002ee80000300a00 */
[----:B------:R-:W3:Y:S06]  /*16b780*/  LDL R48, [R1+0x2fe0] ;  /* 0x002fe00001307983 */ /* 0x000eec0000100800 */
[----:B----4-:R1:W-:Y:S04]  /*16b790*/  @P6 STG.E.U8 desc[UR34][R54.64], R4 ;  /* 0x0000000436006986 */ /* 0x0103e8000c101122 */
[----:B-1----:R-:W4:Y:S01]  /*16b7a0*/  LDL.LU.64 R54, [R1+0x1cd0] ;  /* 0x001cd00001367983 */ /* 0x002f220000300a00 */
[----:B--2---:R-:W-:-:S02]  /*16b7b0*/  ISETP.LT.AND P6, PT, R52, UR24, !P5 ;  /* 0x0000001834007c0c */ /* 0x004fc4000efc1270 */
[C---:B------:R-:W-:Y:S01]  /*16b7c0*/  PRMT R4, R60.reuse, 0x7770, RZ ;  /* 0x000077703c047816 */ /* 0x040fe200000000ff */
[----:B------:R-:W2:Y:S10]  /*16b7d0*/  LDL R24, [R1+0x2fdc] ;  /* 0x002fdc0001187983 */ /* 0x000eb40000100800 */
[----:B------:R1:W-:Y:S04]  /*16b7e0*/  @P6 STG.E.U8 desc[UR34][R20.64], R4 ;  /* 0x0000000414006986 */ /* 0x0003e8000c101122 */
[----:B-1----:R-:W2:Y:S01]  /*16b7f0*/  LDL.LU.64 R20, [R1+0x1cc8] ;  /* 0x001cc80001147983 */ /* 0x002ea20000300a00 */
[----:B------:R-:W-:Y:S01]  /*16b800*/  ISETP.LT.AND P6, PT, R53, UR30, !P5 ;  /* 0x0000001e35007c0c */ /* 0x000fe2000efc1270 */
[----:B------:R-:W1:Y:S01]  /*16b810*/  LDCU.64 UR30, c[0x0][0x398] ;  /* 0x00007300ff1e77ac */ /* 0x000e620008000a00 */
[----:B------:R-:W-:-:S02]  /*16b820*/  PRMT R4, R60, 0x7771, RZ ;  /* 0x000077713c047816 */ /* 0x000fc400000000ff */
[----:B------:R-:W-:-:S09]  /*16b830*/  PRMT R6, R60, 0x7772, RZ ;  /* 0x000077723c067816 */ /* 0x000fd200000000ff */
[----:B------:R0:W-:Y:S01]  /*16b840*/  @P6 STG.E.U8 desc[UR34][R16.64], R4 ;  /* 0x0000000410006986 */ /* 0x0001e2000c101122 */
[----:B------:R-:W-:Y:S01]  /*16b850*/  ISETP.LT.AND P6, PT, R57, UR26, !P5 ;  /* 0x0000001a39007c0c */ /* 0x000fe2000efc1270 */
[----:B------:R-:W1:Y:S02]  /*16b860*/  LDCU.64 UR26, c[0x0][0x398] ;  /* 0x00007300ff1a77ac */ /* 0x000e640008000a00 */
[----:B0-----:R-:W2:Y:S04]  /*16b870*/  LDL.LU.64 R16, [R1+0x1cc0] ;  /* 0x001cc00001107983 */ /* 0x001ea80000300a00 */
[----:B------:R-:W2:Y:S06]  /*16b880*/  LDL.LU R4, [R1+0x170] ;  /* 0x0001700001047983 */ /* 0x000eac0000300800 */
[----:B---3--:R0:W-:Y:S04]  /*16b890*/  @P6 STG.E.U8 desc[UR34][R50.64], R6 ;  /* 0x0000000632006986 */ /* 0x0081e8000c101122 */
[----:B0-----:R-:W3:Y:S01]  /*16b8a0*/  LDL.LU.64 R50, [R1+0x1cb8] ;  /* 0x001cb80001327983 */ /* 0x001ee20000300a00 */
[----:B------:R-:W-:Y:S01]  /*16b8b0*/  ISETP.LT.AND P5, PT, R15, UR20, !P5 ;  /* 0x000000140f007c0c */ /* 0x000fe2000efa1270 */
[----:B------:R-:W0:Y:S01]  /*16b8c0*/  LDCU.64 UR20, c[0x0][0x398] ;  /* 0x00007300ff1477ac */ /* 0x000e220008000a00 */
[----:B------:R-:W-:-:S11]  /*16b8d0*/  PRMT R6, R60, 0x7773, RZ ;  /* 0x000077733c067816 */ /* 0x000fd600000000ff */
[----:B------:R0:W-:Y:S04]  /*16b8e0*/  @P5 STG.E.U8 desc[UR34][R8.64], R6 ;  /* 0x0000000608005986 */ /* 0x0001e8000c101122 */
[----:B0-----:R-:W3:Y:S01]  /*16b8f0*/  LDL.LU.64 R8, [R1+0x1cb0] ;  /* 0x001cb00001087983 */ /* 0x001ee20000300a00 */
[----:B------:R-:W-:-:S04]  /*16b900*/  ISETP.GE.AND P5, PT, R10, UR21, PT ;  /* 0x000000150a007c0c */ /* 0x000fc8000bfa6270 */
[----:B------:R-:W-:Y:S01]  /*16b910*/  ISETP.LT.AND P6, PT, R58, UR4, !P5 ;  /* 0x000000043a007c0c */ /* 0x000fe2000efc1270 */
[----:B------:R-:W0:Y:S01]  /*16b920*/  LDCU UR4, c[0x0][0x398] ;  /* 0x00007300ff0477ac */ /* 0x000e220008000800 */
[----:B------:R-:W-:-:S11]  /*16b930*/  PRMT R6, R61, 0x7770, RZ ;  /* 0x000077703d067816 */ /* 0x000fd600000000ff */
[----:B------:R1:W-:Y:S01]  /*16b940*/  @P6 STG.E.U8 desc[UR34][R22.64], R6 ;  /* 0x0000000616006986 */ /* 0x0003e2000c101122 */
[----:B0-----:R-:W-:Y:S01]  /*16b950*/  ISETP.LT.AND P6, PT, R59, UR4, !P5 ;  /* 0x000000043b007c0c */ /* 0x001fe2000efc1270 */
[----:B------:R-:W0:Y:S02]  /*16b960*/  LDCU UR4, c[0x0][0x398] ;  /* 0x00007300ff0477ac */ /* 0x000e240008000800 */
[----:B-1----:R-:W3:Y:S01]  /*16b970*/  LDL.LU.64 R22, [R1+0x1ca8] ;  /* 0x001ca80001167983 */ /* 0x002ee20000300a00 */
[----:B------:R-:W-:-:S09]  /*16b980*/  PRMT R6, R61, 0x7771, RZ ;  /* 0x000077713d067816 */ /* 0x000fd200000000ff */
[----:B----4-:R1:W-:Y:S04]  /*16b990*/  @P6 STG.E.U8 desc[UR34][R54.64], R6 ;  /* 0x0000000636006986 */ /* 0x0103e8000c101122 */
[----:B-1----:R-:W4:Y:S01]  /*16b9a0*/  LDL.LU.64 R54, [R1+0x1ca0] ;  /* 0x001ca00001367983 */ /* 0x002f220000300a00 */
[----:B0-----:R-:W-:Y:S01]  /*16b9b0*/  ISETP.LT.AND P6, PT, R48, UR4, !P5 ;  /* 0x0000000430007c0c */ /* 0x001fe2000efc1270 */
[----:B------:R-:W0:Y:S01]  /*16b9c0*/  LDCU UR4, c[0x0][0x398] ;  /* 0x00007300ff0477ac */ /* 0x000e220008000800 */
[C---:B------:R-:W-:Y:S01]  /*16b9d0*/  PRMT R6, R61.reuse, 0x7772, RZ ;  /* 0x000077723d067816 */ /* 0x040fe200000000ff */
[----:B------:R-:W4:Y:S10]  /*16b9e0*/  LDL.LU R60, [R1+0x160] ;  /* 0x00016000013c7983 */ /* 0x000f340000300800 */
[----:B--2---:R1:W-:Y:S04]  /*16b9f0*/  @P6 STG.E.U8 desc[UR34][R20.64], R6 ;  /* 0x0000000614006986 */ /* 0x0043e8000c101122 */
[----:B-1----:R-:W2:Y:S01]  /*16ba00*/  LDL.LU.64 R20, [R1+0x1c98] ;  /* 0x001c980001147983 */ /* 0x002ea20000300a00 */
[----:B0-----:R-:W-:Y:S01]  /*16ba10*/  ISETP.LT.AND P6, PT, R24, UR4, !P5 ;  /* 0x0000000418007c0c */ /* 0x001fe2000efc1270 */
[----:B------:R-:W0:Y:S02]  /*16ba20*/  LDCU UR4, c[0x0][0x398] ;  /* 0x00007300ff0477ac */ /* 0x000e240008000800 */
[----:B------:R-:W2:Y:S01]  /*16ba30*/  LDL.LU.64 R30, [R1+0x1c90] ;  /* 0x001c9000011e7983 */ /* 0x000ea20000300a00 */
[----:B------:R-:W-:-:S09]  /*16ba40*/  PRMT R6, R61, 0x7773, RZ ;  /* 0x000077733d067816 */ /* 0x000fd200000000ff */
[----:B------:R1:W-:Y:S01]  /*16ba50*/  @P6 STG.E.U8 desc[UR34][R16.64], R6 ;  /* 0x0000000610006986 */ /* 0x0003e2000c101122 */
[----:B0-----:R-:W-:Y:S01]  /*16ba60*/  ISETP.LT.AND P6, PT, R25, UR4, !P5 ;  /* 0x0000000419007c0c */ /* 0x001fe2000efc1270 */
[----:B------:R-:W0:Y:S02]  /*16ba70*/  LDCU UR4, c[0x0][0x398] ;  /* 0x00007300ff0477ac */ /* 0x000e240008000800 */
[----:B-1----:R-:W2:Y:S01]  /*16ba80*/  LDL.LU.64 R16, [R1+0x1c88] ;  /* 0x001c880001107983 */ /* 0x002ea20000300a00 */
[----:B------:R-:W-:-:S09]  /*16ba90*/  PRMT R6, R4, 0x7770, RZ ;  /* 0x0000777004067816 */ /* 0x000fd200000000ff */
[----:B---3--:R1:W-:Y:S04]  /*16baa0*/  @P6 STG.E.U8 desc[UR34][R50.64], R6 ;  /* 0x0000000632006986 */ /* 0x0083e8000c101122 */
[----:B-1----:R-:W3:Y:S01]  /*16bab0*/  LDL.LU.64 R50, [R1+0x1c80] ;  /* 0x001c800001327983 */ /* 0x002ee20000300a00 */
[----:B0-----:R-:W-:Y:S01]  /*16bac0*/  ISETP.LT.AND P6, PT, R18, UR4, !P5 ;  /* 0x0000000412007c0c */ /* 0x001fe2000efc1270 */
[----:B------:R-:W0:Y:S01]  /*16bad0*/  LDCU UR4, c[0x0][0x398] ;  /* 0x00007300ff0477ac */ /* 0x000e220008000800 */
[C---:B------:R-:W-:Y:S01]  /*16bae0*/  PRMT R6, R4.reuse, 0x7771, RZ ;  /* 0x0000777104067816 */ /* 0x040fe200000000ff */
[----:B------:R-:W3:Y:S10]  /*16baf0*/  LDL.LU R61, [R1+0x150] ;  /* 0x00015000013d7983 */ /* 0x000ef40000300800 */
[----:B------:R1:W-:Y:S04]  /*16bb00*/  @P6 STG.E.U8 desc[UR34][R8.64], R6 ;  /* 0x0000000608006986 */ /* 0x0003e8000c101122 */
[----:B-1----:R-:W3:Y:S01]  /*16bb10*/  LDL.LU.64 R8, [R1+0x1c78] ;  /* 0x001c780001087983 */ /* 0x002ee20000300a00 */
[----:B0-----:R-:W-:Y:S01]  /*16bb20*/  ISETP.LT.AND P6, PT, R19, UR4, !P5 ;  /* 0x0000000413007c0c */ /* 0x001fe2000efc1270 */
[----:B------:R-:W0:Y:S01]  /*16bb30*/  LDCU UR4, c[0x0][0x398] ;  /* 0x00007300ff0477ac */ /* 0x000e220008000800 */
[----:B------:R-:W-:-:S02]  /*16bb40*/  PRMT R6, R4, 0x7772, RZ ;  /* 0x0000777204067816 */ /* 0x000fc400000000ff */
[----:B------:R-:W-:-:S09]  /*16bb50*/  PRMT R4, R4, 0x7773, RZ ;  /* 0x0000777304047816 */ /* 0x000fd200000000ff */
[----:B------:R1:W-:Y:S01]  /*16bb60*/  @P6 STG.E.U8 desc[UR34][R22.64], R6 ;  /* 0x0000000616006986 */ /* 0x0003e2000c101122 */
[----:B0-----:R-:W-:Y:S01]  /*16bb70*/  ISETP.LT.AND P6, PT, R5, UR4, !P5 ;  /* 0x0000000405007c0c */ /* 0x001fe2000efc1270 */
[----:B------:R-:W0:Y:S02]  /*16bb80*/  LDCU UR4, c[0x0][0x398] ;  /* 0x00007300ff0477ac */ /* 0x000e240008000800 */
[----:B-1----:R-:W3:Y:S10]  /*16bb90*/  LDL.LU.64 R22, [R1+0x1c70] ;  /* 0x001c700001167983 */ /* 0x002ef40000300a00 */
[----:B----4-:R1:W-:Y:S04]  /*16bba0*/  @P6 STG.E.U8 desc[UR34][R54.64], R4 ;  /* 0x0000000436006986 */ /* 0x0103e8000c101122 */
[----:B-1----:R-:W4:Y:S01]  /*16bbb0*/  LDL.LU.64 R54, [R1+0x1c68] ;  /* 0x001c680001367983 */ /* 0x002f220000300a00 */
[----:B0-----:R-:W-:Y:S01]  /*16bbc0*/  ISETP.LT.AND P6, PT, R26, UR4, !P5 ;  /* 0x000000041a007c0c */ /* 0x001fe2000efc1270 */
[----:B------:R-:W0:Y:S01]  /*16bbd0*/  LDCU UR4, c[0x0][0x398] ;  /* 0x00007300ff0477ac */ /* 0x000e220008000800 */
[----:B------:R-:W-:-:S11]  /*16bbe0*/  PRMT R4, R60, 0x7770, RZ ;  /* 0x000077703c047816 */ /* 0x000fd600000000ff */
[----:B--2---:R1:W-:Y:S01]  /*16bbf0*/  @P6 STG.E.U8 desc[UR34][R20.64], R4 ;  /* 0x0000000414006986 */ /* 0x0043e2000c101122 */
[----:B0-----:R-:W-:Y:S01]  /*16bc00*/  ISETP.LT.AND P6, PT, R49, UR4, !P5 ;  /* 0x0000000431007c0c */ /* 0x001fe2000efc1270 */
[----:B------:R-:W0:Y:S02]  /*16bc10*/  LDCU UR4, c[0x0][0x398] ;  /* 0x00007300ff0477ac */ /* 0x000e240008000800 */
[----:B-1----:R-:W2:Y:S01]  /*16bc20*/  LDL.LU.64 R20, [R1+0xf50] ;  /* 0x000f500001147983 */ /* 0x002ea20000300a00 */
[----:B------:R-:W-:-:S09]  /*16bc30*/  PRMT R4, R60, 0x7771, RZ ;  /* 0x000077713c047816 */ /* 0x000fd200000000ff */
[----:B------:R1:W-:Y:S01]  /*16bc40*/  @P6 STG.E.U8 desc[UR34][R30.64], R4 ;  /* 0x000000041e006986 */ /* 0x0003e2000c101122 */
[----:B0-----:R-:W-:Y:S01]  /*16bc50*/  ISETP.LT.AND P6, PT, R7, UR4, !P5 ;  /* 0x0000000407007c0c */ /* 0x001fe2000efc1270 */
[----:B------:R-:W0:Y:S01]  /*16bc60*/  LDCU UR4, c[0x0][0x398] ;  /* 0x00007300ff0477ac */ /* 0x000e220008000800 */
[C---:B------:R-:W-:Y:S01]  /*16bc70*/  PRMT R6, R60.reuse, 0x7772, RZ ;  /* 0x000077723c067816 */ /* 0x040fe200000000ff */
[----:B-1----:R-:W2:Y:S10]  /*16bc80*/  LDL.LU R4, [R1+0x1c4] ;  /* 0x0001c40001047983 */ /* 0x002eb40000300800 */
[----:B------:R1:W-:Y:S01]  /*16bc90*/  @P6 STG.E.U8 desc[UR34][R16.64], R6 ;  /* 0x0000000610006986 */ /* 0x0003e2000c101122 */
[----:B------:R-:W-:Y:S01]  /*16bca0*/  ISETP.LT.AND P6, PT, R27, UR22, !P5 ;  /* 0x000000161b007c0c */ /* 0x000fe2000efc1270 */
[----:B------:R-:W0:Y:S02]  /*16bcb0*/  LDCU.64 UR22, c[0x0][0x398] ;  /* 0x00007300ff1677ac */ /* 0x000e240008000a00 */
[----:B-1----:R-:W2:Y:S01]  /*16bcc0*/  LDL.LU.64 R16, [R1+0x1c60] ;  /* 0x001c600001107983 */ /* 0x002ea20000300a00 */
[----:B------:R-:W-:-:S09]  /*16bcd0*/  PRMT R6, R60, 0x7773, RZ ;  /* 0x000077733c067816 */ /* 0x000fd200000000ff */
[----:B---3--:R1:W-:Y:S04]  /*16bce0*/  @P6 STG.E.U8 desc[UR34][R50.64], R6 ;  /* 0x0000000632006986 */ /* 0x0083e8000c101122 */
[----:B-1----:R-:W3:Y:S01]  /*16bcf0*/  LDL.LU.64 R50, [R1+0x1c58] ;  /* 0x001c580001327983 */ /* 0x002ee20000300a00 */
[----:B0-----:R-:W-:Y:S01]  /*16bd00*/  ISETP.LT.AND P6, PT, R52, UR4, !P5 ;  /* 0x0000000434007c0c */ /* 0x001fe2000efc1270 */
[----:B------:R-:W0:Y:S01]  /*16bd10*/  LDCU UR4, c[0x0][0x398] ;  /* 0x00007300ff0477ac */ /* 0x000e220008000800 */
[----:B------:R-:W-:-:S11]  /*16bd20*/  PRMT R6, R61, 0x7770, RZ ;  /* 0x000077703d067816 */ /* 0x000fd600000000ff */
[----:B------:R1:W-:Y:S04]  /*16bd30*/  @P6 STG.E.U8 desc[UR34][R8.64], R6 ;  /* 0x0000000608006986 */ /* 0x0003e8000c101122 */
[----:B-1----:R-:W3:Y:S01]  /*16bd40*/  LDL.LU.64 R8, [R1+0x1c50] ;  /* 0x001c500001087983 */ /* 0x002ee20000300a00 */
[----:B0-----:R-:W-:Y:S01]  /*16bd50*/  ISETP.LT.AND P6, PT, R53, UR4, !P5 ;  /* 0x0000000435007c0c */ /* 0x001fe2000efc1270 */
[----:B------:R-:W0:Y:S01]  /*16bd60*/  LDCU UR4, c[0x0][0x398] ;  /* 0x00007300ff0477ac */ /* 0x000e220008000800 */
[----:B------:R-:W-:-:S11]  /*16bd70*/  PRMT R6, R61, 0x7771, RZ ;  /* 0x000077713d067816 */ /* 0x000fd600000000ff */
[----:B------:R1:W-:Y:S01]  /*16bd80*/  @P6 STG.E.U8 desc[UR34][R22.64], R6 ;  /* 0x0000000616006986 */ /* 0x0003e2000c101122 */
[----:B0-----:R-:W-:Y:S01]  /*16bd90*/  ISETP.LT.AND P6, PT, R57, UR4, !P5 ;  /* 0x0000000439007c0c */ /* 0x001fe2000efc1270 */
[----:B------:R-:W0:Y:S02]  /*16bda0*/  LDCU UR4, c[0x0][0x398] ;  /* 0x00007300ff0477ac */ /* 0x000e240008000800 */
[----:B-1----:R-:W3:Y:S01]  /*16bdb0*/  LDL.LU.64 R22, [R1+0x1c48] ;  /* 0x001c480001167983 */ /* 0x002ee20000300a00 */
[----:B------:R-:W-:-:S03]  /*16bdc0*/  PRMT R6, R61, 0x7772, RZ ;  /* 0x000077723d067816 */ /* 0x000fc600000000ff */
[----:B------:R-:W3:Y:S01]  /*16bdd0*/  LDL.LU R60, [R1+0x1b4] ;  /* 0x0001b400013c7983 */ /* 0x000ee20000300800 */
[----:B0-----:R-:W-:Y:S01]  /*16bde0*/  ISETP.LT.AND P5, PT, R15, UR4, !P5 ;  /* 0x000000040f007c0c */ /* 0x001fe2000efa1270 */
[----:B------:R-:W0:Y:S01]  /*16bdf0*/  LDCU UR4, c[0x0][0x398] ;  /* 0x00007300ff0477ac */ /* 0x000e220008000800 */
[----:B------:R-:W-:-:S03]  /*16be00*/  VIADD R10, R11, 0x2 ;  /* 0x000000020b0a7836 */ /* 0x000fc60000000000 */
[----:B----4-:R1:W-:Y:S04]  /*16be10*/  @P6 STG.E.U8 desc[UR34][R54.64], R6 ;  /* 0x0000000636006986 */ /* 0x0103e8000c101122 */
[----:B-1----:R-:W4:Y:S01]  /*16be20*/  LDL.LU.64 R54, [R1+0x1c40] ;  /* 0x001c400001367983 */ /* 0x002f220000300a00 */
[----:B------:R-:W-:-:S05]  /*16be30*/  PRMT R6, R61, 0x7773, RZ ;  /* 0x000077733d067816 */ /* 0x000fca00000000ff */
[----:B--2---:R1:W-:Y:S01]  /*16be40*/  @P5 STG.E.U8 desc[UR34][R20.64], R6 ;  /* 0x0000000614005986 */ /* 0x0043e2000c101122 */
[----:B------:R-:W-:-:S03]  /*16be50*/  ISETP.GE.AND P5, PT, R10, UR23, PT ;  /* 0x000000170a007c0c */ /* 0x000fc6000bfa6270 */
[----:B-1----:R-:W2:Y:S01]  /*16be60*/  LDL.LU.64 R20, [R1+0x1c38] ;  /* 0x001c380001147983 */ /* 0x002ea20000300a00 */
[----:B0-----:R-:W-:Y:S01]  /*16be70*/  ISETP.LT.AND P6, PT, R58, UR4, !P5 ;  /* 0x000000043a007c0c */ /* 0x001fe2000efc1270 */
[----:B------:R-:W0:Y:S01]  /*16be80*/  LDCU UR4, c[0x0][0x398] ;  /* 0x00007300ff0477ac */ /* 0x000e220008000800 */
[----:B------:R-:W-:-:S11]  /*16be90*/  PRMT R6, R4, 0x7770, RZ ;  /* 0x0000777004067816 */ /* 0x000fd600000000ff */
        /* <DEDUP_REMOVED lines=9> */
[----:B------:R-:W-:Y:S01]  /*16bf30*/  PRMT R6, R4, 0x7772, RZ ;  /* 0x0000777204067816 */ /* 0x000fe200000000ff */
[----:B------:R-:W3:Y:S10]  /*16bf40*/  LDL.LU R61, [R1+0x1a4] ;  /* 0x0001a400013d7983 */ /* 0x000ef40000300800 */
[----:B------:R1:W-:Y:S04]  /*16bf50*/  @P6 STG.E.U8 desc[UR34][R8.64], R6 ;  /* 0x0000000608006986 */ /* 0x0003e8000c101122 */
[----:B-1----:R-:W3:Y:S01]  /*16bf60*/  LDL.LU.64 R8, [R1+0x1c20] ;  /* 0x001c200001087983 */ /* 0x002ee20000300a00 */
[----:B0-----:R-:W-:Y:S01]  /*16bf70*/  ISETP.LT.AND P6, PT, R24, UR4, !P5 ;  /* 0x0000000418007c0c */ /* 0x001fe2000efc1270 */
[----:B------:R-:W0:Y:S02]  /*16bf80*/  LDCU UR4, c[0x0][0x398] ;  /* 0x00007300ff0477ac */ /* 0x000e240008000800 */
[----:B------:R-:W3:Y:S01]  /*16bf90*/  LDL.LU.64 R30, [R1+0x1c18] ;  /* 0x001c1800011e7983 */ /* 0x000ee20000300a00 */
[----:B------:R-:W-:-:S09]  /*16bfa0*/  PRMT R4, R4, 0x7773, RZ ;  /* 0x0000777304047816 */ /* 0x000fd200000000ff */
[----:B------:R1:W-:Y:S01]  /*16bfb0*/  @P6 STG.E.U8 desc[UR34][R22.64], R4 ;  /* 0x0000000416006986 */ /* 0x0003e2000c101122 */
[----:B0-----:R-:W-:Y:S01]  /*16bfc0*/  ISETP.LT.AND P6, PT, R25, UR4, !P5 ;  /* 0x0000000419007c0c */ /* 0x001fe2000efc1270 */
[----:B------:R-:W0:Y:S02]  /*16bfd0*/  LDCU UR4, c[0x0][0x398] ;  /* 0x00007300ff0477ac */ /* 0x000e240008000800 */
[----:B-1----:R-:W3:Y:S01]  /*16bfe0*/  LDL.LU.64 R22, [R1+0x1c10] ;  /* 0x001c100001167983 */ /* 0x002ee20000300a00 */
[C---:B------:R-:W-:Y:S02]  /*16bff0*/  PRMT R4, R60.reuse, 0x7770, RZ ;  /* 0x000077703c047816 */ /* 0x040fe400000000ff */
[----:B------:R-:W-:-:S07]  /*16c000*/  PRMT R6, R60, 0x7771, RZ ;  /* 0x000077713c067816 */ /* 0x000fce00000000ff */
[----:B----4-:R1:W-:Y:S04]  /*16c010*/  @P6 STG.E.U8 desc[UR34][R54.64], R4 ;  /* 0x0000000436006986 */ /* 0x0103e8000c101122 */
[----:B-1----:R-:W4:Y:S01]  /*16c020*/  LDL.LU.64 R54, [R1+0x1c08] ;  /* 0x001c080001367983 */ /* 0x002f220000300a00 */
[----:B0-----:R-:W-:Y:S01]  /*16c030*/  ISETP.LT.AND P6, PT, R18, UR4, !P5 ;  /* 0x0000000412007c0c */ /* 0x001fe2000efc1270 */
[----:B------:R-:W0:Y:S02]  /*16c040*/  LDCU UR4, c[0x0][0x398] ;  /* 0x00007300ff0477ac */ /* 0x000e240008000800 */
[----:B------:R-:W4:Y:S10]  /*16c050*/  LDL.LU R4, [R1+0x194] ;  /* 0x0001940001047983 */ /* 0x000f340000300800 */
[----:B--2---:R1:W-:Y:S04]  /*16c060*/  @P6 STG.E.U8 desc[UR34][R20.64], R6 ;  /* 0x0000000614006986 */ /* 0x0043e8000c101122 */
        /* <DEDUP_REMOVED lines=19> */
[----:B------:R-:W3:Y:S06]  /*16c1a0*/  LDL.LU R60, [R1+0x184] ;  /* 0x00018400013c7983 */ /* 0x000eec0000300800 */
[----:B------:R1:W-:Y:S01]  /*16c1b0*/  @P6 STG.E.U8 desc[UR34][R30.64], R6 ;  /* 0x000000061e006986 */ /* 0x0003e2000c101122 */
[----:B0-----:R-:W-:Y:S01]  /*16c1c0*/  ISETP.LT.AND P6, PT, R7, UR4, !P5 ;  /* 0x0000000407007c0c */ /* 0x001fe2000efc1270 */
[----:B------:R-:W0:Y:S01]  /*16c1d0*/  LDCU UR4, c[0x0][0x398] ;  /* 0x00007300ff0477ac */ /* 0x000e220008000800 */
[----:B-1----:R-:W-:-:S11]  /*16c1e0*/  PRMT R6, R61, 0x7772, RZ ;  /* 0x000077723d067816 */ /* 0x002fd600000000ff */
[----:B------:R1:W-:Y:S01]  /*16c1f0*/  @P6 STG.E.U8 desc[UR34][R22.64], R6 ;  /* 0x0000000616006986 */ /* 0x0003e2000c101122 */
[----:B------:R-:W-:Y:S01]  /*16c200*/  ISETP.LT.AND P6, PT, R27, UR20, !P5 ;  /* 0x000000141b007c0c */ /* 0x000fe2000efc1270 */
[----:B------:R-:W0:Y:S02]  /*16c210*/  LDCU.64 UR20, c[0x0][0x398] ;  /* 0x00007300ff1477ac */ /* 0x000e240008000a00 */
[----:B-1----:R-:W3:Y:S01]  /*16c220*/  LDL.LU.64 R22, [R1+0x1be8] ;  /* 0x001be80001167983 */ /* 0x002ee20000300a00 */
[----:B------:R-:W-:-:S09]  /*16c230*/  PRMT R6, R61, 0x7773, RZ ;  /* 0x000077733d067816 */ /* 0x000fd200000000ff */
[----:B----4-:R1:W-:Y:S04]  /*16c240*/  @P6 STG.E.U8 desc[UR34][R54.64], R6 ;  /* 0x0000000636006986 */ /* 0x0103e8000c101122 */
[----:B-1----:R-:W4:Y:S01]  /*16c250*/  LDL.LU.64 R54, [R1+0x1be0] ;  /* 0x001be00001367983 */ /* 0x002f220000300a00 */
[----:B0-----:R-:W-:Y:S01]  /*16c260*/  ISETP.LT.AND P6, PT, R52, UR4, !P5 ;  /* 0x0000000434007c0c */ /* 0x001fe2000efc1270 */
[----:B------:R-:W0:Y:S01]  /*16c270*/  LDCU UR4, c[0x0][0x398] ;  /* 0x00007300ff0477ac */ /* 0x000e220008000800 */
[----:B------:R-:W-:-:S11]  /*16c280*/  PRMT R6, R4, 0x7770, RZ ;  /* 0x0000777004067816 */ /* 0x000fd600000000ff */
        /* <DEDUP_REMOVED lines=9> */
[----:B------:R-:W-:-:S03]  /*16c320*/  PRMT R6, R4, 0x7772, RZ ;  /* 0x0000777204067816 */ /* 0x000fc600000000ff */
[----:B------:R-:W2:Y:S06]  /*16c330*/  LDL.LU R61, [R1+0x174] ;  /* 0x00017400013d7983 */ /* 0x000eac0000300800 */
[----:B---3--:R1:W-:Y:S04]  /*16c340*/  @P6 STG.E.U8 desc[UR34][R50.64], R6 ;  /* 0x0000000632006986 */ /* 0x0083e8000c101122 */
[----:B-1----:R-:W3:Y:S01]  /*16c350*/  LDL.LU.64 R50, [R1+0x1bc8] ;  /* 0x001bc80001327983 */ /* 0x002ee20000300a00 */
[----:B0-----:R-:W-:Y:S01]  /*16c360*/  ISETP.LT.AND P5, PT, R15, UR4, !P5 ;  /* 0x000000040f007c0c */ /* 0x001fe2000efa1270 */
[----:B------:R-:W0:Y:S01]  /*16c370*/  LDCU UR4, c[0x0][0x398] ;  /* 0x00007300ff0477ac */ /* 0x000e220008000800 */
[----:B------:R-:W-:Y:S01]  /*16c380*/  PRMT R4, R4, 0x7773, RZ ;  /* 0x0000777304047816 */ /* 0x000fe200000000ff */
[----:B------:R-:W-:-:S10]  /*16c390*/  VIADD R6, R11, 0x3 ;  /* 0x000000030b067836 */ /* 0x000fd40000000000 */
[----:B------:R1:W-:Y:S01]  /*16c3a0*/  @P5 STG.E.U8 desc[UR34][R8.64], R4 ;  /* 0x0000000408005986 */ /* 0x0003e2000c101122 */
[----:B------:R-:W-:-:S03]  /*16c3b0*/  ISETP.GE.AND P5, PT, R6, UR21, PT ;  /* 0x0000001506007c0c */ /* 0x000fc6000bfa6270 */
        /* <DEDUP_REMOVED lines=51> */
[----:B------:R-:W-:-:S03]  /*16c6f0*/  PRMT R6, R4, 0x7771, RZ ;  /* 0x0000777104067816 */ /* 0x000fc600000000ff */
[----:B------:R-:W2:Y:S06]  /*16c700*/  LDL.LU R61, [R1+0x1c8] ;  /* 0x0001c800013d7983 */ /* 0x000eac0000300800 */
[----:B------:R1:W-:Y:S01]  /*16c710*/  @P6 STG.E.U8 desc[UR34][R30.64], R6 ;  /* 0x000000061e006986 */ /* 0x0003e2000c101122 */
[----:B0-----:R-:W-:Y:S01]  /*16c720*/  ISETP.LT.AND P6, PT, R7, UR4, !P5 ;  /* 0x0000000407007c0c */ /* 0x001fe2000efc1270 */
[----:B------:R-:W0:Y:S01]  /*16c730*/  LDCU UR4, c[0x0][0x398] ;  /* 0x00007300ff0477ac */ /* 0x000e220008000800 */
[----:B-1----:R-:W-:-:S11]  /*16c740*/  PRMT R6, R4, 0x7772, RZ ;  /* 0x0000777204067816 */ /* 0x002fd600000000ff */
[----:B------:R1:W-:Y:S01]  /*16c750*/  @P6 STG.E.U8 desc[UR34][R16.64], R6 ;  /* 0x0000000610006986 */ /* 0x0003e2000c101122 */
[----:B------:R-:W-:Y:S01]  /*16c760*/  ISETP.LT.AND P6, PT, R27, UR22, !P5 ;  /* 0x000000161b007c0c */ /* 0x000fe2000efc1270 */
[----:B------:R-:W0:Y:S01]  /*16c770*/  LDCU.64 UR22, c[0x0][0x398] ;  /* 0x00007300ff1677ac */ /* 0x000e220008000a00 */
[----:B------:R-:W-:Y:S01]  /*16c780*/  PRMT R4, R4, 0x7773, RZ ;  /* 0x0000777304047816 */ /* 0x000fe200000000ff */
[----:B-1----:R-:W2:Y:S10]  /*16c790*/  LDL.LU.64 R16, [R1+0x1b70] ;  /* 0x001b700001107983 */ /* 0x002eb40000300a00 */
        /* <DEDUP_REMOVED lines=9> */
[C---:B------:R-:W-:Y:S02]  /*16c830*/  PRMT R4, R60.reuse, 0x7771, RZ ;  /* 0x000077713c047816 */ /* 0x040fe400000000ff */
[----:B------:R-:W-:-:S09]  /*16c840*/  PRMT R6, R60, 0x7772, RZ ;  /* 0x000077723c067816 */ /* 0x000fd200000000ff */
[----:B------:R1:W-:Y:S01]  /*16c850*/  @P6 STG.E.U8 desc[UR34][R22.64], R4 ;  /* 0x0000000416006986 */ /* 0x0003e2000c101122 */
[----:B0-----:R-:W-:Y:S01]  /*16c860*/  ISETP.LT.AND P6, PT, R57, UR4, !P5 ;  /* 0x0000000439007c0c */ /* 0x001fe2000efc1270 */
[----:B------:R-:W0:Y:S02]  /*16c870*/  LDCU UR4, c[0x0][0x398] ;  /* 0x00007300ff0477ac */ /* 0x000e240008000800 */
[----:B-1----:R-:W3:Y:S04]  /*16c880*/  LDL.LU.64 R22, [R1+0x1b58] ;  /* 0x001b580001167983 */ /* 0x002ee80000300a00 */
        /* <DEDUP_REMOVED lines=44> */
[----:B------:R-:W0:Y:S01]  /*16cb50*/  LDCU UR4, c[0x0][0x398] ;  /* 0x00007300ff0477ac */ /* 0x000e220008000800 */
[----:B------:R-:W-:-:S02]  /*16cb60*/  PRMT R6, R4, 0x7772, RZ ;  /* 0x0000777204067816 */ /* 0x000fc400000000ff */
[----:B------:R-:W-:-:S09]  /*16cb70*/  PRMT R4, R4, 0x7773, RZ ;  /* 0x0000777304047816 */ /* 0x000fd200000000ff */
[----:B------:R1:W-:Y:S01]  /*16cb80*/  @P6 STG.E.U8 desc[UR34][R16.64], R6 ;  /* 0x0000000610006986 */ /* 0x0003e2000c101122 */
[----:B0-----:R-:W-:Y:S01]  /*16cb90*/  ISETP.LT.AND P6, PT, R5, UR4, !P5 ;  /* 0x0000000405007c0c */ /* 0x001fe2000efc1270 */
[----:B------:R-:W0:Y:S02]  /*16cba0*/  LDCU UR4, c[0x0][0x398] ;  /* 0x00007300ff0477ac */ /* 0x000e240008000800 */
[----:B-1----:R-:W2:Y:S10]  /*16cbb0*/  LDL.LU.64 R16, [R1+0x1b08] ;  /* 0x001b080001107983 */ /* 0x002eb40000300a00 */
        /* <DEDUP_REMOVED lines=10> */
[----:B------:R1:W-:Y:S01]  /*16cc60*/  @P6 STG.E.U8 desc[UR34][R30.64], R4 ;  /* 0x000000041e006986 */ /* 0x0003e2000c101122 */
[----:B0-----:R-:W-:Y:S01]  /*16cc70*/  ISETP.LT.AND P6, PT, R7, UR4, !P5 ;  /* 0x0000000407007c0c */ /* 0x001fe2000efc1270 */
[----:B------:R-:W0:Y:S01]  /*16cc80*/  LDCU UR4, c[0x0][0x398] ;  /* 0x00007300ff0477ac */ /* 0x000e220008000800 */
[C---:B------:R-:W-:Y:S01]  /*16cc90*/  PRMT R6, R60.reuse, 0x7772, RZ ;  /* 0x000077723c067816 */ /* 0x040fe200000000ff */
[----:B-1----:R-:W3:Y:S10]  /*16cca0*/  LDL.LU R4, [R1+0x188] ;  /* 0x0001880001047983 */ /* 0x002ef40000300800 */
        /* <DEDUP_REMOVED lines=42> */
[----:B------:R-:W-:Y:S01]  /*16cf50*/  PRMT R6, R4, 0x7772, RZ ;  /* 0x0000777204067816 */ /* 0x000fe200000000ff */
        /* <DEDUP_REMOVED lines=66> */
[----:B------:R-:W-:-:S03]  /*16d380*/  PRMT R4, R4, 0x7773, RZ ;  /* 0x0000777304047816 */ /* 0x000fc600000000ff */
[----:B----4-:R1:W-:Y:S04]  /*16d390*/  @P6 STG.E.U8 desc[UR34][R54.64], R6 ;  /* 0x0000000636006986 */ /* 0x0103e8000c101122 */
[----:B-1----:R-:W4:Y:S01]  /*16d3a0*/  LDL.LU.64 R54, [R1+0x1a58] ;  /* 0x001a580001367983 */ /* 0x002f220000300a00 */
[----:B------:R-:W-:-:S03]  /*16d3b0*/  VIADD R6, R11, 0x6 ;  /* 0x000000060b067836 */ /* 0x000fc60000000000 */
[----:B--2---:R1:W-:Y:S02]  /*16d3c0*/  @P5 STG.E.U8 desc[UR34][R20.64], R4 ;  /* 0x0000000414005986 */ /* 0x0043e4000c101122 */
[----:B------:R-:W-:-:S04]  /*16d3d0*/  ISETP.GE.AND P5, PT, R6, UR23, PT ;  /* 0x0000001706007c0c */ /* 0x000fc8000bfa6270 */
[----:B0-----:R-:W-:Y:S01]  /*16d3e0*/  ISETP.LT.AND P6, PT, R58, UR4, !P5 ;  /* 0x000000043a007c0c */ /* 0x001fe2000efc1270 */
[----:B------:R-:W0:Y:S01]  /*16d3f0*/  LDCU UR4, c[0x0][0x398] ;  /* 0x00007300ff0477ac */ /* 0x000e220008000800 */
[----:B-1----:R-:W2:Y:S01]  /*16d400*/  LDL.LU.64 R20, [R1+0x1a50] ;  /* 0x001a500001147983 */ /* 0x002ea20000300a00 */
[----:B------:R-:W-:-:S10]  /*16d410*/  PRMT R4, R60, 0x7770, RZ ;  /* 0x000077703c047816 */ /* 0x000fd400000000ff */
        /* <DEDUP_REMOVED lines=28> */
[----:B--2---:R1:W-:Y:S01]  /*16d5e0*/  @P6 STG.E.U8 desc[UR34][R20.64], R6 ;  /* 0x0000000614006986 */ /* 0x0043e2000c101122 */
[----:B0-----:R-:W-:Y:S01]  /*16d5f0*/  ISETP.LT.AND P6, PT, R19, UR4, !P5 ;  /* 0x0000000413007c0c */ /* 0x001fe2000efc1270 */
[----:B------:R-:W0:Y:S02]  /*16d600*/  LDCU UR4, c[0x0][0x398] ;  /* 0x00007300ff0477ac */ /* 0x000e240008000800 */
[----:B-1----:R-:W2:Y:S01]  /*16d610*/  LDL.LU.64 R20, [R1+0x1a18] ;  /* 0x001a180001147983 */ /* 0x002ea20000300a00 */
        /* <DEDUP_REMOVED lines=35> */
[C---:B------:R-:W-:Y:S02]  /*16d850*/  PRMT R4, R60.reuse, 0x7771, RZ ;  /* 0x000077713c047816 */ /* 0x040fe400000000ff */
[----:B------:R-:W-:-:S07]  /*16d860*/  PRMT R6, R60, 0x7772, RZ ;  /* 0x000077723c067816 */ /* 0x000fce00000000ff */
[----:B------:R1:W-:Y:S01]  /*16d870*/  @P6 STG.E.U8 desc[UR34][R16.64], R4 ;  /* 0x0000000410006986 */ /* 0x0003e2000c101122 */
[----:B0-----:R-:W-:Y:S01]  /*16d880*/  ISETP.LT.AND P6, PT, R57, UR4, !P5 ;  /* 0x0000000439007c0c */ /* 0x001fe2000efc1270 */
[----:B------:R-:W0:Y:S02]  /*16d890*/  LDCU UR4, c[0x0][0x398] ;  /* 0x00007300ff0477ac */ /* 0x000e240008000800 */
[----:B-1----:R-:W2:Y:S04]  /*16d8a0*/  LDL.LU.64 R16, [R1+0x19e8] ;  /* 0x0019e80001107983 */ /* 0x002ea80000300a00 */
        /* <DEDUP_REMOVED lines=8> */
[----:B------:R-:W-:-:S04]  /*16d930*/  ISETP.GE.AND P5, PT, R10, UR21, PT ;  /* 0x000000150a007c0c */ /* 0x000fc8000bfa6270 */
[----:B0-----:R-:W-:Y:S01]  /*16d940*/  ISETP.LT.AND P6, PT, R58, UR4, !P5 ;  /* 0x000000043a007c0c */ /* 0x001fe2000efc1270 */
[----:B------:R-:W0:Y:S01]  /*16d950*/  LDCU UR4, c[0x0][0x398] ;  /* 0x00007300ff0477ac */ /* 0x000e220008000800 */
[----:B-1----:R-:W3:Y:S01]  /*16d960*/  LDL.LU.64 R8, [R1+0x19d8] ;  /* 0x0019d80001087983 */ /* 0x002ee20000300a00 */
[----:B------:R-:W-:-:S10]  /*16d970*/  PRMT R6, R61, 0x7770, RZ ;  /* 0x000077703d067816 */ /* 0x000fd400000000ff */
        /* <DEDUP_REMOVED lines=11> */
[----:B--2---:R1:W-:Y:S01]  /*16da30*/  @P6 STG.E.U8 desc[UR34][R20.64], R6 ;  /* 0x0000000614006986 */ /* 0x0043e2000c101122 */
[----:B0-----:R-:W-:Y:S01]  /*16da40*/  ISETP.LT.AND P6, PT, R24, UR4, !P5 ;  /* 0x0000000418007c0c */ /* 0x001fe2000efc1270 */
[----:B------:R-:W0:Y:S02]  /*16da50*/  LDCU UR4, c[0x0][0x398] ;  /* 0x00007300ff0477ac */ /* 0x000e240008000800 */
[----:B-1----:R-:W2:Y:S01]  /*16da60*/  LDL.LU.64 R20, [R1+0x19c0] ;  /* 0x0019c00001147983 */ /* 0x002ea20000300a00 */
[----:B------:R-:W-:-:S03]  /*16da70*/  PRMT R6, R61, 0x7773, RZ ;  /* 0x000077733d067816 */ /* 0x000fc600000000ff */
[----:B------:R-:W2:Y:S06]  /*16da80*/  LDL.LU.64 R30, [R1+0x19b8] ;  /* 0x0019b800011e7983 */ /* 0x000eac0000300a00 */
[----:B------:R1:W-:Y:S01]  /*16da90*/  @P6 STG.E.U8 desc[UR34][R16.64], R6 ;  /* 0x0000000610006986 */ /* 0x0003e2000c101122 */
[----:B0-----:R-:W-:Y:S01]  /*16daa0*/  ISETP.LT.AND P6, PT, R25, UR4, !P5 ;  /* 0x0000000419007c0c */ /* 0x001fe2000efc1270 */
[----:B------:R-:W0:Y:S01]  /*16dab0*/  LDCU UR4, c[0x0][0x398] ;  /* 0x00007300ff0477ac */ /* 0x000e220008000800 */
[----:B-1----:R-:W-:-:S11]  /*16dac0*/  PRMT R6, R4, 0x7770, RZ ;  /* 0x0000777004067816 */ /* 0x002fd600000000ff */
[----:B---3--:R1:W-:Y:S04]  /*16dad0*/  @P6 STG.E.U8 desc[UR34][R50.64], R6 ;  /* 0x0000000632006986 */ /* 0x0083e8000c101122 */
[----:B-1----:R-:W3:Y:S04]  /*16dae0*/  LDL.LU.64 R50, [R1+0x19b0] ;  /* 0x0019b00001327983 */ /* 0x002ee80000300a00 */
[----:B------:R-:W3:Y:S01]  /*16daf0*/  LDL.LU.64 R16, [R1+0x13d8] ;  /* 0x0013d80001107983 */ /* 0x000ee20000300a00 */
[----:B0-----:R-:W-:Y:S01]  /*16db00*/  ISETP.LT.AND P6, PT, R18, UR4, !P5 ;  /* 0x0000000412007c0c */ /* 0x001fe2000efc1270 */
[----:B------:R-:W0:Y:S01]  /*16db10*/  LDCU UR4, c[0x0][0x398] ;  /* 0x00007300ff0477ac */ /* 0x000e220008000800 */
[C---:B------:R-:W-:Y:S01]  /*16db20*/  PRMT R6, R4.reuse, 0x7771, RZ ;  /* 0x0000777104067816 */ /* 0x040fe200000000ff */
[----:B------:R-:W3:Y:S10]  /*16db30*/  LDL.LU R61, [R1+0x15c] ;  /* 0x00015c00013d7983 */ /* 0x000ef40000300800 */
[----:B------:R1:W-:Y:S01]  /*16db40*/  @P6 STG.E.U8 desc[UR34][R8.64], R6 ;  /* 0x0000000608006986 */ /* 0x0003e2000c101122 */
[----:B0-----:R-:W-:Y:S01]  /*16db50*/  ISETP.LT.AND P6, PT, R19, UR4, !P5 ;  /* 0x0000000413007c0c */ /* 0x001fe2000efc1270 */
[----:B------:R-:W0:Y:S02]  /*16db60*/  LDCU UR4, c[0x0][0x398] ;  /* 0x00007300ff0477ac */ /* 0x000e240008000800 */
[----:B-1----:R-:W3:Y:S01]  /*16db70*/  LDL.LU.64 R8, [R1+0x13d0] ;  /* 0x0013d00001087983 */ /* 0x002ee20000300a00 */
[----:B------:R-:W-:-:S02]  /*16db80*/  PRMT R6, R4, 0x7772, RZ ;  /* 0x0000777204067816 */ /* 0x000fc400000000ff */
[----:B------:R-:W-:-:S07]  /*16db90*/  PRMT R4, R4, 0x7773, RZ ;  /* 0x0000777304047816 */ /* 0x000fce00000000ff */
        /* <DEDUP_REMOVED lines=11> */
[----:B------:R-:W0:Y:S01]  /*16dc50*/  LDCU UR4, c[0x0][0x398] ;  /* 0x00007300ff0477ac */ /* 0x000e220008000800 */
[C---:B-1----:R-:W-:Y:S01]  /*16dc60*/  PRMT R4, R60.reuse, 0x7771, RZ ;  /* 0x000077713c047816 */ /* 0x042fe200000000ff */
[----:B------:R-:W2:Y:S10]  /*16dc70*/  LDL.LU.64 R20, [R1+0xdc8] ;  /* 0x000dc80001147983 */ /* 0x000eb40000300a00 */
[----:B------:R1:W-:Y:S01]  /*16dc80*/  @P6 STG.E.U8 desc[UR34][R30.64], R4 ;  /* 0x000000041e006986 */ /* 0x0003e2000c101122 */
[----:B0-----:R-:W-:Y:S01]  /*16dc90*/  ISETP.LT.AND P6, PT, R7, UR4, !P5 ;  /* 0x0000000407007c0c */ /* 0x001fe2000efc1270 */
[----:B------:R-:W0:Y:S01]  /*16dca0*/  LDCU UR4, c[0x0][0x398] ;  /* 0x00007300ff0477ac */ /* 0x000e220008000800 */
[C---:B------:R-:W-:Y:S01]  /*16dcb0*/  PRMT R6, R60.reuse, 0x7772, RZ ;  /* 0x000077723c067816 */ /* 0x040fe200000000ff */
[----:B-1----:R-:W2:Y:S10]  /*16dcc0*/  LDL.LU R4, [R1+0x140] ;  /* 0x0001400001047983 */ /* 0x002eb40000300800 */
[----:B---3--:R1:W-:Y:S04]  /*16dcd0*/  @P6 STG.E.U8 desc[UR34][R50.64], R6 ;  /* 0x0000000632006986 */ /* 0x0083e8000c101122 */
[----:B-1----:R-:W3:Y:S01]  /*16dce0*/  LDL.LU.64 R50, [R1+0x13b8] ;  /* 0x0013b80001327983 */ /* 0x002ee20000300a00 */
[----:B------:R-:W-:Y:S01]  /*16dcf0*/  ISETP.LT.AND P6, PT, R27, UR22, !P5 ;  /* 0x000000161b007c0c */ /* 0x000fe2000efc1270 */
[----:B------:R-:W1:Y:S01]  /*16dd00*/  LDCU.64 UR22, c[0x0][0x398] ;  /* 0x00007300ff1677ac */ /* 0x000e620008000a00 */
[----:B------:R-:W-:-:S11]  /*16dd10*/  PRMT R6, R60, 0x7773, RZ ;  /* 0x000077733c067816 */ /* 0x000fd600000000ff */
[----:B------:R0:W-:Y:S04]  /*16dd20*/  @P6 STG.E.U8 desc[UR34][R16.64], R6 ;  /* 0x0000000610006986 */ /* 0x0001e8000c101122 */
[----:B0-----:R-:W3:Y:S01]  /*16dd30*/  LDL.LU.64 R16, [R1+0x13b0] ;  /* 0x0013b00001107983 */ /* 0x001ee20000300a00 */
        /* <DEDUP_REMOVED lines=10> */
[----:B------:R-:W0:Y:S02]  /*16dde0*/  LDCU UR4, c[0x0][0x398] ;  /* 0x00007300ff0477ac */ /* 0x000e240008000800 */
[----:B-1----:R-:W3:Y:S01]  /*16ddf0*/  LDL.LU.64 R22, [R1+0x13a0] ;  /* 0x0013a00001167983 */ /* 0x002ee20000300a00 */
[----:B------:R-:W-:-:S03]  /*16de00*/  PRMT R6, R61, 0x7772, RZ ;  /* 0x000077723d067816 */ /* 0x000fc600000000ff */
[----:B------:R-:W3:Y:S06]  /*16de10*/  LDL.LU R60, [R1+0x130] ;  /* 0x00013000013c7983 */ /* 0x000eec0000300800 */
[----:B----4-:R1:W-:Y:S04]  /*16de20*/  @P6 STG.E.U8 desc[UR34][R54.64], R6 ;  /* 0x0000000636006986 */ /* 0x0103e8000c101122 */
[----:B-1----:R-:W4:Y:S01]  /*16de30*/  LDL.LU.64 R54, [R1+0x1398] ;  /* 0x0013980001367983 */ /* 0x002f220000300a00 */
[----:B0-----:R-:W-:Y:S01]  /*16de40*/  ISETP.LT.AND P5, PT, R15, UR4, !P5 ;  /* 0x000000040f007c0c */ /* 0x001fe2000efa1270 */
[----:B------:R-:W0:Y:S01]  /*16de50*/  LDCU UR4, c[0x0][0x398] ;  /* 0x00007300ff0477ac */ /* 0x000e220008000800 */
[----:B------:R-:W-:Y:S01]  /*16de60*/  PRMT R6, R61, 0x7773, RZ ;  /* 0x000077733d067816 */ /* 0x000fe200000000ff */
[----:B------:R-:W-:-:S10]  /*16de70*/  VIADD R10, R11, 0x8 ;  /* 0x000000080b0a7836 */ /* 0x000fd40000000000 */
[----:B--2---:R1:W-:Y:S01]  /*16de80*/  @P5 STG.E.U8 desc[UR34][R20.64], R6 ;  /* 0x0000000614005986 */ /* 0x0043e2000c101122 */
[----:B------:R-:W-:-:S04]  /*16de90*/  ISETP.GE.AND P5, PT, R10, UR23, PT ;  /* 0x000000170a007c0c */ /* 0x000fc8000bfa6270 */
[----:B0-----:R-:W-:Y:S01]  /*16dea0*/  ISETP.LT.AND P6, PT, R58, UR4, !P5 ;  /* 0x000000043a007c0c */ /* 0x001fe2000efc1270 */
[----:B------:R-:W0:Y:S01]  /*16deb0*/  LDCU UR4, c[0x0][0x398] ;  /* 0x00007300ff0477ac */ /* 0x000e220008000800 */
[----:B-1----:R-:W2:Y:S01]  /*16dec0*/  LDL.LU.64 R20, [R1+0x1390] ;  /* 0x0013900001147983 */ /* 0x002ea20000300a00 */
[----:B------:R-:W-:-:S10]  /*16ded0*/  PRMT R6, R4, 0x7770, RZ ;  /* 0x0000777004067816 */ /* 0x000fd400000000ff */
        /* <DEDUP_REMOVED lines=9> */
[----:B------:R-:W-:Y:S01]  /*16df70*/  PRMT R6, R4, 0x7772, RZ ;  /* 0x0000777204067816 */ /* 0x000fe200000000ff */
[----:B------:R-:W3:Y:S10]  /*16df80*/  LDL.LU R61, [R1+0x120] ;  /* 0x00012000013d7983 */ /* 0x000ef40000300800 */
[----:B------:R1:W-:Y:S01]  /*16df90*/  @P6 STG.E.U8 desc[UR34][R8.64], R6 ;  /* 0x0000000608006986 */ /* 0x0003e2000c101122 */
[----:B0-----:R-:W-:Y:S01]  /*16dfa0*/  ISETP.LT.AND P6, PT, R24, UR4, !P5 ;  /* 0x0000000418007c0c */ /* 0x001fe2000efc1270 */
[----:B------:R-:W0:Y:S02]  /*16dfb0*/  LDCU UR4, c[0x0][0x398] ;  /* 0x00007300ff0477ac */ /* 0x000e240008000800 */
[----:B-1----:R-:W3:Y:S01]  /*16dfc0*/  LDL.LU.64 R8, [R1+0x1378] ;  /* 0x0013780001087983 */ /* 0x002ee20000300a00 */
[----:B------:R-:W-:-:S03]  /*16dfd0*/  PRMT R4, R4, 0x7773, RZ ;  /* 0x0000777304047816 */ /* 0x000fc600000000ff */
[----:B------:R-:W3:Y:S06]  /*16dfe0*/  LDL.LU.64 R30, [R1+0x1370] ;  /* 0x00137000011e7983 */ /* 0x000eec0000300a00 */
[----:B------:R1:W-:Y:S01]  /*16dff0*/  @P6 STG.E.U8 desc[UR34][R22.64], R4 ;  /* 0x0000000416006986 */ /* 0x0003e2000c101122 */
[----:B0-----:R-:W-:Y:S01]  /*16e000*/  ISETP.LT.AND P6, PT, R25, UR4, !P5 ;  /* 0x0000000419007c0c */ /* 0x001fe2000efc1270 */
[----:B------:R-:W0:Y:S01]  /*16e010*/  LDCU UR4, c[0x0][0x398] ;  /* 0x00007300ff0477ac */ /* 0x000e220008000800 */
[----:B-1----:R-:W-:-:S11]  /*16e020*/  PRMT R4, R60, 0x7770, RZ ;  /* 0x000077703c047816 */ /* 0x002fd600000000ff */
[----:B----4-:R1:W-:Y:S04]  /*16e030*/  @P6 STG.E.U8 desc[UR34][R54.64], R4 ;  /* 0x0000000436006986 */ /* 0x0103e8000c101122 */
[----:B-1----:R-:W4:Y:S04]  /*16e040*/  LDL.LU.64 R54, [R1+0x1368] ;  /* 0x0013680001367983 */ /* 0x002f280000300a00 */
[----:B------:R-:W4:Y:S01]  /*16e050*/  LDL.LU.64 R22, [R1+0x1360] ;  /* 0x0013600001167983 */ /* 0x000f220000300a00 */
        /* <DEDUP_REMOVED lines=29> */
[----:B----4-:R1:W-:Y:S01]  /*16e230*/  @P6 STG.E.U8 desc[UR34][R54.64], R6 ;  /* 0x0000000636006986 */ /* 0x0103e2000c101122 */
[----:B------:R-:W-:Y:S01]  /*16e240*/  ISETP.LT.AND P6, PT, R27, UR20, !P5 ;  /* 0x000000141b007c0c */ /* 0x000fe2000efc1270 */
[----:B------:R-:W4:Y:S02]  /*16e250*/  LDCU.64 UR20, c[0x0][0x398] ;  /* 0x00007300ff1477ac */ /* 0x000f240008000a00 */
[----:B-1----:R-:W4:Y:S01]  /*16e260*/  LDL.LU.64 R54, [R1+0xf28] ;  /* 0x000f280001367983 */ /* 0x002f220000300a00 */
[----:B------:R-:W-:-:S09]  /*16e270*/  PRMT R6, R61, 0x7773, RZ ;  /* 0x000077733d067816 */ /* 0x000fd200000000ff */
[----:B------:R1:W-:Y:S04]  /*16e280*/  @P6 STG.E.U8 desc[UR34][R22.64], R6 ;  /* 0x0000000616006986 */ /* 0x0003e8000c101122 */
[----:B-1----:R-:W4:Y:S01]  /*16e290*/  LDL.LU.64 R22, [R1+0xf20] ;  /* 0x000f200001167983 */ /* 0x002f220000300a00 */
[----:B0-----:R-:W-:Y:S01]  /*16e2a0*/  ISETP.LT.AND P6, PT, R52, UR4, !P5 ;  /* 0x0000000434007c0c */ /* 0x001fe2000efc1270 */
[----:B------:R-:W0:Y:S01]  /*16e2b0*/  LDCU UR4, c[0x0][0x398] ;  /* 0x00007300ff0477ac */ /* 0x000e220008000800 */
[C---:B------:R-:W-:Y:S01]  /*16e2c0*/  PRMT R6, R4.reuse, 0x7770, RZ ;  /* 0x0000777004067816 */ /* 0x040fe200000000ff */
[----:B------:R-:W4:Y:S10]  /*16e2d0*/  LDL.LU.64 R30, [R1+0xf18] ;  /* 0x000f1800011e7983 */ /* 0x000f340000300a00 */
[----:B--2---:R1:W-:Y:S01]  /*16e2e0*/  @P6 STG.E.U8 desc[UR34][R20.64], R6 ;  /* 0x0000000614006986 */ /* 0x0043e2000c101122 */
[----:B0-----:R-:W-:Y:S01]  /*16e2f0*/  ISETP.LT.AND P6, PT, R53, UR4, !P5 ;  /* 0x0000000435007c0c */ /* 0x001fe2000efc1270 */
[----:B------:R-:W0:Y:S01]  /*16e300*/  LDCU UR4, c[0x0][0x398] ;  /* 0x00007300ff0477ac */ /* 0x000e220008000800 */
[----:B-1----:R-:W-:-:S11]  /*16e310*/  PRMT R6, R4, 0x7771, RZ ;  /* 0x0000777104067816 */ /* 0x002fd600000000ff */
[----:B---3--:R1:W-:Y:S04]  /*16e320*/  @P6 STG.E.U8 desc[UR34][R50.64], R6 ;  /* 0x0000000632006986 */ /* 0x0083e8000c101122 */
[----:B-1----:R-:W2:Y:S01]  /*16e330*/  LDL.LU.64 R50, [R1+0xf10] ;  /* 0x000f100001327983 */ /* 0x002ea20000300a00 */
[----:B0-----:R-:W-:Y:S01]  /*16e340*/  ISETP.LT.AND P6, PT, R57, UR4, !P5 ;  /* 0x0000000439007c0c */ /* 0x001fe2000efc1270 */
[----:B------:R-:W0:Y:S01]  /*16e350*/  LDCU UR4, c[0x0][0x398] ;  /* 0x00007300ff0477ac */ /* 0x000e220008000800 */
[C---:B------:R-:W-:Y:S01]  /*16e360*/  PRMT R6, R4.reuse, 0x7772, RZ ;  /* 0x0000777204067816 */ /* 0x040fe200000000ff */
[----:B------:R-:W3:Y:S10]  /*16e370*/  LDL.LU R61, [R1+0xf0] ;  /* 0x0000f000013d7983 */ /* 0x000ef40000300800 */
[----:B------:R1:W-:Y:S04]  /*16e380*/  @P6 STG.E.U8 desc[UR34][R16.64], R6 ;  /* 0x0000000610006986 */ /* 0x0003e8000c101122 */
[----:B-1----:R-:W3:Y:S04]  /*16e390*/  LDL.LU.64 R16, [R1+0xf08] ;  /* 0x000f080001107983 */ /* 0x002ee80000300a00 */
[----:B------:R-:W3:Y:S01]  /*16e3a0*/  LDL.LU.64 R20, [R1+0xf00] ;  /* 0x000f000001147983 */ /* 0x000ee20000300a00 */
[----:B0-----:R-:W-:Y:S01]  /*16e3b0*/  ISETP.LT.AND P5, PT, R15, UR4, !P5 ;  /* 0x000000040f007c0c */ /* 0x001fe2000efa1270 */
[----:B------:R-:W0:Y:S01]  /*16e3c0*/  LDCU UR4, c[0x0][0x398] ;  /* 0x00007300ff0477ac */ /* 0x000e220008000800 */
[----:B------:R-:W-:-:S11]  /*16e3d0*/  PRMT R4, R4, 0x7773, RZ ;  /* 0x0000777304047816 */ /* 0x000fd600000000ff */
[----:B------:R1:W-:Y:S04]  /*16e3e0*/  @P5 STG.E.U8 desc[UR34][R8.64], R4 ;  /* 0x0000000408005986 */ /* 0x0003e8000c101122 */
[----:B-1----:R-:W3:Y:S01]  /*16e3f0*/  LDL.LU.64 R8, [R1+0xef8] ;  /* 0x000ef80001087983 */ /* 0x002ee20000300a00 */
[----:B------:R-:W-:-:S05]  /*16e400*/  VIADD R6, R11, 0x9 ;  /* 0x000000090b067836 */ /* 0x000fca0000000000 */
[----:B----4-:R-:W-:-:S04]  /*16e410*/  ISETP.GE.AND P5, PT, R6, UR21, PT ;  /* 0x0000001506007c0c */ /* 0x010fc8000bfa6270 */
[----:B0-----:R-:W-:Y:S01]  /*16e420*/  ISETP.LT.AND P6, PT, R58, UR4, !P5 ;  /* 0x000000043a007c0c */ /* 0x001fe2000efc1270 */
[----:B------:R-:W0:Y:S01]  /*16e430*/  LDCU UR4, c[0x0][0x398] ;  /* 0x00007300ff0477ac */ /* 0x000e220008000800 */
[----:B------:R-:W-:-:S11]  /*16e440*/  PRMT R4, R60, 0x7770, RZ ;  /* 0x000077703c047816 */ /* 0x000fd600000000ff */
[----:B------:R1:W-:Y:S01]  /*16e450*/  @P6 STG.E.U8 desc[UR34][R54.64], R4 ;  /* 0x0000000436006986 */ /* 0x0003e2000c101122 */
[----:B0-----:R-:W-:Y:S01]  /*16e460*/  ISETP.LT.AND P6, PT, R59, UR4, !P5 ;  /* 0x000000043b007c0c */ /* 0x001fe2000efc1270 */
[----:B------:R-:W0:Y:S02]  /*16e470*/  LDCU UR4, c[0x0][0x398] ;  /* 0x00007300ff0477ac */ /* 0x000e240008000800 */
[----:B-1----:R-:W4:Y:S01]  /*16e480*/  LDL.LU.64 R54, [R1+0xef0] ;  /* 0x000ef00001367983 */ /* 0x002f220000300a00 */
[----:B------:R-:W-:-:S03]  /*16e490*/  PRMT R4, R60, 0x7771, RZ ;  /* 0x000077713c047816 */ /* 0x000fc600000000ff */
[----:B------:R-:W4:Y:S06]  /*16e4a0*/  LDL.LU R6, [R1+0xe0] ;  /* 0x0000e00001067983 */ /* 0x000f2c0000300800 */
[----:B------:R1:W-:Y:S04]  /*16e4b0*/  @P6 STG.E.U8 desc[UR34][R22.64], R4 ;  /* 0x0000000416006986 */ /* 0x0003e8000c101122 */
[----:B-1----:R-:W4:Y:S01]  /*16e4c0*/  LDL.LU.64 R22, [R1+0xee8] ;  /* 0x000ee80001167983 */ /* 0x002f220000300a00 */
[----:B0-----:R-:W-:Y:S01]  /*16e4d0*/  ISETP.LT.AND P6, PT, R48, UR4, !P5 ;  /* 0x0000000430007c0c */ /* 0x001fe2000efc1270 */
[----:B------:R-:W0:Y:S01]  /*16e4e0*/  LDCU UR4, c[0x0][0x398] ;  /* 0x00007300ff0477ac */ /* 0x000e220008000800 */
[----:B------:R-:W-:-:S11]  /*16e4f0*/  PRMT R4, R60, 0x7772, RZ ;  /* 0x000077723c047816 */ /* 0x000fd600000000ff */
[----:B------:R1:W-:Y:S01]  /*16e500*/  @P6 STG.E.U8 desc[UR34][R30.64], R4 ;  /* 0x000000041e006986 */ /* 0x0003e2000c101122 */
[----:B0-----:R-:W-:Y:S01]  /*16e510*/  ISETP.LT.AND P6, PT, R24, UR4, !P5 ;  /* 0x0000000418007c0c */ /* 0x001fe2000efc1270 */
[----:B------:R-:W0:Y:S02]  /*16e520*/  LDCU UR4, c[0x0][0x398] ;  /* 0x00007300ff0477ac */ /* 0x000e240008000800 */
[----:B-1----:R-:W4:Y:S01]  /*16e530*/  LDL.LU.64 R30, [R1+0xee0] ;  /* 0x000ee000011e7983 */ /* 0x002f220000300a00 */
[----:B------:R-:W-:-:S09]  /*16e540*/  PRMT R4, R60, 0x7773, RZ ;  /* 0x000077733c047816 */ /* 0x000fd200000000ff */
[----:B--2---:R1:W-:Y:S04]  /*16e550*/  @P6 STG.E.U8 desc[UR34][R50.64], R4 ;  /* 0x0000000432006986 */ /* 0x0043e8000c101122 */
[----:B-1----:R-:W2:Y:S01]  /*16e560*/  LDL.LU.64 R50, [R1+0xec0] ;  /* 0x000ec00001327983 */ /* 0x002ea20000300a00 */
[----:B0-----:R-:W-:Y:S01]  /*16e570*/  ISETP.LT.AND P6, PT, R25, UR4, !P5 ;  /* 0x0000000419007c0c */ /* 0x001fe2000efc1270 */
[----:B------:R-:W0:Y:S01]  /*16e580*/  LDCU UR4, c[0x0][0x398] ;  /* 0x00007300ff0477ac */ /* 0x000e220008000800 */
[----:B---3--:R-:W-:-:S11]  /*16e590*/  PRMT R4, R61, 0x7770, RZ ;  /* 0x000077703d047816 */ /* 0x008fd600000000ff */
        /* <DEDUP_REMOVED lines=9> */
[----:B------:R-:W-:-:S09]  /*16e630*/  PRMT R4, R61, 0x7772, RZ ;  /* 0x000077723d047816 */ /* 0x000fd200000000ff */
[----:B------:R1:W-:Y:S04]  /*16e640*/  @P6 STG.E.U8 desc[UR34][R8.64], R4 ;  /* 0x0000000408006986 */ /* 0x0003e8000c101122 */
[----:B-1----:R-:W3:Y:S01]  /*16e650*/  LDL.LU.64 R8, [R1+0x8130] ;  /* 0x0081300001087983 */ /* 0x002ee20000300a00 */
[----:B------:R-:W-:-:S03]  /*16e660*/  PRMT R4, R61, 0x7773, RZ ;  /* 0x000077733d047816 */ /* 0x000fc600000000ff */
[----:B------:R-:W3:Y:S01]  /*16e670*/  LDL.LU.64 R60, [R1+0xe60] ;  /* 0x000e6000013c7983 */ /* 0x000ee20000300a00 */
[----:B0-----:R-:W-:Y:S01]  /*16e680*/  ISETP.LT.AND P6, PT, R5, UR4, !P5 ;  /* 0x0000000405007c0c */ /* 0x001fe2000efc1270 */
[----:B------:R-:W0:-:S12]  /*16e690*/  LDCU UR4, c[0x0][0x398] ;  /* 0x00007300ff0477ac */ /* 0x000e180008000800 */
[----:B----4-:R1:W-:Y:S01]  /*16e6a0*/  @P6 STG.E.U8 desc[UR34][R54.64], R4 ;  /* 0x0000000436006986 */ /* 0x0103e2000c101122 */
[----:B0-----:R-:W-:Y:S01]  /*16e6b0*/  ISETP.LT.AND P6, PT, R26, UR4, !P5 ;  /* 0x000000041a007c0c */ /* 0x001fe2000efc1270 */
[----:B------:R-:W0:Y:S02]  /*16e6c0*/  LDCU UR4, c[0x0][0x398] ;  /* 0x00007300ff0477ac */ /* 0x000e240008000800 */
[----:B-1----:R-:W4:Y:S01]  /*16e6d0*/  LDL.LU.64 R54, [R1+0xe50] ;  /* 0x000e500001367983 */ /* 0x002f220000300a00 */
[----:B------:R-:W-:-:S09]  /*16e6e0*/  PRMT R4, R6, 0x7770, RZ ;  /* 0x0000777006047816 */ /* 0x000fd200000000ff */
[----:B------:R1:W-:Y:S04]  /*16e6f0*/  @P6 STG.E.U8 desc[UR34][R22.64], R4 ;  /* 0x0000000416006986 */ /* 0x0003e8000c101122 */
[----:B-1----:R-:W4:Y:S01]  /*16e700*/  LDL.LU.64 R22, [R1+0xc08] ;  /* 0x000c080001167983 */ /* 0x002f220000300a00 */
[----:B0-----:R-:W-:Y:S01]  /*16e710*/  ISETP.LT.AND P6, PT, R49, UR4, !P5 ;  /* 0x0000000431007c0c */ /* 0x001fe2000efc1270 */
[----:B------:R-:W0:Y:S01]  /*16e720*/  LDCU UR4, c[0x0][0x398] ;  /* 0x00007300ff0477ac */ /* 0x000e220008000800 */
[C---:B------:R-:W-:Y:S01]  /*16e730*/  PRMT R10, R6.reuse, 0x7771, RZ ;  /* 0x00007771060a7816 */ /* 0x040fe200000000ff */
[----:B------:R-:W4:Y:S10]  /*16e740*/  LDL.LU R4, [R1+0x144] ;  /* 0x0001440001047983 */ /* 0x000f340000300800 */
[----:B------:R1:W-:Y:S01]  /*16e750*/  @P6 STG.E.U8 desc[UR34][R30.64], R10 ;  /* 0x0000000a1e006986 */ /* 0x0003e2000c101122 */
[----:B0-----:R-:W-:Y:S01]  /*16e760*/  ISETP.LT.AND P6, PT, R7, UR4, !P5 ;  /* 0x0000000407007c0c */ /* 0x001fe2000efc1270 */
[----:B------:R-:W0:Y:S01]  /*16e770*/  LDCU UR4, c[0x0][0x398] ;  /* 0x00007300ff0477ac */ /* 0x000e220008000800 */
[----:B-1----:R-:W-:-:S11]  /*16e780*/  PRMT R10, R6, 0x7772, RZ ;  /* 0x00007772060a7816 */ /* 0x002fd600000000ff */
[----:B--2---:R1:W-:Y:S04]  /*16e790*/  @P6 STG.E.U8 desc[UR34][R50.64], R10 ;  /* 0x0000000a32006986 */ /* 0x0043e8000c101122 */
[----:B-1----:R-:W2:Y:S01]  /*16e7a0*/  LDL.LU.64 R50, [R1+0xe48] ;  /* 0x000e480001327983 */ /* 0x002ea20000300a00 */
[----:B------:R-:W-:Y:S01]  /*16e7b0*/  ISETP.LT.AND P6, PT, R27, UR22, !P5 ;  /* 0x000000161b007c0c */ /* 0x000fe2000efc1270 */
[----:B------:R-:W-:Y:S01]  /*16e7c0*/  VIADD R11, R11, 0xa ;  /* 0x0000000a0b0b7836 */ /* 0x000fe20000000000 */
[----:B------:R-:W-:Y:S01]  /*16e7d0*/  PRMT R6, R6, 0x7773, RZ ;  /* 0x0000777306067816 */ /* 0x000fe200000000ff */
[----:B------:R-:W1:Y:S10]  /*16e7e0*/  LDCU.64 UR22, c[0x0][0x398] ;  /* 0x00007300ff1677ac */ /* 0x000e740008000a00 */
[----:B---3--:R3:W-:Y:S01]  /*16e7f0*/  @P6 STG.E.U8 desc[UR34][R16.64], R6 ;  /* 0x0000000610006986 */ /* 0x0087e2000c101122 */
[----:B0-----:R-:W-:Y:S01]  /*16e800*/  ISETP.LT.AND P6, PT, R52, UR4, !P5 ;  /* 0x0000000434007c0c */ /* 0x001fe2000efc1270 */
[----:B------:R-:W0:Y:S02]  /*16e810*/  LDCU UR4, c[0x0][0x398] ;  /* 0x00007300ff0477ac */ /* 0x000e240008000800 */
[----:B---3--:R-:W3:Y:S01]  /*16e820*/  LDL.LU.64 R16, [R1+0xe40] ;  /* 0x000e400001107983 */ /* 0x008ee20000300a00 */
        /* <DEDUP_REMOVED lines=8> */
[----:B0-----:R-:W-:Y:S01]  /*16e8b0*/  ISETP.LT.AND P6, PT, R57, UR4, !P5 ;  /* 0x0000000439007c0c */ /* 0x001fe2000efc1270 */
[----:B------:R-:W0:Y:S01]  /*16e8c0*/  LDCU UR4, c[0x0][0x398] ;  /* 0x00007300ff0477ac */ /* 0x000e220008000800 */
[----:B------:R-:W-:Y:S01]  /*16e8d0*/  PRMT R10, R3, 0x7772, RZ ;  /* 0x00007772030a7816 */ /* 0x000fe200000000ff */
[----:B------:R-:W3:Y:S01]  /*16e8e0*/  LDL.LU R6, [R1+0x134] ;  /* 0x0001340001067983 */ /* 0x000ee20000300800 */
[----:B0-----:R-:W-:Y:S01]  /*16e8f0*/  ISETP.LT.AND P5, PT, R15, UR4, !P5 ;  /* 0x000000040f007c0c */ /* 0x001fe2000efa1270 */
[----:B------:R-:W0:Y:S08]  /*16e900*/  LDCU UR4, c[0x0][0x398] ;  /* 0x00007300ff0477ac */ /* 0x000e300008000800 */
[----:B----4-:R1:W-:Y:S04]  /*16e910*/  @P6 STG.E.U8 desc[UR34][R54.64], R10 ;  /* 0x0000000a36006986 */ /* 0x0103e8000c101122 */
[----:B-1----:R-:W4:Y:S01]  /*16e920*/  LDL.LU.64 R54, [R1+0xe28] ;  /* 0x000e280001367983 */ /* 0x002f220000300a00 */
[----:B------:R-:W-:-:S03]  /*16e930*/  PRMT R10, R3, 0x7773, RZ ;  /* 0x00007773030a7816 */ /* 0x000fc600000000ff */
[----:B------:R-:W4:Y:S04]  /*16e940*/  LDL.LU R3, [R1+0x8128] ;  /* 0x0081280001037983 */ /* 0x000f280000300800 */
[----:B------:R1:W-:Y:S04]  /*16e950*/  @P5 STG.E.U8 desc[UR34][R22.64], R10 ;  /* 0x0000000a16005986 */ /* 0x0003e8000c101122 */
[----:B-1----:R-:W4:Y:S01]  /*16e960*/  LDL.LU.64 R22, [R1+0xe20] ;  /* 0x000e200001167983 */ /* 0x002f220000300a00 */
[----:B------:R-:W-:Y:S01]  /*16e970*/  ISETP.GE.AND P5, PT, R11, UR49, PT ;  /* 0x000000310b007c0c */ /* 0x000fe2000bfa6270 */
[----:B------:R-:W1:Y:S03]  /*16e980*/  LDCU UR49, c[0x0][0x398] ;  /* 0x00007300ff3177ac */ /* 0x000e660008000800 */
[----:B0-----:R-:W-:Y:S01]  /*16e990*/  ISETP.LT.AND P6, PT, R58, UR4, !P5 ;  /* 0x000000043a007c0c */ /* 0x001fe2000efc1270 */
[----:B------:R-:W0:Y:S01]  /*16e9a0*/  LDCU UR4, c[0x0][0x398] ;  /* 0x00007300ff0477ac */ /* 0x000e220008000800 */
[----:B------:R-:W-:-:S11]  /*16e9b0*/  PRMT R10, R4, 0x7770, RZ ;  /* 0x00007770040a7816 */ /* 0x000fd600000000ff */
[----:B--2---:R2:W-:Y:S04]  /*16e9c0*/  @P6 STG.E.U8 desc[UR34][R50.64], R10 ;  /* 0x0000000a32006986 */ /* 0x0045e8000c101122 */
[----:B--2---:R-:W2:Y:S01]  /*16e9d0*/  LDL.LU.64 R50, [R1+0xe18] ;  /* 0x000e180001327983 */ /* 0x004ea20000300a00 */
[----:B0-----:R-:W-:Y:S01]  /*16e9e0*/  ISETP.LT.AND P6, PT, R59, UR4, !P5 ;  /* 0x000000043b007c0c */ /* 0x001fe2000efc1270 */
[----:B------:R-:W0:Y:S01]  /*16e9f0*/  LDCU UR4, c[0x0][0x398] ;  /* 0x00007300ff0477ac */ /* 0x000e220008000800 */
[----:B------:R-:W-:-:S11]  /*16ea00*/  PRMT R10, R4, 0x7771, RZ ;  /* 0x00007771040a7816 */ /* 0x000fd600000000ff */
[----:B---3--:R3:W-:Y:S01]  /*16ea10*/  @P6 STG.E.U8 desc[UR34][R16.64], R10 ;  /* 0x0000000a10006986 */ /* 0x0087e2000c101122 */
[----:B0-----:R-:W-:Y:S01]  /*16ea20*/  ISETP.LT.AND P6, PT, R48, UR4, !P5 ;  /* 0x0000000430007c0c */ /* 0x001fe2000efc1270 */
[----:B------:R-:W0:Y:S02]  /*16ea30*/  LDCU UR4, c[0x0][0x398] ;  /* 0x00007300ff0477ac */ /* 0x000e240008000800 */
[----:B---3--:R-:W3:Y:S01]  /*16ea40*/  LDL.LU.64 R16, [R1+0xe10] ;  /* 0x000e100001107983 */ /* 0x008ee20000300a00 */
[----:B------:R-:W-:-:S03]  /*16ea50*/  PRMT R10, R4, 0x7772, RZ ;  /* 0x00007772040a7816 */ /* 0x000fc600000000ff */
[----:B------:R-:W3:Y:S06]  /*16ea60*/  LDL.LU R14, [R1+0x124] ;  /* 0x00012400010e7983 */ /* 0x000eec0000300800 */
        /* <DEDUP_REMOVED lines=8> */
[----:B------:R-:W0:Y:S02]  /*16eaf0*/  LDCU UR4, c[0x0][0x398] ;  /* 0x00007300ff0477ac */ /* 0x000e240008000800 */
[----:B------:R-:W3:Y:S01]  /*16eb00*/  LDL.LU.64 R30, [R1+0xdf8] ;  /* 0x000df800011e7983 */ /* 0x000ee20000300a00 */
[C---:B------:R-:W-:Y:S02]  /*16eb10*/  PRMT R4, R6.reuse, 0x7770, RZ ;  /* 0x0000777006047816 */ /* 0x040fe400000000ff */
[----:B------:R-:W-:-:S07]  /*16eb20*/  PRMT R20, R6, 0x7771, RZ ;  /* 0x0000777106147816 */ /* 0x000fce00000000ff */
[----:B----4-:R1:W-:Y:S01]  /*16eb30*/  @P6 STG.E.U8 desc[UR34][R54.64], R4 ;  /* 0x0000000436006986 */ /* 0x0103e2000c101122 */
[----:B0-----:R-:W-:Y:S01]  /*16eb40*/  ISETP.LT.AND P6, PT, R18, UR4, !P5 ;  /* 0x0000000412007c0c */ /* 0x001fe2000efc1270 */
[----:B------:R-:W0:Y:S02]  /*16eb50*/  LDCU UR4, c[0x0][0x398] ;  /* 0x00007300ff0477ac */ /* 0x000e240008000800 */
[----:B-1----:R-:W4:Y:S04]  /*16eb60*/  LDL.LU.64 R54, [R1+0xdf0] ;  /* 0x000df00001367983 */ /* 0x002f280000300a00 */
[----:B------:R-:W4:Y:S06]  /*16eb70*/  LDL.LU R4, [R1+0x114] ;  /* 0x0001140001047983 */ /* 0x000f2c0000300800 */
[----:B------:R1:W-:Y:S04]  /*16eb80*/  @P6 STG.E.U8 desc[UR34][R22.64], R20 ;  /* 0x0000001416006986 */ /* 0x0003e8000c101122 */
[----:B-1----:R-:W4:Y:S01]  /*16eb90*/  LDL.LU.64 R22, [R1+0xde8] ;  /* 0x000de80001167983 */ /* 0x002f220000300a00 */
[----:B0-----:R-:W-:Y:S01]  /*16eba0*/  ISETP.LT.AND P6, PT, R19, UR4, !P5 ;  /* 0x0000000413007c0c */ /* 0x001fe2000efc1270 */
[----:B------:R-:W0:Y:S01]  /*16ebb0*/  LDCU UR4, c[0x0][0x398] ;  /* 0x00007300ff0477ac */ /* 0x000e220008000800 */
[----:B------:R-:W-:-:S02]  /*16ebc0*/  PRMT R20, R6, 0x7772, RZ ;  /* 0x0000777206147816 */ /* 0x000fc400000000ff */
[----:B------:R-:W-:-:S09]  /*16ebd0*/  PRMT R6, R6, 0x7773, RZ ;  /* 0x0000777306067816 */ /* 0x000fd200000000ff */
[----:B--2---:R1:W-:Y:S04]  /*16ebe0*/  @P6 STG.E.U8 desc[UR34][R50.64], R20 ;  /* 0x0000001432006986 */ /* 0x0043e8000c101122 */
[----:B-1----:R-:W2:Y:S04]  /*16ebf0*/  LDL.LU.64 R50, [R1+0x8120] ;  /* 0x0081200001327983 */ /* 0x002ea80000300a00 */
[----:B------:R-:W2:Y:S01]  /*16ec00*/  LDL.LU.64 R20, [R1+0xdb8] ;  /* 0x000db80001147983 */ /* 0x000ea20000300a00 */
[----:B0-----:R-:W-:Y:S01]  /*16ec10*/  ISETP.LT.AND P6, PT, R5, UR4, !P5 ;  /* 0x0000000405007c0c */ /* 0x001fe2000efc1270 */
[----:B------:R-:W0:-:S12]  /*16ec20*/  LDCU UR4, c[0x0][0x398] ;  /* 0x00007300ff0477ac */ /* 0x000e180008000800 */
[----:B---3--:R1:W-:Y:S01]  /*16ec30*/  @P6 STG.E.U8 desc[UR34][R16.64], R6 ;  /* 0x0000000610006986 */ /* 0x0083e2000c101122 */
[----:B0-----:R-:W-:Y:S01]  /*16ec40*/  ISETP.LT.AND P6, PT, R26, UR4, !P5 ;  /* 0x000000041a007c0c */ /* 0x001fe2000efc1270 */
[----:B------:R-:W0:Y:S01]  /*16ec50*/  LDCU UR4, c[0x0][0x398] ;  /* 0x00007300ff0477ac */ /* 0x000e220008000800 */
[C---:B-1----:R-:W-:Y:S01]  /*16ec60*/  PRMT R6, R14.reuse, 0x7770, RZ ;  /* 0x000077700e067816 */ /* 0x042fe200000000ff */
[----:B------:R-:W3:Y:S10]  /*16ec70*/  LDL.LU.64 R16, [R1+0xda8] ;  /* 0x000da80001107983 */ /* 0x000ef40000300a00 */
[----:B------:R1:W-:Y:S01]  /*16ec80*/  @P6 STG.E.U8 desc[UR34][R10.64], R6 ;  /* 0x000000060a006986 */ /* 0x0003e2000c101122 */
[----:B0-----:R-:W-:Y:S01]  /*16ec90*/  ISETP.LT.AND P6, PT, R49, UR4, !P5 ;  /* 0x0000000431007c0c */ /* 0x001fe2000efc1270 */
[----:B------:R-:W0:Y:S02]  /*16eca0*/  LDCU UR4, c[0x0][0x398] ;  /* 0x00007300ff0477ac */ /* 0x000e240008000800 */
[----:B-1----:R-:W3:Y:S01]  /*16ecb0*/  LDL.64 R10, [R1+0x340] ;  /* 0x00034000010a7983 */ /* 0x002ee20000100a00 */
[----:B------:R-:W-:-:S03]  /*16ecc0*/  PRMT R6, R14, 0x7771, RZ ;  /* 0x000077710e067816 */ /* 0x000fc600000000ff */
[----:B------:R-:W3:Y:S06]  /*16ecd0*/  LDL.LU R49, [R1+0x104] ;  /* 0x0001040001317983 */ /* 0x000eec0000300800 */
[----:B------:R1:W-:Y:S01]  /*16ece0*/  @P6 STG.E.U8 desc[UR34][R60.64], R6 ;  /* 0x000000063c006986 */ /* 0x0003e2000c101122 */
[----:B0-----:R-:W-:Y:S01]  /*16ecf0*/  ISETP.LT.AND P6, PT, R7, UR4, !P5 ;  /* 0x0000000407007c0c */ /* 0x001fe2000efc1270 */
[----:B------:R-:W0:Y:S02]  /*16ed00*/  LDCU UR4, c[0x0][0x398] ;  /* 0x00007300ff0477ac */ /* 0x000e240008000800 */
[----:B-1----:R-:W3:Y:S04]  /*16ed10*/  LDL.LU.64 R60, [R1+0x8118] ;  /* 0x00811800013c7983 */ /* 0x002ee80000300a00 */
[----:B------:R-:W3:Y:S01]  /*16ed20*/  LDL.LU.64 R6, [R1+0xda0] ;  /* 0x000da00001067983 */ /* 0x000ee20000300a00 */
[----:B------:R-:W-:-:S05]  /*16ed30*/  PRMT R26, R14, 0x7772, RZ ;  /* 0x000077720e1a7816 */ /* 0x000fca00000000ff */
[----:B------:R-:W-:Y:S01]  /*16ed40*/  @P6 STG.E.U8 desc[UR34][R30.64], R26 ;  /* 0x0000001a1e006986 */ /* 0x000fe2000c101122 */
[----:B------:R-:W-:Y:S01]  /*16ed50*/  ISETP.LT.AND P6, PT, R27, UR20, !P5 ;  /* 0x000000141b007c0c */ /* 0x000fe2000efc1270 */
[----:B------:R-:W1:Y:S01]  /*16ed60*/  LDCU.64 UR20, c[0x0][0x398] ;  /* 0x00007300ff1477ac */ /* 0x000e620008000a00 */
[----:B------:R-:W-:-:S11]  /*16ed70*/  PRMT R14, R14, 0x7773, RZ ;  /* 0x000077730e0e7816 */ /* 0x000fd600000000ff */
[----:B----4-:R4:W-:Y:S01]  /*16ed80*/  @P6 STG.E.U8 desc[UR34][R54.64], R14 ;  /* 0x0000000e36006986 */ /* 0x0109e2000c101122 */
[----:B0-----:R-:W-:Y:S01]  /*16ed90*/  ISETP.LT.AND P6, PT, R52, UR4, !P5 ;  /* 0x0000000434007c0c */ /* 0x001fe2000efc1270 */
[----:B------:R-:W0:Y:S02]  /*16eda0*/  LDCU UR4, c[0x0][0x398] ;  /* 0x00007300ff0477ac */ /* 0x000e240008000800 */
[----:B----4-:R-:W4:Y:S01]  /*16edb0*/  LDL.LU.64 R54, [R1+0xd98] ;  /* 0x000d980001367983 */ /* 0x010f220000300a00 */
[----:B------:R-:W-:-:S09]  /*16edc0*/  PRMT R14, R4, 0x7770, RZ ;  /* 0x00007770040e7816 */ /* 0x000fd200000000ff */
[----:B------:R1:W-:Y:S01]  /*16edd0*/  @P6 STG.E.U8 desc[UR34][R22.64], R14 ;  /* 0x0000000e16006986 */ /* 0x0003e2000c101122 */
[----:B0-----:R-:W-:Y:S01]  /*16ede0*/  ISETP.LT.AND P6, PT, R53, UR4, !P5 ;  /* 0x0000000435007c0c */ /* 0x001fe2000efc1270 */
[----:B------:R-:W0:Y:S02]  /*16edf0*/  LDCU UR4, c[0x0][0x398] ;  /* 0x00007300ff0477ac */ /* 0x000e240008000800 */
[----:B------:R-:W4:Y:S01]  /*16ee00*/  LDL.LU.64 R52, [R1+0xd90] ;  /* 0x000d900001347983 */ /* 0x000f220000300a00 */
[----:B-1----:R-:W-:-:S09]  /*16ee10*/  PRMT R14, R4, 0x7771, RZ ;  /* 0x00007771040e7816 */ /* 0x002fd200000000ff */
[----:B--2---:R1:W-:Y:S01]  /*16ee20*/  @P6 STG.E.U8 desc[UR34][R20.64], R14 ;  /* 0x0000000e14006986 */ /* 0x0043e2000c101122 */
[----:B0-----:R-:W-:Y:S01]  /*16ee30*/  ISETP.LT.AND P6, PT, R57, UR4, !P5 ;  /* 0x0000000439007c0c */ /* 0x001fe2000efc1270 */
[----:B------:R-:W0:Y:S02]  /*16ee40*/  LDCU UR4, c[0x0][0x398] ;  /* 0x00007300ff0477ac */ /* 0x000e240008000800 */
[----:B------:R-:W2:Y:S04]  /*16ee50*/  LDL.LU R57, [R1+0xf4] ;  /* 0x0000f40001397983 */ /* 0x000ea80000300800 */
[----:B------:R-:W2:Y:S04]  /*16ee60*/  LDL.LU.64 R26, [R1+0xd88] ;  /* 0x000d8800011a7983 */ /* 0x000ea80000300a00 */
[----:B------:R-:W2:Y:S04]  /*16ee70*/  LDL.LU.64 R22, [R1+0xd80] ;  /* 0x000d800001167983 */ /* 0x000ea80000300a00 */
[----:B-1----:R-:W2:Y:S01]  /*16ee80*/  LDL.LU.64 R20, [R1+0xd78] ;  /* 0x000d780001147983 */ /* 0x002ea20000300a00 */
[----:B0-----:R-:W-:Y:S01]  /*16ee90*/  ISETP.LT.AND P5, PT, R15, UR4, !P5 ;  /* 0x000000040f007c0c */ /* 0x001fe2000efa1270 */
[----:B------:R-:W0:Y:S01]  /*16eea0*/  LDCU UR4, c[0x0][0x398] ;  /* 0x00007300ff0477ac */ /* 0x000e220008000800 */
[----:B------:R-:W-:-:S02]  /*16eeb0*/  PRMT R14, R4, 0x7772, RZ ;  /* 0x00007772040e7816 */ /* 0x000fc400000000ff */
[----:B------:R-:W-:-:S03]  /*16eec0*/  PRMT R4, R4, 0x7773, RZ ;  /* 0x0000777304047816 */ /* 0x000fc600000000ff */
[----:B---3--:R1:W-:Y:S04]  /*16eed0*/  @P6 STG.E.U8 desc[UR34][R16.64], R14 ;  /* 0x0000000e10006986 */ /* 0x0083e8000c101122 */
[----:B-1----:R-:W3:Y:S04]  /*16eee0*/  LDL.LU.64 R16, [R1+0xd70] ;  /* 0x000d700001107983 */ /* 0x002ee80000300a00 */
[----:B------:R-:W3:Y:S04]  /*16eef0*/  LDL.LU.64 R14, [R1+0xd68] ;  /* 0x000d6800010e7983 */ /* 0x000ee80000300a00 */
[----:B------:R1:W-:Y:S01]  /*16ef00*/  @P5 STG.E.U8 desc[UR34][R10.64], R4 ;  /* 0x000000040a005986 */ /* 0x0003e2000c101122 */
[----:B0-----:R-:W-:Y:S01]  /*16ef10*/  ISETP.LT.AND P5, PT, R58, UR4, !P4 ;  /* 0x000000043a007c0c */ /* 0x001fe2000e7a1270 */
[----:B------:R-:W0:Y:S01]  /*16ef20*/  LDCU UR4, c[0x0][0x398] ;  /* 0x00007300ff0477ac */ /* 0x000e220008000800 */
[----:B-1----:R-:W-:Y:S01]  /*16ef30*/  PRMT R4, R49, 0x7770, RZ ;  /* 0x0000777031047816 */ /* 0x002fe200000000ff */
[----:B------:R-:W3:Y:S10]  /*16ef40*/  LDL.LU.64 R10, [R1+0xd60] ;  /* 0x000d6000010a7983 */ /* 0x000ef40000300a00 */
[----:B------:R1:W-:Y:S01]  /*16ef50*/  @P5 STG.E.U8 desc[UR34][R6.64], R4 ;  /* 0x0000000406005986 */ /* 0x0003e2000c101122 */
[----:B0-----:R-:W-:Y:S01]  /*16ef60*/  ISETP.LT.AND P5, PT, R59, UR4, !P4 ;  /* 0x000000043b007c0c */ /* 0x001fe2000e7a1270 */
[----:B------:R-:W0:Y:S02]  /*16ef70*/  LDCU UR4, c[0x0][0x398] ;  /* 0x00007300ff0477ac */ /* 0x000e240008000800 */
[----:B-1----:R-:W3:Y:S04]  /*16ef80*/  LDL.LU.64 R6, [R1+0xd58] ;  /* 0x000d580001067983 */ /* 0x002ee80000300a00 */
[----:B------:R-:W3:Y:S01]  /*16ef90*/  LDL.LU.64 R58, [R1+0xd50] ;  /* 0x000d5000013a7983 */ /* 0x000ee20000300a00 */
[----:B------:R-:W-:-:S05]  /*16efa0*/  PRMT R4, R49, 0x7771, RZ ;  /* 0x0000777131047816 */ /* 0x000fca00000000ff */
[----:B----4-:R1:W-:Y:S01]  /*16efb0*/  @P5 STG.E.U8 desc[UR34][R54.64], R4 ;  /* 0x0000000436005986 */ /* 0x0103e2000c101122 */
[----:B0-----:R-:W-:Y:S01]  /*16efc0*/  ISETP.LT.AND P5, PT, R48, UR4, !P4 ;  /* 0x0000000430007c0c */ /* 0x001fe2000e7a1270 */
[----:B------:R-:W0:Y:S01]  /*16efd0*/  LDCU UR4, c[0x0][0x398] ;  /* 0x00007300ff0477ac */ /* 0x000e220008000800 */
[C---:B-1----:R-:W-:Y:S01]  /*16efe0*/  PRMT R4, R49.reuse, 0x7772, RZ ;  /* 0x0000777231047816 */ /* 0x042fe200000000ff */
[----:B------:R-:W4:Y:S10]  /*16eff0*/  LDL.LU.64 R54, [R1+0xd48] ;  /* 0x000d480001367983 */ /* 0x000f340000300a00 */
[----:B------:R1:W-:Y:S04]  /*16f000*/  @P5 STG.E.U8 desc[UR34][R52.64], R4 ;  /* 0x0000000434005986 */ /* 0x0003e8000c101122 */
[----:B-1----:R-:W4:Y:S01]  /*16f010*/  LDL.LU.64 R52, [R1+0xd30] ;  /* 0x000d300001347983 */ /* 0x002f220000300a00 */
[----:B------:R-:W-:-:S03]  /*16f020*/  PRMT R4, R49, 0x7773, RZ ;  /* 0x0000777331047816 */ /* 0x000fc600000000ff */
[----:B------:R-:W4:Y:S01]  /*16f030*/  LDL.LU.64 R48, [R1+0xc00] ;  /* 0x000c000001307983 */ /* 0x000f220000300a00 */
[----:B0-----:R-:W-:Y:S01]  /*16f040*/  ISETP.LT.AND P5, PT, R24, UR4, !P4 ;  /* 0x0000000418007c0c */ /* 0x001fe2000e7a1270 */
[----:B------:R-:W0:-:S12]  /*16f050*/  LDCU UR4, c[0x0][0x398] ;  /* 0x00007300ff0477ac */ /* 0x000e180008000800 */
[----:B--2---:R1:W-:Y:S01]  /*16f060*/  @P5 STG.E.U8 desc[UR34][R26.64], R4 ;  /* 0x000000041a005986 */ /* 0x0043e2000c101122 */
[----:B0-----:R-:W-:Y:S01]  /*16f070*/  ISETP.LT.AND P5, PT, R25, UR4, !P4 ;  /* 0x0000000419007c0c */ /* 0x001fe2000e7a1270 */
[----:B------:R-:W0:Y:S01]  /*16f080*/  LDCU UR4, c[0x0][0x398] ;  /* 0x00007300ff0477ac */ /* 0x000e220008000800 */
[----:B-1----:R-:W-:-:S11]  /*16f090*/  PRMT R4, R57, 0x7770, RZ ;  /* 0x0000777039047816 */ /* 0x002fd600000000ff */
[----:B------:R1:W-:Y:S01]  /*16f0a0*/  @P5 STG.E.U8 desc[UR34][R22.64], R4 ;  /* 0x0000000416005986 */ /* 0x0003e2000c101122 */
[----:B0-----:R-:W-:Y:S01]  /*16f0b0*/  ISETP.LT.AND P5, PT, R18, UR4, !P4 ;  /* 0x0000000412007c0c */ /* 0x001fe2000e7a1270 */
[----:B------:R-:W0:Y:S01]  /*16f0c0*/  LDCU UR4, c[0x0][0x398] ;  /* 0x00007300ff0477ac */ /* 0x000e220008000800 */
[----:B-1----:R-:W-:-:S11]  /*16f0d0*/  PRMT R4, R57, 0x7771, RZ ;  /* 0x0000777139047816 */ /* 0x002fd600000000ff */
[----:B------:R1:W-:Y:S01]  /*16f0e0*/  @P5 STG.E.U8 desc[UR34][R20.64], R4 ;  /* 0x0000000414005986 */ /* 0x0003e2000c101122 */
[----:B0-----:R-:W-:Y:S01]  /*16f0f0*/  ISETP.LT.AND P5, PT, R19, UR4, !P4 ;  /* 0x0000000413007c0c */ /* 0x001fe2000e7a1270 */
[----:B------:R-:W0:Y:S01]  /*16f100*/  LDCU UR4, c[0x0][0x398] ;  /* 0x00007300ff0477ac */ /* 0x000e220008000800 */
[----:B-1----:R-:W-:Y:S02]  /*16f110*/  PRMT R4, R57, 0x7772, RZ ;  /* 0x0000777239047816 */ /* 0x002fe400000000ff */
[----:B0-----:R-:W-:-:S09]  /*16f120*/  ISETP.LT.AND P4, PT, R5, UR4, !P4 ;  /* 0x0000000405007c0c */ /* 0x001fd2000e781270 */
[----:B---3--:R0:W-:Y:S01]  /*16f130*/  @P5 STG.E.U8 desc[UR34][R16.64], R4 ;  /* 0x0000000410005986 */ /* 0x0081e2000c101122 */
[----:B------:R-:W-:Y:S01]  /*16f140*/  LOP3.LUT P6, RZ, R0, 0x10, RZ, 0xc0, !PT ;  /* 0x0000001000ff7812 */ /* 0x000fe200078cc0ff */
[----:B------:R-:W1:Y:S01]  /*16f150*/  LDCU UR4, c[0x0][0x398] ;  /* 0x00007300ff0477ac */ /* 0x000e620008000800 */
[----:B0-----:R-:W-:-:S05]  /*16f160*/  PRMT R4, R57, 0x7773, RZ ;  /* 0x0000777339047816 */ /* 0x001fca00000000ff */
[----:B------:R0:W-:Y:S02]  /*16f170*/  @P4 STG.E.U8 desc[UR34][R14.64], R4 ;  /* 0x000000040e004986 */ /* 0x0001e4000c101122 */
[----:B0-----:R-:W-:-:S05]  /*16f180*/  PRMT R4, R60, 0x7770, RZ ;  /* 0x000077703c047816 */ /* 0x001fca00000000ff */
[----:B------:R0:W-:Y:S02]  /*16f190*/  @P3 STG.E.U8 desc[UR34][R10.64], R4 ;  /* 0x000000040a003986 */ /* 0x0001e4000c101122 */
[----:B0-----:R-:W-:-:S05]  /*16f1a0*/  PRMT R4, R60, 0x7771, RZ ;  /* 0x000077713c047816 */ /* 0x001fca00000000ff */
[----:B------:R0:W-:Y:S02]  /*16f1b0*/  @P2 STG.E.U8 desc[UR34][R6.64], R4 ;  /* 0x0000000406002986 */ /* 0x0001e4000c101122 */
[----:B0-----:R-:W-:-:S05]  /*16f1c0*/  PRMT R4, R60, 0x7772, RZ ;  /* 0x000077723c047816 */ /* 0x001fca00000000ff */
[----:B------:R0:W-:Y:S02]  /*16f1d0*/  @P1 STG.E.U8 desc[UR34][R58.64], R4 ;  /* 0x000000043a001986 */ /* 0x0001e4000c101122 */
[----:B0-----:R-:W-:Y:S02]  /*16f1e0*/  PRMT R4, R60, 0x7773, RZ ;  /* 0x000077733c047816 */ /* 0x001fe400000000ff */
[----:B------:R-:W2:Y:S01]  /*16f1f0*/  LDL.LU R60, [R1+0x8110] ;  /* 0x00811000013c7983 */ /* 0x000ea20000300800 */
[C---:B------:R-:W-:Y:S02]  /*16f200*/  LOP3.LUT P5, RZ, R0.reuse, 0x8, RZ, 0xc0, !PT ;  /* 0x0000000800ff7812 */ /* 0x040fe400078ac0ff */
[----:B------:R-:W-:Y:S01]  /*16f210*/  LOP3.LUT P0, RZ, R0, 0x20, RZ, 0xc0, !PT ;  /* 0x0000002000ff7812 */ /* 0x000fe2000780c0ff */
[----:B------:R-:W3:Y:S04]  /*16f220*/  LDL.LU.64 R14, [R1+0xd20] ;  /* 0x000d2000010e7983 */ /* 0x000ee80000300a00 */
[----:B------:R-:W3:Y:S04]  /*16f230*/  LDL.LU.64 R10, [R1+0xbc8] ;  /* 0x000bc800010a7983 */ /* 0x000ee80000300a00 */
[----:B------:R-:W3:Y:S04]  /*16f240*/  LDL.LU.64 R6, [R1+0xd18] ;  /* 0x000d180001067983 */ /* 0x000ee80000300a00 */
[----:B------:R-:W3:Y:S04]  /*16f250*/  LDL.LU.64 R58, [R1+0xd10] ;  /* 0x000d1000013a7983 */ /* 0x000ee80000300a00 */
[----:B----4-:R0:W-:Y:S02]  /*16f260*/  @P5 STG.E.U8 desc[UR34][R54.64], R4 ;  /* 0x0000000436005986 */ /* 0x0101e4000c101122 */
[----:B0-----:R-:W-:-:S02]  /*16f270*/  PRMT R4, R61, 0x7770, RZ ;  /* 0x000077703d047816 */ /* 0x001fc400000000ff */
[----:B------:R-:W4:Y:S04]  /*16f280*/  LDL.LU.64 R54, [R1+0xd08] ;  /* 0x000d080001367983 */ /* 0x000f280000300a00 */
[----:B------:R0:W-:Y:S02]  /*16f290*/  @P6 STG.E.U8 desc[UR34][R52.64], R4 ;  /* 0x0000000434006986 */ /* 0x0001e4000c101122 */
[----:B0-----:R-:W-:-:S05]  /*16f2a0*/  PRMT R4, R61, 0x7771, RZ ;  /* 0x000077713d047816 */ /* 0x001fca00000000ff */
[----:B------:R0:W-:Y:S04]  /*16f2b0*/  @P0 STG.E.U8 desc[UR34][R48.64], R4 ;  /* 0x0000000430000986 */ /* 0x0001e8000c101122 */
[----:B0-----:R-:W4:Y:S04]  /*16f2c0*/  LDL.LU R48, [R1+0x148] ;  /* 0x0001480001307983 */ /* 0x001f280000300800 */
[----:B------:R-:W4:Y:S04]  /*16f2d0*/  LDL.LU.64 R52, [R1+0xd00] ;  /* 0x000d000001347983 */ /* 0x000f280000300a00 */
[----:B------:R-:W4:Y:S01]  /*16f2e0*/  LDL.LU R4, [R1+0x340] ;  /* 0x0003400001047983 */ /* 0x000f220000300800 */
[----:B------:R-:W-:-:S02]  /*16f2f0*/  LOP3.LUT P1, RZ, R0, 0x100000, RZ, 0xc0, !PT ;  /* 0x0010000000ff7812 */ /* 0x000fc4000782c0ff */
[----:B------:R-:W-:Y:S02]  /*16f300*/  LOP3.LUT P5, RZ, R0, 0x40, RZ, 0xc0, !PT ;  /* 0x0000004000ff7812 */ /* 0x000fe400078ac0ff */
[----:B------:R-:W-:Y:S02]  /*16f310*/  PRMT R5, R61, 0x7772, RZ ;  /* 0x000077723d057816 */ /* 0x000fe400000000ff */
[----:B--2---:R-:W-:-:S07]  /*16f320*/  LOP3.LUT R60, R60, 0xefffffff, RZ, 0xc0, !PT ;  /* 0xefffffff3c3c7812 */ /* 0x004fce00078ec0ff */
[----:B------:R-:W-:Y:S02]  /*16f330*/  @P1 LOP3.LUT R60, R60, 0x10000000, RZ, 0xfc, !PT ;  /* 0x100000003c3c1812 */ /* 0x000fe400078efcff */
[----:B------:R-:W-:Y:S02]  /*16f340*/  LOP3.LUT P1, RZ, R0, 0x80000, RZ, 0xc0, !PT ;  /* 0x0008000000ff7812 */ /* 0x000fe4000782c0ff */
[----:B------:R-:W-:-:S11]  /*16f350*/  LOP3.LUT R60, R60, 0xdfffffff, RZ, 0xc0, !PT ;  /* 0xdfffffff3c3c7812 */ /* 0x000fd600078ec0ff */
[----:B------:R-:W-:Y:S02]  /*16f360*/  @P1 LOP3.LUT R60, R60, 0x20000000, RZ, 0xfc, !PT ;  /* 0x200000003c3c1812 */ /* 0x000fe400078efcff */
[----:B------:R-:W-:Y:S02]  /*16f370*/  LOP3.LUT P1, RZ, R0, 0x40000, RZ, 0xc0, !PT ;  /* 0x0004000000ff7812 */ /* 0x000fe4000782c0ff */
[----:B------:R-:W-:-:S11]  /*16f380*/  LOP3.LUT R60, R60, 0xbfffffff, RZ, 0xc0, !PT ;  /* 0xbfffffff3c3c7812 */ /* 0x000fd600078ec0ff */
[----:B------:R-:W-:Y:S02]  /*16f390*/  @P1 LOP3.LUT R60, R60, 0x40000000, RZ, 0xfc, !PT ;  /* 0x400000003c3c1812 */ /* 0x000fe400078efcff */
[----:B------:R-:W-:Y:S02]  /*16f3a0*/  LOP3.LUT P1, RZ, R0, 0x20000, RZ, 0xc0, !PT ;  /* 0x0002000000ff7812 */ /* 0x000fe4000782c0ff */
[----:B------:R-:W-:-:S11]  /*16f3b0*/  LOP3.LUT R60, R60, 0x7fffffff, RZ, 0xc0, !PT ;  /* 0x7fffffff3c3c7812 */ /* 0x000fd600078ec0ff */
[----:B------:R-:W-:Y:S02]  /*16f3c0*/  @P1 LOP3.LUT R60, R60, 0x80000000, RZ, 0xfc, !PT ;  /* 0x800000003c3c1812 */ /* 0x000fe400078efcff */
[----:B------:R-:W-:Y:S01]  /*16f3d0*/  LOP3.LUT P1, RZ, R0, 0x10000, RZ, 0xc0, !PT ;  /* 0x0001000000ff7812 */ /* 0x000fe2000782c0ff */
[----:B---3--:R0:W-:Y:S02]  /*16f3e0*/  @P5 STG.E.U8 desc[UR34][R14.64], R5 ;  /* 0x000000050e005986 */ /* 0x0081e4000c101122 */
[----:B0-----:R-:W-:Y:S02]  /*16f3f0*/  PRMT R5, R61, 0x7773, RZ ;  /* 0x000077733d057816 */ /* 0x001fe400000000ff */
[----:B----4-:R-:W-:-:S08]  /*16f400*/  LOP3.LUT R4, R4, 0xfffffffe, RZ, 0xc0, !PT ;  /* 0xfffffffe04047812 */ /* 0x010fd000078ec0ff */
        /* <DEDUP_REMOVED lines=12> */
[----:B------:R-:W-:-:S05]  /*16f4d0*/  @P1 LOP3.LUT R4, R4, 0x10, RZ, 0xfc, !PT ;  /* 0x0000001004041812 */ /* 0x000fca00078efcff */
[----:B------:R-:W-:Y:S04]  /*16f4e0*/  STL [R1+0x340], R4 ;  /* 0x0003400401007387 */ /* 0x000fe80000100800 */
[----:B------:R-:W2:Y:S04]  /*16f4f0*/  LDL.LU R57, [R1+0x138] ;  /* 0x0001380001397983 */ /* 0x000ea80000300800 */
[----:B------:R-:W3:Y:S04]  /*16f500*/  LDL.LU R61, [R1+0x810c] ;  /* 0x00810c00013d7983 */ /* 0x000ee80000300800 */
[----:B------:R-:W4:Y:S04]  /*16f510*/  LDL.LU.64 R30, [R1+0xcf8] ;  /* 0x000cf800011e7983 */ /* 0x000f280000300a00 */
[----:B------:R-:W3:Y:S04]  /*16f520*/  LDL.LU.64 R26, [R1+0xcf0] ;  /* 0x000cf000011a7983 */ /* 0x000ee80000300a00 */
[----:B------:R-:W3:Y:S04]  /*16f530*/  LDL.LU.64 R24, [R1+0xce8] ;  /* 0x000ce80001187983 */ /* 0x000ee80000300a00 */
[----:B------:R-:W3:Y:S04]  /*16f540*/  LDL.LU.64 R22, [R1+0xce0] ;  /* 0x000ce00001167983 */ /* 0x000ee80000300a00 */
[----:B------:R-:W3:Y:S04]  /*16f550*/  LDL.LU.64 R20, [R1+0xcd8] ;  /* 0x000cd80001147983 */ /* 0x000ee80000300a00 */
[----:B------:R-:W3:Y:S04]  /*16f560*/  LDL.LU R49, [R1+0x128] ;  /* 0x0001280001317983 */ /* 0x000ee80000300800 */
[----:B------:R-:W3:Y:S01]  /*16f570*/  LDL.LU.64 R18, [R1+0xcd0] ;  /* 0x000cd00001127983 */ /* 0x000ee20000300a00 */
[----:B------:R-:W-:-:S03]  /*16f580*/  LOP3.LUT P6, RZ, R0, 0x80, RZ, 0xc0, !PT ;  /* 0x0000008000ff7812 */ /* 0x000fc600078cc0ff */
[----:B------:R-:W3:Y:S01]  /*16f590*/  LDL.LU.64 R16, [R1+0xcc8] ;  /* 0x000cc80001107983 */ /* 0x000ee20000300a00 */
[----:B------:R-:W-:-:S03]  /*16f5a0*/  LOP3.LUT P0, RZ, R0, 0x100, RZ, 0xc0, !PT ;  /* 0x0000010000ff7812 */ /* 0x000fc6000780c0ff */
[----:B------:R-:W3:Y:S01]  /*16f5b0*/  LDL.LU.64 R14, [R1+0xcc0] ;  /* 0x000cc000010e7983 */ /* 0x000ee20000300a00 */
[----:B------:R-:W-:-:S05]  /*16f5c0*/  LOP3.LUT P1, RZ, R0, 0x200, RZ, 0xc0, !PT ;  /* 0x0000020000ff7812 */ /* 0x000fca000782c0ff */
[----:B------:R0:W-:Y:S02]  /*16f5d0*/  @P6 STG.E.U8 desc[UR34][R10.64], R5 ;  /* 0x000000050a006986 */ /* 0x0001e4000c101122 */
[C---:B0-----:R-:W-:Y:S02]  /*16f5e0*/  PRMT R5, R48.reuse, 0x7770, RZ ;  /* 0x0000777030057816 */ /* 0x041fe400000000ff */
[----:B------:R-:W3:Y:S04]  /*16f5f0*/  LDL.LU.64 R10, [R1+0xc88] ;  /* 0x000c8800010a7983 */ /* 0x000ee80000300a00 */
[----:B------:R0:W-:Y:S02]  /*16f600*/  @P0 STG.E.U8 desc[UR34][R6.64], R5 ;  /* 0x0000000506000986 */ /* 0x0001e4000c101122 */
[----:B0-----:R-:W-:-:S02]  /*16f610*/  PRMT R5, R48, 0x7771, RZ ;  /* 0x0000777130057816 */ /* 0x001fc400000000ff */
[----:B------:R-:W3:Y:S04]  /*16f620*/  LDL.LU.64 R6, [R1+0xbf8] ;  /* 0x000bf80001067983 */ /* 0x000ee80000300a00 */
[----:B------:R0:W-:Y:S04]  /*16f630*/  @P1 STG.E.U8 desc[UR34][R58.64], R5 ;  /* 0x000000053a001986 */ /* 0x0001e8000c101122 */
[----:B0-----:R-:W3:Y:S01]  /*16f640*/  LDL.LU.64 R58, [R1+0xbc0] ;  /* 0x000bc000013a7983 */ /* 0x001ee20000300a00 */
[----:B------:R-:W-:Y:S02]  /*16f650*/  LOP3.LUT P1, RZ, R4, 0x10, RZ, 0xc0, !PT ;  /* 0x0000001004ff7812 */ /* 0x000fe4000782c0ff */
[----:B------:R-:W-:-:S11]  /*16f660*/  PRMT R5, R48, 0x7772, RZ ;  /* 0x0000777230057816 */ /* 0x000fd600000000ff */
[----:B------:R0:W-:Y:S01]  /*16f670*/  @P1 STG.E.U8 desc[UR34][R54.64], R5 ;  /* 0x0000000536001986 */ /* 0x0001e2000c101122 */
[----:B------:R-:W-:Y:S02]  /*16f680*/  LOP3.LUT P1, RZ, R4, 0x8, RZ, 0xc0, !PT ;  /* 0x0000000804ff7812 */ /* 0x000fe4000782c0ff */
[----:B0-----:R-:W-:Y:S01]  /*16f690*/  PRMT R5, R48, 0x7773, RZ ;  /* 0x0000777330057816 */ /* 0x001fe200000000ff */
[----:B------:R-:W3:Y:S10]  /*16f6a0*/  LDL.LU.64 R54, [R1+0xb90] ;  /* 0x000b900001367983 */ /* 0x000ef40000300a00 */
[----:B------:R0:W-:Y:S04]  /*16f6b0*/  @P1 STG.E.U8 desc[UR34][R52.64], R5 ;  /* 0x0000000534001986 */ /* 0x0001e8000c101122 */
[----:B0-----:R-:W3:Y:S04]  /*16f6c0*/  LDL.LU.64 R52, [R1+0xb00] ;  /* 0x000b000001347983 */ /* 0x001ee80000300a00 */
[----:B------:R-:W3:Y:S01]  /*16f6d0*/  LDL.LU R48, [R1+0x108] ;  /* 0x0001080001307983 */ /* 0x000ee20000300800 */
[----:B------:R-:W-:-:S02]  /*16f6e0*/  LOP3.LUT P1, RZ, R4, 0x4, RZ, 0xc0, !PT ;  /* 0x0000000404ff7812 */ /* 0x000fc4000782c0ff */
[C---:B------:R-:W-:Y:S02]  /*16f6f0*/  LOP3.LUT P2, RZ, R0.reuse, 0x200000, RZ, 0xc0, !PT ;  /* 0x0020000000ff7812 */ /* 0x040fe4000784c0ff */
[C---:B------:R-:W-:Y:S02]  /*16f700*/  LOP3.LUT P3, RZ, R0.reuse, 0x400000, RZ, 0xc0, !PT ;  /* 0x0040000000ff7812 */ /* 0x040fe4000786c0ff */
[C---:B------:R-:W-:Y:S02]  /*16f710*/  LOP3.LUT P4, RZ, R0.reuse, 0x800000, RZ, 0xc0, !PT ;  /* 0x0080000000ff7812 */ /* 0x040fe4000788c0ff */
[----:B------:R-:W-:Y:S02]  /*16f720*/  LOP3.LUT P5, RZ, R0, 0x1000000, RZ, 0xc0, !PT ;  /* 0x0100000000ff7812 */ /* 0x000fe400078ac0ff */
[----:B--2---:R-:W-:-:S05]  /*16f730*/  PRMT R5, R57, 0x7770, RZ ;  /* 0x0000777039057816 */ /* 0x004fca00000000ff */
[----:B----4-:R0:W-:Y:S01]  /*16f740*/  @P1 STG.E.U8 desc[UR34][R30.64], R5 ;  /* 0x000000051e001986 */ /* 0x0101e2000c101122 */
[----:B------:R-:W-:Y:S02]  /*16f750*/  LOP3.LUT P1, RZ, R4, 0x2, RZ, 0xc0, !PT ;  /* 0x0000000204ff7812 */ /* 0x000fe4000782c0ff */
[----:B0-----:R-:W-:-:S11]  /*16f760*/  PRMT R5, R57, 0x7771, RZ ;  /* 0x0000777139057816 */ /* 0x001fd600000000ff */
[----:B---3--:R-:W-:Y:S01]  /*16f770*/  @P1 STG.E.U8 desc[UR34][R26.64], R5 ;  /* 0x000000051a001986 */ /* 0x008fe2000c101122 */
[----:B------:R-:W-:Y:S02]  /*16f780*/  LOP3.LUT P1, RZ, R4, 0x1, RZ, 0xc0, !PT ;  /* 0x0000000104ff7812 */ /* 0x000fe4000782c0ff */
[----:B------:R-:W-:-:S11]  /*16f790*/  PRMT R4, R57, 0x7772, RZ ;  /* 0x0000777239047816 */ /* 0x000fd600000000ff */
[----:B------:R0:W-:Y:S01]  /*16f7a0*/  @P1 STG.E.U8 desc[UR34][R24.64], R4 ;  /* 0x0000000418001986 */ /* 0x0001e2000c101122 */
[----:B------:R-:W-:Y:S02]  /*16f7b0*/  LOP3.LUT P1, RZ, R60, 0x80000000, RZ, 0xc0, !PT ;  /* 0x800000003cff7812 */ /* 0x000fe4000782c0ff */
[----:B0-----:R-:W-:-:S11]  /*16f7c0*/  PRMT R4, R57, 0x7773, RZ ;  /* 0x0000777339047816 */ /* 0x001fd600000000ff */
        /* <DEDUP_REMOVED lines=9> */
[----:B------:R0:W-:Y:S02]  /*16f860*/  @P1 STG.E.U8 desc[UR34][R16.64], R4 ;  /* 0x0000000410001986 */ /* 0x0001e4000c101122 */
        /* <DEDUP_REMOVED lines=13> */
[----:B------:R-:W4:Y:S04]  /*16f940*/  LDL.LU.64 R10, [R1+0x978] ;  /* 0x00097800010a7983 */ /* 0x000f280000300a00 */
[----:B------:R-:W3:Y:S04]  /*16f950*/  LDL.LU.64 R6, [R1+0x970] ;  /* 0x0009700001067983 */ /* 0x000ee80000300a00 */
[----:B------:R0:W-:Y:S04]  /*16f960*/  @P6 STG.E.U8 desc[UR34][R54.64], R4 ;  /* 0x0000000436006986 */ /* 0x0001e8000c101122 */
[----:B------:R-:W3:Y:S01]  /*16f970*/  LDL.LU.64 R58, [R1+0x968] ;  /* 0x00096800013a7983 */ /* 0x000ee20000300a00 */
[----:B0-----:R-:W-:-:S03]  /*16f980*/  PRMT R4, R48, 0x7770, RZ ;  /* 0x0000777030047816 */ /* 0x001fc600000000ff */
[----:B------:R-:W3:Y:S04]  /*16f990*/  LDL.LU.64 R54, [R1+0x960] ;  /* 0x0009600001367983 */ /* 0x000ee80000300a00 */
[----:B------:R0:W-:Y:S04]  /*16f9a0*/  @P0 STG.E.U8 desc[UR34][R52.64], R4 ;  /* 0x0000000434000986 */ /* 0x0001e8000c101122 */
[----:B0-----:R-:W3:Y:S04]  /*16f9b0*/  LDL.LU.64 R52, [R1+0x958] ;  /* 0x0009580001347983 */ /* 0x001ee80000300a00 */
[----:B------:R-:W3:Y:S04]  /*16f9c0*/  LDL.LU R49, [R1+0xf8] ;  /* 0x0000f80001317983 */ /* 0x000ee80000300800 */
[----:B------:R-:W3:Y:S04]  /*16f9d0*/  LDL.LU.64 R26, [R1+0x950] ;  /* 0x00095000011a7983 */ /* 0x000ee80000300a00 */
[----:B------:R-:W3:Y:S04]  /*16f9e0*/  LDL.LU.64 R24, [R1+0x948] ;  /* 0x0009480001187983 */ /* 0x000ee80000300a00 */
[----:B------:R-:W3:Y:S04]  /*16f9f0*/  LDL.LU.64 R22, [R1+0x940] ;  /* 0x0009400001167983 */ /* 0x000ee80000300a00 */
[----:B------:R-:W3:Y:S01]  /*16fa00*/  LDL.LU.64 R20, [R1+0x938] ;  /* 0x0009380001147983 */ /* 0x000ee20000300a00 */
[----:B------:R-:W-:-:S02]  /*16fa10*/  LOP3.LUT R60, R60, 0xfff7ffff, RZ, 0xc0, !PT ;  /* 0xfff7ffff3c3c7812 */ /* 0x000fc400078ec0ff */
[C---:B------:R-:W-:Y:S01]  /*16fa20*/  LOP3.LUT P5, RZ, R0.reuse, 0x8000000, RZ, 0xc0, !PT ;  /* 0x0800000000ff7812 */ /* 0x040fe200078ac0ff */
[----:B------:R-:W3:Y:S01]  /*16fa30*/  LDL.LU.64 R18, [R1+0x930] ;  /* 0x0009300001127983 */ /* 0x000ee20000300a00 */
[----:B------:R-:W-:Y:S02]  /*16fa40*/  LOP3.LUT P6, RZ, R0, 0x10000000, RZ, 0xc0, !PT ;  /* 0x1000000000ff7812 */ /* 0x000fe400078cc0ff */
[----:B------:R-:W-:Y:S01]  /*16fa50*/  PRMT R4, R48, 0x7771, RZ ;  /* 0x0000777130047816 */ /* 0x000fe200000000ff */
[----:B------:R-:W3:Y:S01]  /*16fa60*/  LDL.LU R57, [R1+0xd8] ;  /* 0x0000d80001397983 */ /* 0x000ee20000300800 */
[----:B------:R-:W-:-:S03]  /*16fa70*/  LOP3.LUT P0, RZ, R0, 0x20000000, RZ, 0xc0, !PT ;  /* 0x2000000000ff7812 */ /* 0x000fc6000780c0ff */
[----:B------:R-:W3:Y:S01]  /*16fa80*/  LDL.LU.64 R16, [R1+0x928] ;  /* 0x0009280001107983 */ /* 0x000ee20000300a00 */
[----:B--2---:R-:W-:-:S13]  /*16fa90*/  LOP3.LUT P1, RZ, R61, 0x80, RZ, 0xc0, !PT ;  /* 0x000000803dff7812 */ /* 0x004fda000782c0ff */
        /* <DEDUP_REMOVED lines=20> */
[----:B------:R-:W-:Y:S01]  /*16fbe0*/  LOP3.LUT R60, R60, 0xfbffffff, RZ, 0xc0, !PT ;  /* 0xfbffffff3c3c7812 */ /* 0x000fe200078ec0ff */
[----:B---3--:R0:W-:Y:S10]  /*16fbf0*/  @P5 STG.E.U8 desc[UR34][R14.64], R4 ;  /* 0x000000040e005986 */ /* 0x0081f4000c101122 */
[----:B------:R-:W-:-:S02]  /*16fc00*/  @P1 LOP3.LUT R60, R60, 0x4000000, RZ, 0xfc, !PT ;  /* 0x040000003c3c1812 */ /* 0x000fc400078efcff */
[----:B------:R-:W-:Y:S01]  /*16fc10*/  LOP3.LUT P1, RZ, R0, 0x80000000, RZ, 0xc0, !PT ;  /* 0x8000000000ff7812 */ /* 0x000fe2000782c0ff */
[----:B0-----:R-:W2:Y:S01]  /*16fc20*/  LDL.LU.64 R14, [R1+0x920] ;  /* 0x00092000010e7983 */ /* 0x001ea20000300a00 */
[----:B------:R-:W-:Y:S02]  /*16fc30*/  LOP3.LUT R60, R60, 0xf7ffffff, RZ, 0xc0, !PT ;  /* 0xf7ffffff3c3c7812 */ /* 0x000fe400078ec0ff */
[----:B------:R-:W-:-:S05]  /*16fc40*/  PRMT R4, R48, 0x7772, RZ ;  /* 0x0000777230047816 */ /* 0x000fca00000000ff */
[----:B----4-:R0:W-:Y:S04]  /*16fc50*/  @P6 STG.E.U8 desc[UR34][R10.64], R4 ;  /* 0x000000040a006986 */ /* 0x0101e8000c101122 */
[----:B------:R-:W-:Y:S02]  /*16fc60*/  @P1 LOP3.LUT R60, R60, 0x8000000, RZ, 0xfc, !PT ;  /* 0x080000003c3c1812 */ /* 0x000fe400078efcff */
[----:B------:R-:W-:Y:S02]  /*16fc70*/  LOP3.LUT P1, RZ, R0, 0x40000000, RZ, 0xc0, !PT ;  /* 0x4000000000ff7812 */ /* 0x000fe4000782c0ff */
[----:B0-----:R-:W-:Y:S01]  /*16fc80*/  PRMT R4, R48, 0x7773, RZ ;  /* 0x0000777330047816 */ /* 0x001fe200000000ff */
[----:B------:R-:W3:Y:S04]  /*16fc90*/  LDL.LU.64 R10, [R1+0x868] ;  /* 0x00086800010a7983 */ /* 0x000ee80000300a00 */
[----:B------:R0:W-:Y:S02]  /*16fca0*/  @P0 STG.E.U8 desc[UR34][R6.64], R4 ;  /* 0x0000000406000986 */ /* 0x0001e4000c101122 */
[----:B0-----:R-:W-:-:S02]  /*16fcb0*/  PRMT R4, R49, 0x7770, RZ ;  /* 0x0000777031047816 */ /* 0x001fc400000000ff */
[----:B------:R-:W4:Y:S04]  /*16fcc0*/  LDL.LU.64 R6, [R1+0x858] ;  /* 0x0008580001067983 */ /* 0x000f280000300a00 */
[----:B------:R0:W-:Y:S01]  /*16fcd0*/  @P1 STG.E.U8 desc[UR34][R58.64], R4 ;  /* 0x000000043a001986 */ /* 0x0001e2000c101122 */
[C---:B------:R-:W-:Y:S02]  /*16fce0*/  LOP3.LUT P1, RZ, R60.reuse, 0x8000000, RZ, 0xc0, !PT ;  /* 0x080000003cff7812 */ /* 0x040fe4000782c0ff */
[----:B0-----:R-:W-:Y:S01]  /*16fcf0*/  PRMT R4, R49, 0x7771, RZ ;  /* 0x0000777131047816 */ /* 0x001fe200000000ff */
[----:B------:R-:W4:Y:S10]  /*16fd00*/  LDL.LU.64 R58, [R1+0x850] ;  /* 0x00085000013a7983 */ /* 0x000f340000300a00 */
[----:B------:R0:W-:Y:S01]  /*16fd10*/  @P1 STG.E.U8 desc[UR34][R54.64], R4 ;  /* 0x0000000436001986 */ /* 0x0001e2000c101122 */
[----:B------:R-:W-:-:S02]  /*16fd20*/  LOP3.LUT P1, RZ, R60, 0x4000000, RZ, 0xc0, !PT ;  /* 0x040000003cff7812 */ /* 0x000fc4000782c0ff */
[----:B0-----:R-:W-:Y:S01]  /*16fd30*/  PRMT R4, R49, 0x7772, RZ ;  /* 0x0000777231047816 */ /* 0x001fe200000000ff */
[----:B------:R-:W4:Y:S10]  /*16fd40*/  LDL.LU.64 R54, [R1+0x848] ;  /* 0x0008480001367983 */ /* 0x000f340000300a00 */
[----:B------:R0:W-:Y:S01]  /*16fd50*/  @P1 STG.E.U8 desc[UR34][R52.64], R4 ;  /* 0x0000000434001986 */ /* 0x0001e2000c101122 */
[----:B------:R-:W-:-:S02]  /*16fd60*/  LOP3.LUT P1, RZ, R60, 0x2000000, RZ, 0xc0, !PT ;  /* 0x020000003cff7812 */ /* 0x000fc4000782c0ff */
[----:B0-----:R-:W-:Y:S01]  /*16fd70*/  PRMT R4, R49, 0x7773, RZ ;  /* 0x0000777331047816 */ /* 0x001fe200000000ff */
[----:B------:R-:W4:Y:S10]  /*16fd80*/  LDL.LU.64 R52, [R1+0x838] ;  /* 0x0008380001347983 */ /* 0x000f340000300a00 */
[----:B------:R0:W-:Y:S01]  /*16fd90*/  @P1 STG.E.U8 desc[UR34][R26.64], R4 ;  /* 0x000000041a001986 */ /* 0x0001e2000c101122 */
[----:B------:R-:W-:-:S03]  /*16fda0*/  LOP3.LUT P1, RZ, R60, 0x1000000, RZ, 0xc0, !PT ;  /* 0x010000003cff7812 */ /* 0x000fc6000782c0ff */
[----:B------:R-:W4:Y:S01]  /*16fdb0*/  LDL.LU.64 R48, [R1+0x830] ;  /* 0x0008300001307983 */ /* 0x000f220000300a00 */
[----:B0-----:R-:W-:-:S09]  /*16fdc0*/  PRMT R4, R3, 0x7770, RZ ;  /* 0x0000777003047816 */ /* 0x001fd200000000ff */
[----:B------:R0:W-:Y:S01]  /*16fdd0*/  @P1 STG.E.U8 desc[UR34][R24.64], R4 ;  /* 0x0000000418001986 */ /* 0x0001e2000c101122 */
[----:B------:R-:W-:Y:S02]  /*16fde0*/  LOP3.LUT P1, RZ, R60, 0x800000, RZ, 0xc0, !PT ;  /* 0x008000003cff7812 */ /* 0x000fe4000782c0ff */
[----:B0-----:R-:W-:-:S11]  /*16fdf0*/  PRMT R4, R3, 0x7771, RZ ;  /* 0x0000777103047816 */ /* 0x001fd600000000ff */
[----:B------:R0:W-:Y:S01]  /*16fe00*/  @P1 STG.E.U8 desc[UR34][R22.64], R4 ;  /* 0x0000000416001986 */ /* 0x0001e2000c101122 */
[----:B------:R-:W-:Y:S02]  /*16fe10*/  LOP3.LUT P1, RZ, R60, 0x400000, RZ, 0xc0, !PT ;  /* 0x004000003cff7812 */ /* 0x000fe4000782c0ff */
[----:B0-----:R-:W-:-:S11]  /*16fe20*/  PRMT R4, R3, 0x7772, RZ ;  /* 0x0000777203047816 */ /* 0x001fd600000000ff */
[----:B------:R0:W-:Y:S02]  /*16fe30*/  @P1 STG.E.U8 desc[UR34][R20.64], R4 ;  /* 0x0000000414001986 */ /* 0x0001e4000c101122 */
[----:B0-----:R-:W-:Y:S02]  /*16fe40*/  PRMT R4, R3, 0x7773, RZ ;  /* 0x0000777303047816 */ /* 0x001fe400000000ff */
[----:B------:R-:W4:Y:S01]  /*16fe50*/  LDL.LU R3, [R1+0x8104] ;  /* 0x0081040001037983 */ /* 0x000f220000300800 */
[----:B------:R-:W-:-:S13]  /*16fe60*/  LOP3.LUT P1, RZ, R60, 0x200000, RZ, 0xc0, !PT ;  /* 0x002000003cff7812 */ /* 0x000fda000782c0ff */
[----:B------:R0:W-:Y:S01]  /*16fe70*/  @P1 STG.E.U8 desc[UR34][R18.64], R4 ;  /* 0x0000000412001986 */ /* 0x0001e2000c101122 */
[----:B------:R-:W-:Y:S02]  /*16fe80*/  LOP3.LUT P1, RZ, R60, 0x100000, RZ, 0xc0, !PT ;  /* 0x001000003cff7812 */ /* 0x000fe4000782c0ff */
[----:B0-----:R-:W-:-:S11]  /*16fe90*/  PRMT R4, R57, 0x7770, RZ ;  /* 0x0000777039047816 */ /* 0x001fd600000000ff */
[----:B------:R0:W-:Y:S01]  /*16fea0*/  @P1 STG.E.U8 desc[UR34][R16.64], R4 ;  /* 0x0000000410001986 */ /* 0x0001e2000c101122 */
[----:B------:R-:W-:Y:S02]  /*16feb0*/  LOP3.LUT P1, RZ, R60, 0x80000, RZ, 0xc0, !PT ;  /* 0x000800003cff7812 */ /* 0x000fe4000782c0ff */
[C---:B------:R-:W-:Y:S02]  /*16fec0*/  LOP3.LUT P2, RZ, R61.reuse, 0x100, RZ, 0xc0, !PT ;  /* 0x000001003dff7812 */ /* 0x040fe4000784c0ff */
[----:B------:R-:W-:Y:S02]  /*16fed0*/  LOP3.LUT P3, RZ, R61, 0x200, RZ, 0xc0, !PT ;  /* 0x000002003dff7812 */ /* 0x000fe4000786c0ff */
[----:B0-----:R-:W-:Y:S02]  /*16fee0*/  PRMT R4, R57, 0x7771, RZ ;  /* 0x0000777139047816 */ /* 0x001fe400000000ff */
[C---:B------:R-:W-:Y:S02]  /*16fef0*/  LOP3.LUT P4, RZ, R61.reuse, 0x400, RZ, 0xc0, !PT ;  /* 0x000004003dff7812 */ /* 0x040fe4000788c0ff */
[----:B------:R-:W-:-:S02]  /*16ff00*/  LOP3.LUT P5, RZ, R61, 0x800, RZ, 0xc0, !PT ;  /* 0x000008003dff7812 */ /* 0x000fc400078ac0ff */
[C---:B------:R-:W-:Y:S02]  /*16ff10*/  LOP3.LUT P6, RZ, R61.reuse, 0x1000, RZ, 0xc0, !PT ;  /* 0x000010003dff7812 */ /* 0x040fe400078cc0ff */
[----:B------:R-:W-:Y:S01]  /*16ff20*/  LOP3.LUT P0, RZ, R61, 0x2000, RZ, 0xc0, !PT ;  /* 0x000020003dff7812 */ /* 0x000fe2000780c0ff */
[----:B--2---:R0:W-:Y:S02]  /*16ff30*/  @P1 STG.E.U8 desc[UR34][R14.64], R4 ;  /* 0x000000040e001986 */ /* 0x0041e4000c101122 */
[----:B0-----:R-:W-:-:S05]  /*16ff40*/  PRMT R4, R57, 0x7772, RZ ;  /* 0x0000777239047816 */ /* 0x001fca00000000ff */
[----:B---3--:R0:W-:Y:S02]  /*16ff50*/  @P2 STG.E.U8 desc[UR34][R10.64], R4 ;  /* 0x000000040a002986 */ /* 0x0081e4000c101122 */
[----:B0-----:R-:W-:-:S05]  /*16ff60*/  PRMT R4, R57, 0x7773, RZ ;  /* 0x0000777339047816 */ /* 0x001fca00000000ff */
[----:B----4-:R0:W-:Y:S02]  /*16ff70*/  @P3 STG.E.U8 desc[UR34][R6.64], R4 ;  /* 0x0000000406003986 */ /* 0x0101e4000c101122 */
[----:B0-----:R-:W-:-:S05]  /*16ff80*/  PRMT R4, R3, 0x7770, RZ ;  /* 0x0000777003047816 */ /* 0x001fca00000000ff */
[----:B------:R0:W-:Y:S02]  /*16ff90*/  @P4 STG.E.U8 desc[UR34][R58.64], R4 ;  /* 0x000000043a004986 */ /* 0x0001e4000c101122 */
[----:B0-----:R-:W-:-:S05]  /*16ffa0*/  PRMT R4, R3, 0x7771, RZ ;  /* 0x0000777103047816 */ /* 0x001fca00000000ff */
[----:B------:R0:W-:Y:S02]  /*16ffb0*/  @P5 STG.E.U8 desc[UR34][R54.64], R4 ;  /* 0x0000000436005986 */ /* 0x0001e4000c101122 */
[----:B0-----:R-:W-:-:S05]  /*16ffc0*/  PRMT R4, R3, 0x7772, RZ ;  /* 0x0000777203047816 */ /* 0x001fca00000000ff */
[----:B------:R0:W-:Y:S02]  /*16ffd0*/  @P6 STG.E.U8 desc[UR34][R52.64], R4 ;  /* 0x0000000434006986 */ /* 0x0001e4000c101122 */
[----:B0-----:R-:W-:Y:S02]  /*16ffe0*/  PRMT R4, R3, 0x7773, RZ ;  /* 0x0000777303047816 */ /* 0x001fe400000000ff */
[----:B------:R-:W2:Y:S04]  /*16fff0*/  LDL.LU R3, [R1+0x8100] ;  /* 0x0081000001037983 */ /* 0x000ea80000300800 */
[----:B------:R0:W-:Y:S04]  /*170000*/  @P0 STG.E.U8 desc[UR34][R48.64], R4 ;  /* 0x0000000430000986 */ /* 0x0001e8000c101122 */
[----:B0-----:R-:W3:Y:S04]  /*170010*/  LDL.LU.64 R48, [R1+0x828] ;  /* 0x0008280001307983 */ /* 0x001ee80000300a00 */
[----:B------:R-:W4:Y:S04]  /*170020*/  LDL.LU.64 R52, [R1+0x820] ;  /* 0x0008200001347983 */ /* 0x000f280000300a00 */
[----:B------:R-:W2:Y:S04]  /*170030*/  LDL.LU.64 R6, [R1+0x818] ;  /* 0x0008180001067983 */ /* 0x000ea80000300a00 */
[----:B------:R-:W2:Y:S04]  /*170040*/  LDL.LU R57, [R1+0x13c] ;  /* 0x00013c0001397983 */ /* 0x000ea80000300800 */
[----:B------:R-:W3:Y:S04]  /*170050*/  LDL.LU.64 R58, [R1+0x810] ;  /* 0x00081000013a7983 */ /* 0x000ee80000300a00 */
[----:B------:R-:W4:Y:S04]  /*170060*/  LDL.LU.64 R54, [R1+0x808] ;  /* 0x0008080001367983 */ /* 0x000f280000300a00 */
[----:B------:R-:W4:Y:S01]  /*170070*/  LDL.LU R5, [R1+0x12c] ;  /* 0x00012c0001057983 */ /* 0x000f220000300800 */
[----:B------:R-:W-:-:S02]  /*170080*/  LOP3.LUT P5, RZ, R61, 0x4000, RZ, 0xc0, !PT ;  /* 0x000040003dff7812 */ /* 0x000fc400078ac0ff */
        /* <DEDUP_REMOVED lines=9> */
[C---:B------:R-:W-:Y:S02]  /*170120*/  LOP3.LUT P1, RZ, R61.reuse, 0x800000, RZ, 0xc0, !PT ;  /* 0x008000003dff7812 */ /* 0x040fe4000782c0ff */
[----:B------:R-:W-:Y:S02]  /*170130*/  LOP3.LUT R60, R60, 0xffffdfff, RZ, 0xc0, !PT ;  /* 0xffffdfff3c3c7812 */ /* 0x000fe400078ec0ff */
[----:B------:R-:W-:-:S09]  /*170140*/  LOP3.LUT P6, RZ, R61, 0x8000, RZ, 0xc0, !PT ;  /* 0x000080003dff7812 */ /* 0x000fd200078cc0ff */
[----:B------:R-:W-:Y:S02]  /*170150*/  @P1 LOP3.LUT R60, R60, 0x2000, RZ, 0xfc, !PT ;  /* 0x000020003c3c1812 */ /* 0x000fe400078efcff */
[----:B------:R-:W-:Y:S02]  /*170160*/  LOP3.LUT P1, RZ, R61, 0x400000, RZ, 0xc0, !PT ;  /* 0x004000003dff7812 */ /* 0x000fe4000782c0ff */
[----:B------:R-:W-:-:S11]  /*170170*/  LOP3.LUT R60, R60, 0xffffbfff, RZ, 0xc0, !PT ;  /* 0xffffbfff3c3c7812 */ /* 0x000fd600078ec0ff */
[----:B------:R-:W-:Y:S02]  /*170180*/  @P1 LOP3.LUT R60, R60, 0x4000, RZ, 0xfc, !PT ;  /* 0x000040003c3c1812 */ /* 0x000fe400078efcff */
[----:B------:R-:W-:Y:S02]  /*170190*/  LOP3.LUT P1, RZ, R61, 0x200000, RZ, 0xc0, !PT ;  /* 0x002000003dff7812 */ /* 0x000fe4000782c0ff */
[----:B--2---:R-:W-:-:S05]  /*1701a0*/  PRMT R4, R57, 0x7770, RZ ;  /* 0x0000777039047816 */ /* 0x004fca00000000ff */
[----:B---3--:R0:W-:Y:S04]  /*1701b0*/  @P5 STG.E.U8 desc[UR34][R48.64], R4 ;  /* 0x0000000430005986 */ /* 0x0081e8000c101122 */
[----:B0-----:R-:W2:Y:S04]  /*1701c0*/  LDL.LU.64 R48, [R1+0x800] ;  /* 0x0008000001307983 */ /* 0x001ea80000300a00 */
[----:B------:R-:W3:Y:S01]  /*1701d0*/  LDL.LU.64 R30, [R1+0x7f8] ;  /* 0x0007f800011e7983 */ /* 0x000ee20000300a00 */
[----:B------:R-:W-:-:S03]  /*1701e0*/  PRMT R4, R57, 0x7771, RZ ;  /* 0x0000777139047816 */ /* 0x000fc600000000ff */
[----:B------:R-:W3:Y:S04]  /*1701f0*/  LDL.LU.64 R26, [R1+0x7f0] ;  /* 0x0007f000011a7983 */ /* 0x000ee80000300a00 */
[----:B----4-:R0:W-:Y:S01]  /*170200*/  @P6 STG.E.U8 desc[UR34][R52.64], R4 ;  /* 0x0000000434006986 */ /* 0x0101e2000c101122 */
[----:B------:R-:W-:-:S03]  /*170210*/  LOP3.LUT R60, R60, 0xffff7fff, RZ, 0xc0, !PT ;  /* 0xffff7fff3c3c7812 */ /* 0x000fc600078ec0ff */
[----:B0-----:R-:W4:Y:S04]  /*170220*/  LDL.LU R52, [R1+0x11c] ;  /* 0x00011c0001347983 */ /* 0x001f280000300800 */
[----:B------:R-:W4:Y:S01]  /*170230*/  LDL.LU.64 R24, [R1+0x7e8] ;  /* 0x0007e80001187983 */ /* 0x000f220000300a00 */
[----:B------:R-:W-:Y:S02]  /*170240*/  @P1 LOP3.LUT R60, R60, 0x8000, RZ, 0xfc, !PT ;  /* 0x000080003c3c1812 */ /* 0x000fe400078efcff */
[----:B------:R-:W-:Y:S01]  /*170250*/  LOP3.LUT P1, RZ, R61, 0x100000, RZ, 0xc0, !PT ;  /* 0x001000003dff7812 */ /* 0x000fe2000782c0ff */
[----:B------:R-:W4:Y:S01]  /*170260*/  LDL.LU.64 R22, [R1+0x7e0] ;  /* 0x0007e00001167983 */ /* 0x000f220000300a00 */
[----:B------:R-:W-:-:S03]  /*170270*/  LOP3.LUT R60, R60, 0xfffeffff, RZ, 0xc0, !PT ;  /* 0xfffeffff3c3c7812 */ /* 0x000fc600078ec0ff */
[----:B------:R-:W4:Y:S01]  /*170280*/  LDL.LU.64 R20, [R1+0x7d8] ;  /* 0x0007d80001147983 */ /* 0x000f220000300a00 */
[----:B------:R-:W-:-:S03]  /*170290*/  LOP3.LUT P0, RZ, R61, 0x10000, RZ, 0xc0, !PT ;  /* 0x000100003dff7812 */ /* 0x000fc6000780c0ff */
[----:B------:R-:W4:Y:S04]  /*1702a0*/  LDL.LU.64 R18, [R1+0x7c0] ;  /* 0x0007c00001127983 */ /* 0x000f280000300a00 */
[----:B------:R-:W-:Y:S02]  /*1702b0*/  @P1 LOP3.LUT R60, R60, 0x10000, RZ, 0xfc, !PT ;  /* 0x000100003c3c1812 */ /* 0x000fe400078efcff */
[----:B------:R-:W-:Y:S02]  /*1702c0*/  LOP3.LUT P1, RZ, R61, 0x80000, RZ, 0xc0, !PT ;  /* 0x000800003dff7812 */ /* 0x000fe4000782c0ff */
[----:B------:R-:W-:Y:S02]  /*1702d0*/  LOP3.LUT R60, R60, 0xfffdffff, RZ, 0xc0, !PT ;  /* 0xfffdffff3c3c7812 */ /* 0x000fe400078ec0ff */
[----:B------:R-:W-:-:S09]  /*1702e0*/  PRMT R4, R57, 0x7772, RZ ;  /* 0x0000777239047816 */ /* 0x000fd200000000ff */
[----:B------:R-:W-:Y:S02]  /*1702f0*/  @P1 LOP3.LUT R60, R60, 0x20000, RZ, 0xfc, !PT ;  /* 0x000200003c3c1812 */ /* 0x000fe400078efcff */
[----:B------:R-:W-:Y:S02]  /*170300*/  LOP3.LUT P1, RZ, R61, 0x40000, RZ, 0xc0, !PT ;  /* 0x000400003dff7812 */ /* 0x000fe4000782c0ff */
[----:B------:R-:W-:Y:S01]  /*170310*/  LOP3.LUT R60, R60, 0xfffbffff, RZ, 0xc0, !PT ;  /* 0xfffbffff3c3c7812 */ /* 0x000fe200078ec0ff */
[----:B------:R0:W-:Y:S10]  /*170320*/  @P0 STG.E.U8 desc[UR34][R6.64], R4 ;  /* 0x0000000406000986 */ /* 0x0001f4000c101122 */
[----:B------:R-:W-:-:S02]  /*170330*/  @P1 LOP3.LUT R60, R60, 0x40000, RZ, 0xfc, !PT ;  /* 0x000400003c3c1812 */ /* 0x000fc400078efcff */
[----:B------:R-:W-:Y:S02]  /*170340*/  LOP3.LUT P1, RZ, R61, 0x20000, RZ, 0xc0, !PT ;  /* 0x000200003dff7812 */ /* 0x000fe4000782c0ff */
[----:B0-----:R-:W-:Y:S02]  /*170350*/  PRMT R4, R57, 0x7773, RZ ;  /* 0x0000777339047816 */ /* 0x001fe400000000ff */
[----:B------:R-:W4:Y:S04]  /*170360*/  LDL.LU R57, [R1+0x10c] ;  /* 0x00010c0001397983 */ /* 0x000f280000300800 */
[----:B------:R-:W4:Y:S04]  /*170370*/  LDL.LU.64 R16, [R1+0x7b8] ;  /* 0x0007b80001107983 */ /* 0x000f280000300a00 */
[----:B------:R-:W4:Y:S04]  /*170380*/  LDL.LU.64 R14, [R1+0x7b0] ;  /* 0x0007b000010e7983 */ /* 0x000f280000300a00 */
[----:B------:R0:W-:Y:S01]  /*170390*/  @P1 STG.E.U8 desc[UR34][R58.64], R4 ;  /* 0x000000043a001986 */ /* 0x0001e2000c101122 */
[----:B------:R-:W-:-:S03]  /*1703a0*/  LOP3.LUT P1, RZ, R60, 0x40000, RZ, 0xc0, !PT ;  /* 0x000400003cff7812 */ /* 0x000fc6000782c0ff */
[----:B------:R-:W4:Y:S04]  /*1703b0*/  LDL.LU.64 R10, [R1+0x7a0] ;  /* 0x0007a000010a7983 */ /* 0x000f280000300a00 */
[----:B------:R-:W4:Y:S01]  /*1703c0*/  LDL.LU.64 R6, [R1+0x798] ;  /* 0x0007980001067983 */ /* 0x000f220000300a00 */
[----:B0-----:R-:W-:-:S03]  /*1703d0*/  PRMT R4, R5, 0x7770, RZ ;  /* 0x0000777005047816 */ /* 0x001fc600000000ff */
[----:B------:R-:W4:Y:S04]  /*1703e0*/  LDL.LU R53, [R1+0xfc] ;  /* 0x0000fc0001357983 */ /* 0x000f280000300800 */
[----:B------:R0:W-:Y:S01]  /*1703f0*/  @P1 STG.E.U8 desc[UR34][R54.64], R4 ;  /* 0x0000000436001986 */ /* 0x0001e2000c101122 */
[----:B------:R-:W-:-:S03]  /*170400*/  LOP3.LUT P1, RZ, R60, 0x20000, RZ, 0xc0, !PT ;  /* 0x000200003cff7812 */ /* 0x000fc6000782c0ff */
[----:B------:R-:W4:Y:S01]  /*170410*/  LDL.LU.64 R58, [R1+0x790] ;  /* 0x00079000013a7983 */ /* 0x000f220000300a00 */
[----:B0-----:R-:W-:-:S03]  /*170420*/  PRMT R4, R5, 0x7771, RZ ;  /* 0x0000777105047816 */ /* 0x001fc600000000ff */
[----:B------:R-:W4:Y:S06]  /*170430*/  LDL.LU.64 R54, [R1+0x788] ;  /* 0x0007880001367983 */ /* 0x000f2c0000300a00 */
[----:B--2---:R0:W-:Y:S04]  /*170440*/  @P1 STG.E.U8 desc[UR34][R48.64], R4 ;  /* 0x0000000430001986 */ /* 0x0041e8000c101122 */
[----:B0-----:R-:W2:Y:S01]  /*170450*/  LDL.LU.64 R48, [R1+0x780] ;  /* 0x0007800001307983 */ /* 0x001ea20000300a00 */
[----:B------:R-:W-:-:S02]  /*170460*/  LOP3.LUT P1, RZ, R60, 0x10000, RZ, 0xc0, !PT ;  /* 0x000100003cff7812 */ /* 0x000fc4000782c0ff */
[----:B------:R-:W-:-:S11]  /*170470*/  PRMT R4, R5, 0x7772, RZ ;  /* 0x0000777205047816 */ /* 0x000fd600000000ff */
[----:B---3--:R0:W-:Y:S01]  /*170480*/  @P1 STG.E.U8 desc[UR34][R30.64], R4 ;  /* 0x000000041e001986 */ /* 0x0081e2000c101122 */
[----:B------:R-:W-:Y:S02]  /*170490*/  LOP3.LUT P1, RZ, R60, 0x8000, RZ, 0xc0, !PT ;  /* 0x000080003cff7812 */ /* 0x000fe4000782c0ff */
[----:B0-----:R-:W-:-:S11]  /*1704a0*/  PRMT R4, R5, 0x7773, RZ ;  /* 0x0000777305047816 */ /* 0x001fd600000000ff */
[----:B------:R4:W-:Y:S01]  /*1704b0*/  @P1 STG.E.U8 desc[UR34][R26.64], R4 ;  /* 0x000000041a001986 */ /* 0x0009e2000c101122 */
[----:B------:R-:W-:Y:S02]  /*1704c0*/  LOP3.LUT P1, RZ, R60, 0x4000, RZ, 0xc0, !PT ;  /* 0x000040003cff7812 */ /* 0x000fe4000782c0ff */
[----:B----4-:R-:W-:-:S11]  /*1704d0*/  PRMT R4, R52, 0x7770, RZ ;  /* 0x0000777034047816 */ /* 0x010fd600000000ff */
        /* <DEDUP_REMOVED lines=11> */
[C---:B------:R-:W-:Y:S02]  /*170590*/  LOP3.LUT P2, RZ, R61.reuse, 0x8000000, RZ, 0xc0, !PT ;  /* 0x080000003dff7812 */ /* 0x040fe4000784c0ff */
[----:B------:R-:W-:Y:S02]  /*1705a0*/  LOP3.LUT P3, RZ, R61, 0x10000000, RZ, 0xc0, !PT ;  /* 0x100000003dff7812 */ /* 0x000fe4000786c0ff */
[----:B0-----:R-:W-:-:S07]  /*1705b0*/  PRMT R4, R57, 0x7770, RZ ;  /* 0x0000777039047816 */ /* 0x001fce00000000ff */
[----:B------:R0:W-:Y:S01]  /*1705c0*/  @P1 STG.E.U8 desc[UR34][R16.64], R4 ;  /* 0x0000000410001986 */ /* 0x0001e2000c101122 */
[----:B------:R-:W-:Y:S02]  /*1705d0*/  LOP3.LUT P4, RZ, R61, 0x20000000, RZ, 0xc0, !PT ;  /* 0x200000003dff7812 */ /* 0x000fe4000788c0ff */
[----:B0-----:R-:W-:-:S05]  /*1705e0*/  PRMT R4, R57, 0x7771, RZ ;  /* 0x0000777139047816 */ /* 0x001fca00000000ff */
        /* <DEDUP_REMOVED lines=8> */
[C---:B0-----:R-:W-:Y:S01]  /*170670*/  PRMT R4, R53.reuse, 0x7770, RZ ;  /* 0x0000777035047816 */ /* 0x041fe200000000ff */
[----:B------:R-:W3:Y:S04]  /*170680*/  LDL.LU.64 R6, [R1+0x778] ;  /* 0x0007780001067983 */ /* 0x000ee80000300a00 */
[----:B------:R0:W-:Y:S02]  /*170690*/  @P5 STG.E.U8 desc[UR34][R58.64], R4 ;  /* 0x000000043a005986 */ /* 0x0001e4000c101122 */
[----:B0-----:R-:W-:-:S05]  /*1706a0*/  PRMT R4, R53, 0x7771, RZ ;  /* 0x0000777135047816 */ /* 0x001fca00000000ff */
[----:B------:R0:W-:Y:S02]  /*1706b0*/  @P6 STG.E.U8 desc[UR34][R54.64], R4 ;  /* 0x0000000436006986 */ /* 0x0001e4000c101122 */
[----:B0-----:R-:W-:-:S05]  /*1706c0*/  PRMT R4, R53, 0x7772, RZ ;  /* 0x0000777235047816 */ /* 0x001fca00000000ff */
[----:B--2---:R0:W-:Y:S04]  /*1706d0*/  @P0 STG.E.U8 desc[UR34][R48.64], R4 ;  /* 0x0000000430000986 */ /* 0x0041e8000c101122 */
[----:B0-----:R-:W2:Y:S04]  /*1706e0*/  LDL.LU.64 R48, [R1+0x770] ;  /* 0x0007700001307983 */ /* 0x001ea80000300a00 */
[----:B------:R-:W4:Y:S04]  /*1706f0*/  LDL.LU.64 R10, [R1+0x768] ;  /* 0x00076800010a7983 */ /* 0x000f280000300a00 */
[----:B------:R-:W2:Y:S04]  /*170700*/  LDL.LU.64 R58, [R1+0x760] ;  /* 0x00076000013a7983 */ /* 0x000ea80000300a00 */
[----:B------:R-:W2:Y:S04]  /*170710*/  LDL.LU R57, [R1+0xec] ;  /* 0x0000ec0001397983 */ /* 0x000ea80000300800 */
[----:B------:R-:W4:Y:S01]  /*170720*/  LDL.LU.64 R54, [R1+0x758] ;  /* 0x0007580001367983 */ /* 0x000f220000300a00 */
[----:B------:R-:W-:-:S03]  /*170730*/  LOP3.LUT P5, RZ, R3, 0x2, RZ, 0xc0, !PT ;  /* 0x0000000203ff7812 */ /* 0x000fc600078ac0ff */
[----:B------:R-:W4:Y:S01]  /*170740*/  LDL.LU R4, [R1+0xdc] ;  /* 0x0000dc0001047983 */ /* 0x000f220000300800 */
[----:B------:R-:W-:Y:S02]  /*170750*/  PRMT R5, R53, 0x7773, RZ ;  /* 0x0000777335057816 */ /* 0x000fe400000000ff */
[C---:B------:R-:W-:Y:S01]  /*170760*/  LOP3.LUT P6, RZ, R3.reuse, 0x4, RZ, 0xc0, !PT ;  /* 0x0000000403ff7812 */ /* 0x040fe200078cc0ff */
[----:B------:R-:W4:Y:S01]  /*170770*/  LDL.LU.64 R52, [R1+0x750] ;  /* 0x0007500001347983 */ /* 0x000f220000300a00 */
[----:B------:R-:W-:Y:S02]  /*170780*/  LOP3.LUT P1, RZ, R3, 0x2000, RZ, 0xc0, !PT ;  /* 0x0000200003ff7812 */ /* 0x000fe4000782c0ff */
[----:B------:R-:W-:-:S03]  /*170790*/  LOP3.LUT R60, R60, 0xfffffffd, RZ, 0xc0, !PT ;  /* 0xfffffffd3c3c7812 */ /* 0x000fc600078ec0ff */
[----:B---3--:R2:W-:Y:S08]  /*1707a0*/  @P5 STG.E.U8 desc[UR34][R6.64], R5 ;  /* 0x0000000506005986 */ /* 0x0085f0000c101122 */
[----:B------:R-:W-:Y:S02]  /*1707b0*/  @P1 LOP3.LUT R60, R60, 0x2, RZ, 0xfc, !PT ;  /* 0x000000023c3c1812 */ /* 0x000fe400078efcff */
[----:B------:R-:W-:-:S02]  /*1707c0*/  LOP3.LUT P1, RZ, R3, 0x1000, RZ, 0xc0, !PT ;  /* 0x0000100003ff7812 */ /* 0x000fc4000782c0ff */
[----:B--2---:R-:W-:-:S05]  /*1707d0*/  PRMT R5, R57, 0x7770, RZ ;  /* 0x0000777039057816 */ /* 0x004fca00000000ff */
[----:B------:R0:W-:Y:S04]  /*1707e0*/  @P6 STG.E.U8 desc[UR34][R48.64], R5 ;  /* 0x0000000530006986 */ /* 0x0001e8000c101122 */
[----:B0-----:R-:W2:Y:S01]  /*1707f0*/  LDL.LU.64 R48, [R1+0x748] ;  /* 0x0007480001307983 */ /* 0x001ea20000300a00 */
[----:B------:R-:W-:-:S03]  /*170800*/  LOP3.LUT R60, R60, 0xfffffffb, RZ, 0xc0, !PT ;  /* 0xfffffffb3c3c7812 */ /* 0x000fc600078ec0ff */
[----:B------:R-:W3:Y:S01]  /*170810*/  LDL.LU.64 R30, [R1+0x740] ;  /* 0x00074000011e7983 */ /* 0x000ee20000300a00 */
[----:B------:R-:W-:Y:S02]  /*170820*/  @P1 LOP3.LUT R60, R60, 0x4, RZ, 0xfc, !PT ;  /* 0x000000043c3c1812 */ /* 0x000fe400078efcff */
[C---:B------:R-:W-:Y:S01]  /*170830*/  LOP3.LUT P1, RZ, R3.reuse, 0x800, RZ, 0xc0, !PT ;  /* 0x0000080003ff7812 */ /* 0x040fe2000782c0ff */
[----:B------:R-:W3:Y:S01]  /*170840*/  LDL.LU.64 R24, [R1+0x730] ;  /* 0x0007300001187983 */ /* 0x000ee20000300a00 */
[----:B------:R-:W-:Y:S02]  /*170850*/  LOP3.LUT R60, R60, 0xfffffff7, RZ, 0xc0, !PT ;  /* 0xfffffff73c3c7812 */ /* 0x000fe400078ec0ff */
[----:B------:R-:W-:Y:S01]  /*170860*/  LOP3.LUT P0, RZ, R3, 0x8, RZ, 0xc0, !PT ;  /* 0x0000000803ff7812 */ /* 0x000fe2000780c0ff */
[----:B------:R-:W3:Y:S01]  /*170870*/  LDL.LU R5, [R1+0xc0] ;  /* 0x0000c00001057983 */ /* 0x000ee20000300800 */
[----:B------:R-:W-:-:S03]  /*170880*/  PRMT R6, R57, 0x7771, RZ ;  /* 0x0000777139067816 */ /* 0x000fc600000000ff */
[----:B------:R-:W3:Y:S04]  /*170890*/  LDL.LU.64 R22, [R1+0x728] ;  /* 0x0007280001167983 */ /* 0x000ee80000300a00 */
[----:B------:R-:W-:Y:S01]  /*1708a0*/  @P1 LOP3.LUT R60, R60, 0x8, RZ, 0xfc, !PT ;  /* 0x000000083c3c1812 */ /* 0x000fe200078efcff */
[----:B------:R-:W3:Y:S01]  /*1708b0*/  LDL.LU.64 R20, [R1+0x720] ;  /* 0x0007200001147983 */ /* 0x000ee20000300a00 */
[----:B------:R-:W-:Y:S02]  /*1708c0*/  LOP3.LUT P1, RZ, R3, 0x400, RZ, 0xc0, !PT ;  /* 0x0000040003ff7812 */ /* 0x000fe4000782c0ff */
[----:B------:R-:W-:Y:S01]  /*1708d0*/  LOP3.LUT R60, R60, 0xffffffef, RZ, 0xc0, !PT ;  /* 0xffffffef3c3c7812 */ /* 0x000fe200078ec0ff */
[----:B----4-:R0:W-:Y:S01]  /*1708e0*/  @P0 STG.E.U8 desc[UR34][R10.64], R6 ;  /* 0x000000060a000986 */ /* 0x0101e2000c101122 */
[----:B------:R-:W-:-:S03]  /*1708f0*/  PRMT R26, R4, 0x7770, RZ ;  /* 0x00007770041a7816 */ /* 0x000fc600000000ff */
[----:B------:R-:W4:Y:S04]  /*170900*/  LDL.LU.64 R18, [R1+0x6e8] ;  /* 0x0006e80001127983 */ /* 0x000f280000300a00 */
[----:B------:R-:W4:Y:S02]  /*170910*/  LDL.LU.64 R16, [R1+0x6e0] ;  /* 0x0006e00001107983 */ /* 0x000f240000300a00 */
[----:B------:R-:W-:Y:S02]  /*170920*/  @P1 LOP3.LUT R60, R60, 0x10, RZ, 0xfc, !PT ;  /* 0x000000103c3c1812 */ /* 0x000fe400078efcff */
[----:B------:R-:W-:Y:S01]  /*170930*/  LOP3.LUT P1, RZ, R3, 0x200, RZ, 0xc0, !PT ;  /* 0x0000020003ff7812 */ /* 0x000fe2000782c0ff */
[----:B------:R-:W4:Y:S01]  /*170940*/  LDL.LU.64 R14, [R1+0x6d8] ;  /* 0x0006d800010e7983 */ /* 0x000f220000300a00 */
[----:B------:R-:W-:-:S02]  /*170950*/  LOP3.LUT R60, R60, 0xffffffdf, RZ, 0xc0, !PT ;  /* 0xffffffdf3c3c7812 */ /* 0x000fc400078ec0ff */
[----:B0-----:R-:W-:Y:S01]  /*170960*/  PRMT R6, R57, 0x7772, RZ ;  /* 0x0000777239067816 */ /* 0x001fe200000000ff */
[----:B------:R-:W4:Y:S08]  /*170970*/  LDL.LU.64 R10, [R1+0x6d0] ;  /* 0x0006d000010a7983 */ /* 0x000f300000300a00 */
[----:B------:R-:W-:Y:S02]  /*170980*/  @P1 LOP3.LUT R60, R60, 0x20, RZ, 0xfc, !PT ;  /* 0x000000203c3c1812 */ /* 0x000fe400078efcff */
[----:B------:R-:W-:-:S02]  /*170990*/  LOP3.LUT P1, RZ, R3, 0x100, RZ, 0xc0, !PT ;  /* 0x0000010003ff7812 */ /* 0x000fc4000782c0ff */
        /* <DEDUP_REMOVED lines=11> */
[----:B------:R-:W-:-:S13]  /*170a50*/  LOP3.LUT P1, RZ, R3, 0x10, RZ, 0xc0, !PT ;  /* 0x0000001003ff7812 */ /* 0x000fda000782c0ff */
[----:B------:R0:W-:Y:S01]  /*170a60*/  @P1 STG.E.U8 desc[UR34][R58.64], R6 ;  /* 0x000000063a001986 */ /* 0x0001e2000c101122 */
[----:B------:R-:W-:Y:S02]  /*170a70*/  LOP3.LUT P1, RZ, R60, 0x200, RZ, 0xc0, !PT ;  /* 0x000002003cff7812 */ /* 0x000fe4000782c0ff */
[----:B0-----:R-:W-:-:S11]  /*170a80*/  PRMT R6, R57, 0x7773, RZ ;  /* 0x0000777339067816 */ /* 0x001fd600000000ff */
[----:B------:R0:W-:Y:S01]  /*170a90*/  @P1 STG.E.U8 desc[UR34][R54.64], R6 ;  /* 0x0000000636001986 */ /* 0x0001e2000c101122 */
[----:B------:R-:W-:-:S03]  /*170aa0*/  LOP3.LUT P1, RZ, R60, 0x100, RZ, 0xc0, !PT ;  /* 0x000001003cff7812 */ /* 0x000fc6000782c0ff */
[----:B0-----:R-:W4:Y:S10]  /*170ab0*/  LDL.LU.64 R6, [R1+0x6c8] ;  /* 0x0006c80001067983 */ /* 0x001f340000300a00 */
[----:B------:R0:W-:Y:S01]  /*170ac0*/  @P1 STG.E.U8 desc[UR34][R52.64], R26 ;  /* 0x0000001a34001986 */ /* 0x0001e2000c101122 */
[----:B------:R-:W-:-:S03]  /*170ad0*/  LOP3.LUT P1, RZ, R60, 0x80, RZ, 0xc0, !PT ;  /* 0x000000803cff7812 */ /* 0x000fc6000782c0ff */
[----:B------:R-:W4:Y:S04]  /*170ae0*/  LDL.LU R57, [R1+0xa0] ;  /* 0x0000a00001397983 */ /* 0x000f280000300800 */
[----:B------:R-:W4:Y:S01]  /*170af0*/  LDL.LU.64 R58, [R1+0x6c0] ;  /* 0x0006c000013a7983 */ /* 0x000f220000300a00 */
[----:B0-----:R-:W-:-:S03]  /*170b00*/  PRMT R26, R4, 0x7771, RZ ;  /* 0x00007771041a7816 */ /* 0x001fc600000000ff */
[----:B------:R-:W4:Y:S04]  /*170b10*/  LDL.LU.64 R54, [R1+0x6b8] ;  /* 0x0006b80001367983 */ /* 0x000f280000300a00 */
[----:B------:R-:W4:Y:S04]  /*170b20*/  LDL.LU.64 R52, [R1+0x6b0] ;  /* 0x0006b00001347983 */ /* 0x000f280000300a00 */
[----:B--2---:R0:W-:Y:S04]  /*170b30*/  @P1 STG.E.U8 desc[UR34][R48.64], R26 ;  /* 0x0000001a30001986 */ /* 0x0041e8000c101122 */
[----:B0-----:R-:W2:Y:S01]  /*170b40*/  LDL.LU.64 R48, [R1+0x80f8] ;  /* 0x0080f80001307983 */ /* 0x001ea20000300a00 */
[----:B------:R-:W-:-:S02]  /*170b50*/  LOP3.LUT P1, RZ, R60, 0x40, RZ, 0xc0, !PT ;  /* 0x000000403cff7812 */ /* 0x000fc4000782c0ff */
[C---:B------:R-:W-:Y:S02]  /*170b60*/  PRMT R26, R4.reuse, 0x7772, RZ ;  /* 0x00007772041a7816 */ /* 0x040fe400000000ff */
[----:B------:R-:W-:-:S09]  /*170b70*/  PRMT R4, R4, 0x7773, RZ ;  /* 0x0000777304047816 */ /* 0x000fd200000000ff */
[----:B---3--:R-:W-:Y:S01]  /*170b80*/  @P1 STG.E.U8 desc[UR34][R30.64], R26 ;  /* 0x0000001a1e001986 */ /* 0x008fe2000c101122 */
[----:B------:R-:W-:-:S13]  /*170b90*/  LOP3.LUT P1, RZ, R60, 0x20, RZ, 0xc0, !PT ;  /* 0x000000203cff7812 */ /* 0x000fda000782c0ff */
        /* <DEDUP_REMOVED lines=9> */
[----:B----4-:R0:W-:Y:S01]  /*170c30*/  @P1 STG.E.U8 desc[UR34][R18.64], R4 ;  /* 0x0000000412001986 */ /* 0x0101e2000c101122 */
[----:B------:R-:W-:Y:S02]  /*170c40*/  LOP3.LUT P1, RZ, R60, 0x2, RZ, 0xc0, !PT ;  /* 0x000000023cff7812 */ /* 0x000fe4000782c0ff */
[C---:B------:R-:W-:Y:S02]  /*170c50*/  LOP3.LUT P2, RZ, R3.reuse, 0x4000, RZ, 0xc0, !PT ;  /* 0x0000400003ff7812 */ /* 0x040fe4000784c0ff */
[----:B------:R-:W-:Y:S02]  /*170c60*/  LOP3.LUT P3, RZ, R3, 0x8000, RZ, 0xc0, !PT ;  /* 0x0000800003ff7812 */ /* 0x000fe4000786c0ff */
[----:B0-----:R-:W-:-:S07]  /*170c70*/  PRMT R4, R5, 0x7773, RZ ;  /* 0x0000777305047816 */ /* 0x001fce00000000ff */
[----:B------:R2:W-:Y:S01]  /*170c80*/  @P1 STG.E.U8 desc[UR34][R16.64], R4 ;  /* 0x0000000410001986 */ /* 0x0005e2000c101122 */
[C---:B------:R-:W-:Y:S02]  /*170c90*/  LOP3.LUT P4, RZ, R3.reuse, 0x10000, RZ, 0xc0, !PT ;  /* 0x0001000003ff7812 */ /* 0x040fe4000788c0ff */
[C---:B------:R-:W-:Y:S02]  /*170ca0*/  LOP3.LUT P5, RZ, R3.reuse, 0x20000, RZ, 0xc0, !PT ;  /* 0x0002000003ff7812 */ /* 0x040fe400078ac0ff */
[----:B------:R-:W-:Y:S02]  /*170cb0*/  LOP3.LUT P6, RZ, R3, 0x40000, RZ, 0xc0, !PT ;  /* 0x0004000003ff7812 */ /* 0x000fe400078cc0ff */
[----:B--2---:R-:W-:-:S05]  /*170cc0*/  PRMT R4, R48, 0x7770, RZ ;  /* 0x0000777030047816 */ /* 0x004fca00000000ff */
[----:B------:R0:W-:Y:S02]  /*170cd0*/  @P2 STG.E.U8 desc[UR34][R14.64], R4 ;  /* 0x000000040e002986 */ /* 0x0001e4000c101122 */
[----:B0-----:R-:W-:-:S05]  /*170ce0*/  PRMT R4, R48, 0x7771, RZ ;  /* 0x0000777130047816 */ /* 0x001fca00000000ff */
[----:B------:R0:W-:Y:S02]  /*170cf0*/  @P3 STG.E.U8 desc[UR34][R10.64], R4 ;  /* 0x000000040a003986 */ /* 0x0001e4000c101122 */
[----:B0-----:R-:W-:-:S05]  /*170d00*/  PRMT R4, R48, 0x7772, RZ ;  /* 0x0000777230047816 */ /* 0x001fca00000000ff */
[----:B------:R0:W-:Y:S02]  /*170d10*/  @P4 STG.E.U8 desc[UR34][R6.64], R4 ;  /* 0x0000000406004986 */ /* 0x0001e4000c101122 */
[----:B0-----:R-:W-:Y:S02]  /*170d20*/  PRMT R4, R48, 0x7773, RZ ;  /* 0x0000777330047816 */ /* 0x001fe400000000ff */
[----:B------:R-:W2:Y:S04]  /*170d30*/  LDL.LU R48, [R1+0x80f0] ;  /* 0x0080f00001307983 */ /* 0x000ea80000300800 */
[----:B------:R-:W3:Y:S04]  /*170d40*/  LDL.LU.64 R16, [R1+0x718] ;  /* 0x0007180001107983 */ /* 0x000ee80000300a00 */
[----:B------:R0:W-:Y:S04]  /*170d50*/  @P5 STG.E.U8 desc[UR34][R58.64], R4 ;  /* 0x000000043a005986 */ /* 0x0001e8000c101122 */
[----:B------:R-:W4:Y:S04]  /*170d60*/  LDL.LU.64 R14, [R1+0x710] ;  /* 0x00071000010e7983 */ /* 0x000f280000300a00 */
[----:B------:R-:W3:Y:S01]  /*170d70*/  LDL.LU.64 R10, [R1+0x708] ;  /* 0x00070800010a7983 */ /* 0x000ee20000300a00 */
[----:B0-----:R-:W-:-:S03]  /*170d80*/  PRMT R4, R57, 0x7770, RZ ;  /* 0x0000777039047816 */ /* 0x001fc600000000ff */
[----:B------:R-:W3:Y:S04]  /*170d90*/  LDL.LU.64 R6, [R1+0x700] ;  /* 0x0007000001067983 */ /* 0x000ee80000300a00 */
[----:B------:R0:W-:Y:S04]  /*170da0*/  @P6 STG.E.U8 desc[UR34][R54.64], R4 ;  /* 0x0000000436006986 */ /* 0x0001e8000c101122 */
[----:B------:R-:W3:Y:S04]  /*170db0*/  LDL.LU.64 R58, [R1+0x6f8] ;  /* 0x0006f800013a7983 */ /* 0x000ee80000300a00 */
[----:B0-----:R-:W3:Y:S01]  /*170dc0*/  LDL.LU R55, [R1+0x90] ;  /* 0x0000900001377983 */ /* 0x001ee20000300800 */
[----:B------:R-:W-:-:S02]  /*170dd0*/  LOP3.LUT P0, RZ, R3, 0x80000, RZ, 0xc0, !PT ;  /* 0x0008000003ff7812 */ /* 0x000fc4000780c0ff */
[----:B------:R-:W-:-:S11]  /*170de0*/  PRMT R4, R57, 0x7771, RZ ;  /* 0x0000777139047816 */ /* 0x000fd600000000ff */
[----:B------:R0:W-:Y:S04]  /*170df0*/  @P0 STG.E.U8 desc[UR34][R52.64], R4 ;  /* 0x0000000434000986 */ /* 0x0001e8000c101122 */
[----:B0-----:R-:W3:Y:S01]  /*170e00*/  LDL.LU.64 R52, [R1+0x6a8] ;  /* 0x0006a80001347983 */ /* 0x001ee20000300a00 */
[----:B------:R-:W-:-:S03]  /*170e10*/  LOP3.LUT R61, R61, 0xfeffffff, RZ, 0xc0, !PT ;  /* 0xfeffffff3d3d7812 */ /* 0x000fc600078ec0ff */
[----:B------:R-:W3:Y:S04]  /*170e20*/  LDL.LU R23, [R1+0x80] ;  /* 0x0000800001177983 */ /* 0x000ee80000300800 */
[----:B------:R-:W3:Y:S04]  /*170e30*/  LDL.LU.64 R30, [R1+0x6a0] ;  /* 0x0006a000011e7983 */ /* 0x000ee80000300a00 */
[----:B------:R-:W3:Y:S01]  /*170e40*/  LDL.LU.64 R26, [R1+0x698] ;  /* 0x00069800011a7983 */ /* 0x000ee20000300a00 */
[----:B------:R-:W-:-:S03]  /*170e50*/  LOP3.LUT P5, RZ, R3, 0x100000, RZ, 0xc0, !PT ;  /* 0x0010000003ff7812 */ /* 0x000fc600078ac0ff */
[----:B------:R-:W4:Y:S01]  /*170e60*/  LDL.LU.64 R24, [R1+0x688] ;  /* 0x0006880001187983 */ /* 0x000f220000300a00 */
[----:B------:R-:W-:Y:S02]  /*170e70*/  PRMT R4, R57, 0x7772, RZ ;  /* 0x0000777239047816 */ /* 0x000fe400000000ff */
[C---:B------:R-:W-:Y:S02]  /*170e80*/  LOP3.LUT P6, RZ, R3.reuse, 0x200000, RZ, 0xc0, !PT ;  /* 0x0020000003ff7812 */ /* 0x040fe400078cc0ff */
[----:B------:R-:W-:Y:S02]  /*170e90*/  LOP3.LUT P0, RZ, R3, 0x400000, RZ, 0xc0, !PT ;  /* 0x0040000003ff7812 */ /* 0x000fe4000780c0ff */
[----:B------:R-:W-:Y:S02]  /*170ea0*/  LOP3.LUT R60, R60, 0xfffffffe, RZ, 0xc0, !PT ;  /* 0xfffffffe3c3c7812 */ /* 0x000fe400078ec0ff */
        /* <DEDUP_REMOVED lines=18> */
[----:B------:R-:W-:Y:S02]  /*170fd0*/  LOP3.LUT P1, RZ, R3, 0x4000000, RZ, 0xc0, !PT ;  /* 0x0400000003ff7812 */ /* 0x000fe4000782c0ff */
[----:B0-----:R-:W-:Y:S02]  /*170fe0*/  PRMT R4, R57, 0x7773, RZ ;  /* 0x0000777339047816 */ /* 0x001fe400000000ff */
[----:B------:R-:W2:Y:S04]  /*170ff0*/  LDL.LU R57, [R1+0x70] ;  /* 0x0000700001397983 */ /* 0x000ea80000300800 */
[----:B------:R-:W3:Y:S01]  /*171000*/  LDL.LU.64 R20, [R1+0x680] ;  /* 0x0006800001147983 */ /* 0x000ee20000300a00 */
[----:B------:R-:W-:-:S03]  /*171010*/  LOP3.LUT R61, R61, 0xbfffffff, RZ, 0xc0, !PT ;  /* 0xbfffffff3d3d7812 */ /* 0x000fc600078ec0ff */
[----:B------:R-:W2:Y:S01]  /*171020*/  LDL.LU.64 R18, [R1+0x678] ;  /* 0x0006780001127983 */ /* 0x000ea20000300a00 */
[----:B------:R-:W-:Y:S02]  /*171030*/  @P1 LOP3.LUT R61, R61, 0x40000000, RZ, 0xfc, !PT ;  /* 0x400000003d3d1812 */ /* 0x000fe400078efcff */
[----:B------:R-:W-:Y:S01]  /*171040*/  LOP3.LUT P1, RZ, R3, 0x2000000, RZ, 0xc0, !PT ;  /* 0x0200000003ff7812 */ /* 0x000fe2000782c0ff */
[----:B------:R-:W2:Y:S01]  /*171050*/  LDL.LU.64 R16, [R1+0x670] ;  /* 0x0006700001107983 */ /* 0x000ea20000300a00 */
[----:B------:R-:W-:-:S11]  /*171060*/  LOP3.LUT R61, R61, 0x7fffffff, RZ, 0xc0, !PT ;  /* 0x7fffffff3d3d7812 */ /* 0x000fd600078ec0ff */
[----:B------:R-:W-:Y:S02]  /*171070*/  @P1 LOP3.LUT R61, R61, 0x80000000, RZ, 0xfc, !PT ;  /* 0x800000003d3d1812 */ /* 0x000fe400078efcff */
[----:B------:R-:W-:Y:S01]  /*171080*/  LOP3.LUT P1, RZ, R3, 0x1000000, RZ, 0xc0, !PT ;  /* 0x0100000003ff7812 */ /* 0x000fe2000782c0ff */
[----:B----4-:R0:W-:-:S12]  /*171090*/  @P6 STG.E.U8 desc[UR34][R14.64], R4 ;  /* 0x000000040e006986 */ /* 0x0101d8000c101122 */
[----:B------:R-:W-:Y:S01]  /*1710a0*/  @P1 LOP3.LUT R60, R60, 0x1, RZ, 0xfc, !PT ;  /* 0x000000013c3c1812 */ /* 0x000fe200078efcff */
[----:B0-----:R-:W4:Y:S01]  /*1710b0*/  LDL.LU.64 R14, [R1+0x668] ;  /* 0x00066800010e7983 */ /* 0x001f220000300a00 */
[----:B------:R-:W-:Y:S02]  /*1710c0*/  LOP3.LUT P1, RZ, R3, 0x800000, RZ, 0xc0, !PT ;  /* 0x0080000003ff7812 */ /* 0x000fe4000782c0ff */
[----:B------:R-:W-:-:S05]  /*1710d0*/  PRMT R4, R55, 0x7770, RZ ;  /* 0x0000777037047816 */ /* 0x000fca00000000ff */
[----:B------:R0:W-:Y:S02]  /*1710e0*/  @P0 STG.E.U8 desc[UR34][R10.64], R4 ;  /* 0x000000040a000986 */ /* 0x0001e4000c101122 */
[C---:B0-----:R-:W-:Y:S02]  /*1710f0*/  PRMT R4, R55.reuse, 0x7771, RZ ;  /* 0x0000777137047816 */ /* 0x041fe400000000ff */
[----:B------:R-:W4:Y:S04]  /*171100*/  LDL.LU.64 R10, [R1+0x660] ;  /* 0x00066000010a7983 */ /* 0x000f280000300a00 */
[----:B------:R0:W-:Y:S01]  /*171110*/  @P1 STG.E.U8 desc[UR34][R6.64], R4 ;  /* 0x0000000406001986 */ /* 0x0001e2000c101122 */
[----:B------:R-:W-:Y:S02]  /*171120*/  LOP3.LUT P1, RZ, R60, 0x1, RZ, 0xc0, !PT ;  /* 0x000000013cff7812 */ /* 0x000fe4000782c0ff */
[----:B------:R-:W-:Y:S01]  /*171130*/  PRMT R60, R55, 0x7772, RZ ;  /* 0x00007772373c7816 */ /* 0x000fe200000000ff */
[----:B0-----:R-:W4:Y:S04]  /*171140*/  LDL.LU.64 R6, [R1+0x658] ;  /* 0x0006580001067983 */ /* 0x001f280000300a00 */
[----:B------:R-:W4:Y:S06]  /*171150*/  LDL.LU.64 R4, [R1+0x650] ;  /* 0x0006500001047983 */ /* 0x000f2c0000300a00 */
[----:B------:R0:W-:Y:S04]  /*171160*/  @P1 STG.E.U8 desc[UR34][R58.64], R60 ;  /* 0x0000003c3a001986 */ /* 0x0001e8000c101122 */
[----:B0-----:R-:W4:Y:S01]  /*171170*/  LDL.LU.64 R58, [R1+0x648] ;  /* 0x00064800013a7983 */ /* 0x001f220000300a00 */
[----:B------:R-:W-:-:S02]  /*171180*/  LOP3.LUT P1, RZ, R61, 0x80000000, RZ, 0xc0, !PT ;  /* 0x800000003dff7812 */ /* 0x000fc4000782c0ff */
[----:B------:R-:W-:Y:S02]  /*171190*/  PRMT R60, R55, 0x7773, RZ ;  /* 0x00007773373c7816 */ /* 0x000fe400000000ff */
[----:B------:R-:W4:Y:S09]  /*1711a0*/  LDL.LU.64 R54, [R1+0x640] ;  /* 0x0006400001367983 */ /* 0x000f320000300a00 */
[----:B------:R0:W-:Y:S04]  /*1711b0*/  @P1 STG.E.U8 desc[UR34][R52.64], R60 ;  /* 0x0000003c34001986 */ /* 0x0001e8000c101122 */
[----:B0-----:R-:W4:Y:S01]  /*1711c0*/  LDL.LU.64 R52, [R1+0x638] ;  /* 0x0006380001347983 */ /* 0x001f220000300a00 */
[----:B------:R-:W-:-:S02]  /*1711d0*/  LOP3.LUT P1, RZ, R61, 0x40000000, RZ, 0xc0, !PT ;  /* 0x400000003dff7812 */ /* 0x000fc4000782c0ff */
        /* <DEDUP_REMOVED lines=9> */
[----:B0-----:R-:W-:Y:S02]  /*171270*/  PRMT R60, R23, 0x7773, RZ ;  /* 0x00007773173c7816 */ /* 0x001fe400000000ff */
[C---:B------:R-:W-:Y:S02]  /*171280*/  LOP3.LUT P2, RZ, R48.reuse, 0x2, RZ, 0xc0, !PT ;  /* 0x0000000230ff7812 */ /* 0x040fe4000784c0ff */
[C---:B------:R-:W-:Y:S02]  /*171290*/  LOP3.LUT P3, RZ, R48.reuse, 0x4, RZ, 0xc0, !PT ;  /* 0x0000000430ff7812 */ /* 0x040fe4000786c0ff */
[C---:B------:R-:W-:Y:S02]  /*1712a0*/  LOP3.LUT P4, RZ, R48.reuse, 0x8, RZ, 0xc0, !PT ;  /* 0x0000000830ff7812 */ /* 0x040fe4000788c0ff */
[----:B------:R-:W-:-:S03]  /*1712b0*/  LOP3.LUT P5, RZ, R48, 0x10, RZ, 0xc0, !PT ;  /* 0x0000001030ff7812 */ /* 0x000fc600078ac0ff */
[----:B---3--:R2:W-:Y:S01]  /*1712c0*/  @P1 STG.E.U8 desc[UR34][R20.64], R60 ;  /* 0x0000003c14001986 */ /* 0x0085e2000c101122 */
[----:B------:R-:W-:Y:S02]  /*1712d0*/  LOP3.LUT P1, RZ, R61, 0x4000000, RZ, 0xc0, !PT ;  /* 0x040000003dff7812 */ /* 0x000fe4000782c0ff */
[----:B--2---:R-:W-:-:S11]  /*1712e0*/  PRMT R60, R57, 0x7770, RZ ;  /* 0x00007770393c7816 */ /* 0x004fd600000000ff */
[----:B------:R0:W-:Y:S01]  /*1712f0*/  @P1 STG.E.U8 desc[UR34][R18.64], R60 ;  /* 0x0000003c12001986 */ /* 0x0001e2000c101122 */
[----:B------:R-:W-:Y:S02]  /*171300*/  LOP3.LUT P1, RZ, R61, 0x2000000, RZ, 0xc0, !PT ;  /* 0x020000003dff7812 */ /* 0x000fe4000782c0ff */
[----:B0-----:R-:W-:-:S11]  /*171310*/  PRMT R60, R57, 0x7771, RZ ;  /* 0x00007771393c7816 */ /* 0x001fd600000000ff */
[----:B------:R0:W-:Y:S01]  /*171320*/  @P1 STG.E.U8 desc[UR34][R16.64], R60 ;  /* 0x0000003c10001986 */ /* 0x0001e2000c101122 */
[----:B------:R-:W-:Y:S02]  /*171330*/  LOP3.LUT P1, RZ, R61, 0x1000000, RZ, 0xc0, !PT ;  /* 0x010000003dff7812 */ /* 0x000fe4000782c0ff */
[----:B0-----:R-:W-:-:S11]  /*171340*/  PRMT R60, R57, 0x7772, RZ ;  /* 0x00007772393c7816 */ /* 0x001fd600000000ff */
[----:B----4-:R0:W-:Y:S02]  /*171350*/  @P1 STG.E.U8 desc[UR34][R14.64], R60 ;  /* 0x0000003c0e001986 */ /* 0x0101e4000c101122 */
        /* <DEDUP_REMOVED lines=10> */
[----:B------:R-:W3:Y:S01]  /*171400*/  LDL.LU.64 R6, [R1+0x630] ;  /* 0x0006300001067983 */ /* 0x000ee20000300a00 */
[C---:B------:R-:W-:Y:S02]  /*171410*/  LOP3.LUT P6, RZ, R48.reuse, 0x20, RZ, 0xc0, !PT ;  /* 0x0000002030ff7812 */ /* 0x040fe400078cc0ff */
[----:B------:R-:W-:Y:S01]  /*171420*/  LOP3.LUT P0, RZ, R48, 0x40, RZ, 0xc0, !PT ;  /* 0x0000004030ff7812 */ /* 0x000fe2000780c0ff */
[----:B------:R-:W4:Y:S04]  /*171430*/  LDL.LU.64 R10, [R1+0x628] ;  /* 0x00062800010a7983 */ /* 0x000f280000300a00 */
[----:B------:R-:W2:Y:S04]  /*171440*/  LDL.LU.64 R4, [R1+0x618] ;  /* 0x0006180001047983 */ /* 0x000ea80000300a00 */
[----:B------:R-:W2:Y:S04]  /*171450*/  LDL.LU.64 R58, [R1+0x610] ;  /* 0x00061000013a7983 */ /* 0x000ea80000300a00 */
[----:B------:R0:W-:Y:S02]  /*171460*/  @P6 STG.E.U8 desc[UR34][R54.64], R60 ;  /* 0x0000003c36006986 */ /* 0x0001e4000c101122 */
[----:B0-----:R-:W-:-:S02]  /*171470*/  PRMT R60, R56, 0x7770, RZ ;  /* 0x00007770383c7816 */ /* 0x001fc400000000ff */
[----:B------:R-:W2:Y:S04]  /*171480*/  LDL.LU.64 R54, [R1+0x608] ;  /* 0x0006080001367983 */ /* 0x000ea80000300a00 */
[----:B------:R0:W-:Y:S04]  /*171490*/  @P0 STG.E.U8 desc[UR34][R52.64], R60 ;  /* 0x0000003c34000986 */ /* 0x0001e8000c101122 */
[----:B0-----:R-:W2:Y:S04]  /*1714a0*/  LDL.LU.64 R52, [R1+0x5f8] ;  /* 0x0005f80001347983 */ /* 0x001ea80000300a00 */
[----:B------:R-:W2:Y:S01]  /*1714b0*/  LDL.LU R57, [R1+0xc4] ;  /* 0x0000c40001397983 */ /* 0x000ea20000300800 */
[----:B------:R-:W-:-:S02]  /*1714c0*/  LOP3.LUT P1, RZ, R48, 0x80000, RZ, 0xc0, !PT ;  /* 0x0008000030ff7812 */ /* 0x000fc4000782c0ff */
[----:B------:R-:W-:Y:S01]  /*1714d0*/  LOP3.LUT R61, R61, 0xffff7fff, RZ, 0xc0, !PT ;  /* 0xffff7fff3d3d7812 */ /* 0x000fe200078ec0ff */
[----:B------:R-:W2:Y:S10]  /*1714e0*/  LDL.LU.64 R26, [R1+0x5f0] ;  /* 0x0005f000011a7983 */ /* 0x000eb40000300a00 */
[----:B------:R-:W-:-:S02]  /*1714f0*/  @P1 LOP3.LUT R61, R61, 0x8000, RZ, 0xfc, !PT ;  /* 0x000080003d3d1812 */ /* 0x000fc400078efcff */
        /* <DEDUP_REMOVED lines=8> */
[----:B------:R-:W-:Y:S02]  /*171580*/  LOP3.LUT R61, R61, 0xfffbffff, RZ, 0xc0, !PT ;  /* 0xfffbffff3d3d7812 */ /* 0x000fe400078ec0ff */
[----:B------:R-:W-:-:S09]  /*171590*/  PRMT R60, R56, 0x7771, RZ ;  /* 0x00007771383c7816 */ /* 0x000fd200000000ff */
        /* <DEDUP_REMOVED lines=14> */
[C---:B------:R-:W-:Y:S02]  /*171680*/  LOP3.LUT P1, RZ, R48.reuse, 0x800, RZ, 0xc0, !PT ;  /* 0x0000080030ff7812 */ /* 0x040fe4000782c0ff */
[----:B------:R-:W-:Y:S02]  /*171690*/  LOP3.LUT P0, RZ, R48, 0x200, RZ, 0xc0, !PT ;  /* 0x0000020030ff7812 */ /* 0x000fe4000780c0ff */
[----:B------:R-:W-:-:S09]  /*1716a0*/  LOP3.LUT R61, R61, 0xff7fffff, RZ, 0xc0, !PT ;  /* 0xff7fffff3d3d7812 */ /* 0x000fd200078ec0ff */
[----:B------:R-:W-:Y:S02]  /*1716b0*/  @P1 LOP3.LUT R61, R61, 0x800000, RZ, 0xfc, !PT ;  /* 0x008000003d3d1812 */ /* 0x000fe400078efcff */
[----:B------:R-:W-:Y:S01]  /*1716c0*/  LOP3.LUT P1, RZ, R48, 0x400, RZ, 0xc0, !PT ;  /* 0x0000040030ff7812 */ /* 0x000fe2000782c0ff */
[----:B---3--:R0:W-:Y:S04]  /*1716d0*/  @P5 STG.E.U8 desc[UR34][R6.64], R60 ;  /* 0x0000003c06005986 */ /* 0x0081e8000c101122 */
[----:B0-----:R-:W3:Y:S04]  /*1716e0*/  LDL.LU R6, [R1+0xb4] ;  /* 0x0000b40001067983 */ /* 0x001ee80000300800 */
[----:B------:R-:W3:Y:S04]  /*1716f0*/  LDL.LU.64 R24, [R1+0x5e8] ;  /* 0x0005e80001187983 */ /* 0x000ee80000300a00 */
[----:B------:R-:W3:Y:S04]  /*171700*/  LDL.LU.64 R22, [R1+0x5e0] ;  /* 0x0005e00001167983 */ /* 0x000ee80000300a00 */
[----:B------:R-:W3:Y:S04]  /*171710*/  LDL.LU.64 R20, [R1+0x5d8] ;  /* 0x0005d80001147983 */ /* 0x000ee80000300a00 */
[----:B------:R-:W3:Y:S01]  /*171720*/  LDL.LU.64 R18, [R1+0x5d0] ;  /* 0x0005d00001127983 */ /* 0x000ee20000300a00 */
[----:B------:R-:W-:-:S03]  /*171730*/  PRMT R60, R56, 0x7772, RZ ;  /* 0x00007772383c7816 */ /* 0x000fc600000000ff */
[----:B------:R-:W3:Y:S04]  /*171740*/  LDL.LU R7, [R1+0xa4] ;  /* 0x0000a40001077983 */ /* 0x000ee80000300800 */
[----:B------:R-:W3:Y:S04]  /*171750*/  LDL.LU.64 R16, [R1+0x5c8] ;  /* 0x0005c80001107983 */ /* 0x000ee80000300a00 */
[----:B----4-:R0:W-:Y:S04]  /*171760*/  @P6 STG.E.U8 desc[UR34][R10.64], R60 ;  /* 0x0000003c0a006986 */ /* 0x0101e8000c101122 */
[----:B------:R-:W4:Y:S01]  /*171770*/  LDL.LU.64 R14, [R1+0x5c0] ;  /* 0x0005c000010e7983 */ /* 0x000f220000300a00 */
[----:B0-----:R-:W-:-:S03]  /*171780*/  PRMT R60, R56, 0x7773, RZ ;  /* 0x00007773383c7816 */ /* 0x001fc600000000ff */
[----:B------:R-:W4:Y:S04]  /*171790*/  LDL.LU.64 R10, [R1+0x5b8] ;  /* 0x0005b800010a7983 */ /* 0x000f280000300a00 */
[----:B--2---:R0:W-:Y:S02]  /*1717a0*/  @P0 STG.E.U8 desc[UR34][R4.64], R60 ;  /* 0x0000003c04000986 */ /* 0x0041e4000c101122 */
[----:B0-----:R-:W-:Y:S02]  /*1717b0*/  PRMT R60, R57, 0x7770, RZ ;  /* 0x00007770393c7816 */ /* 0x001fe400000000ff */
[----:B------:R-:W2:Y:S04]  /*1717c0*/  LDL.LU.64 R4, [R1+0x5b0] ;  /* 0x0005b00001047983 */ /* 0x000ea80000300a00 */
[----:B------:R0:W-:Y:S01]  /*1717d0*/  @P1 STG.E.U8 desc[UR34][R58.64], R60 ;  /* 0x0000003c3a001986 */ /* 0x0001e2000c101122 */
[----:B------:R-:W-:-:S02]  /*1717e0*/  LOP3.LUT P1, RZ, R61, 0x800000, RZ, 0xc0, !PT ;  /* 0x008000003dff7812 */ /* 0x000fc4000782c0ff */
[----:B0-----:R-:W-:Y:S01]  /*1717f0*/  PRMT R60, R57, 0x7771, RZ ;  /* 0x00007771393c7816 */ /* 0x001fe200000000ff */
[----:B------:R-:W2:Y:S10]  /*171800*/  LDL.LU.64 R58, [R1+0x5a8] ;  /* 0x0005a800013a7983 */ /* 0x000eb40000300a00 */
[----:B------:R0:W-:Y:S01]  /*171810*/  @P1 STG.E.U8 desc[UR34][R54.64], R60 ;  /* 0x0000003c36001986 */ /* 0x0001e2000c101122 */
[----:B------:R-:W-:-:S02]  /*171820*/  LOP3.LUT P1, RZ, R61, 0x400000, RZ, 0xc0, !PT ;  /* 0x004000003dff7812 */ /* 0x000fc4000782c0ff */
[C---:B0-----:R-:W-:Y:S01]  /*171830*/  PRMT R60, R57.reuse, 0x7772, RZ ;  /* 0x00007772393c7816 */ /* 0x041fe200000000ff */
[----:B------:R-:W2:Y:S10]  /*171840*/  LDL.LU.64 R54, [R1+0x5a0] ;  /* 0x0005a00001367983 */ /* 0x000eb40000300a00 */
[----:B------:R0:W-:Y:S04]  /*171850*/  @P1 STG.E.U8 desc[UR34][R52.64], R60 ;  /* 0x0000003c34001986 */ /* 0x0001e8000c101122 */
[----:B0-----:R-:W2:Y:S01]  /*171860*/  LDL.LU.64 R52, [R1+0x598] ;  /* 0x0005980001347983 */ /* 0x001ea20000300a00 */
[----:B------:R-:W-:-:S03]  /*171870*/  PRMT R60, R57, 0x7773, RZ ;  /* 0x00007773393c7816 */ /* 0x000fc600000000ff */
[----:B------:R-:W2:Y:S01]  /*171880*/  LDL.LU.64 R56, [R1+0x580] ;  /* 0x0005800001387983 */ /* 0x000ea20000300a00 */
[----:B------:R-:W-:-:S13]  /*171890*/  LOP3.LUT P1, RZ, R61, 0x200000, RZ, 0xc0, !PT ;  /* 0x002000003dff7812 */ /* 0x000fda000782c0ff */
[----:B------:R3:W-:Y:S01]  /*1718a0*/  @P1 STG.E.U8 desc[UR34][R26.64], R60 ;  /* 0x0000003c1a001986 */ /* 0x0007e2000c101122 */
[----:B------:R-:W-:Y:S02]  /*1718b0*/  LOP3.LUT P1, RZ, R61, 0x100000, RZ, 0xc0, !PT ;  /* 0x001000003dff7812 */ /* 0x000fe4000782c0ff */
[C---:B------:R-:W-:Y:S02]  /*1718c0*/  LOP3.LUT P2, RZ, R48.reuse, 0x100000, RZ, 0xc0, !PT ;  /* 0x0010000030ff7812 */ /* 0x040fe4000784c0ff */
[C---:B------:R-:W-:Y:S02]  /*1718d0*/  LOP3.LUT P3, RZ, R48.reuse, 0x200000, RZ, 0xc0, !PT ;  /* 0x0020000030ff7812 */ /* 0x040fe4000786c0ff */
[C---:B------:R-:W-:Y:S02]  /*1718e0*/  LOP3.LUT P4, RZ, R48.reuse, 0x400000, RZ, 0xc0, !PT ;  /* 0x0040000030ff7812 */ /* 0x040fe4000788c0ff */
[C---:B------:R-:W-:Y:S02]  /*1718f0*/  LOP3.LUT P5, RZ, R48.reuse, 0x800000, RZ, 0xc0, !PT ;  /* 0x0080000030ff7812 */ /* 0x040fe400078ac0ff */
[----:B------:R-:W-:-:S02]  /*171900*/  LOP3.LUT P6, RZ, R48, 0x1000000, RZ, 0xc0, !PT ;  /* 0x0100000030ff7812 */ /* 0x000fc400078cc0ff */
[----:B------:R-:W-:Y:S02]  /*171910*/  LOP3.LUT P0, RZ, R48, 0x2000000, RZ, 0xc0, !PT ;  /* 0x0200000030ff7812 */ /* 0x000fe4000780c0ff */
[----:B---3--:R-:W-:-:S05]  /*171920*/  PRMT R60, R6, 0x7770, RZ ;  /* 0x00007770063c7816 */ /* 0x008fca00000000ff */
        /* <DEDUP_REMOVED lines=19> */
[----:B--2---:R0:W-:Y:S02]  /*171a60*/  @P3 STG.E.U8 desc[UR34][R4.64], R60 ;  /* 0x0000003c04003986 */ /* 0x0041e4000c101122 */
        /* <DEDUP_REMOVED lines=9> */
[----:B------:R-:W3:Y:S04]  /*171b00*/  LDL.LU.64 R10, [R1+0x578] ;  /* 0x00057800010a7983 */ /* 0x000ee80000300a00 */
[----:B0-----:R-:W4:Y:S04]  /*171b10*/  LDL.LU.64 R56, [R1+0x570] ;  /* 0x0005700001387983 */ /* 0x001f280000300a00 */
[----:B------:R-:W3:Y:S04]  /*171b20*/  LDL.LU.64 R6, [R1+0x560] ;  /* 0x0005600001067983 */ /* 0x000ee80000300a00 */
[----:B------:R-:W3:Y:S04]  /*171b30*/  LDL.LU R58, [R1+0x84] ;  /* 0x00008400013a7983 */ /* 0x000ee80000300800 */
[----:B------:R-:W4:Y:S04]  /*171b40*/  LDL.LU.64 R4, [R1+0x558] ;  /* 0x0005580001047983 */ /* 0x000f280000300a00 */
[----:B------:R-:W4:Y:S04]  /*171b50*/  LDL.LU.64 R54, [R1+0x550] ;  /* 0x0005500001367983 */ /* 0x000f280000300a00 */
[----:B------:R-:W4:Y:S04]  /*171b60*/  LDL.LU.64 R52, [R1+0x548] ;  /* 0x0005480001347983 */ /* 0x000f280000300a00 */
[----:B------:R-:W4:Y:S01]  /*171b70*/  LDL.LU R31, [R1+0x74] ;  /* 0x00007400011f7983 */ /* 0x000f220000300800 */
[----:B------:R-:W-:-:S02]  /*171b80*/  LOP3.LUT R61, R61, 0xffffffbf, RZ, 0xc0, !PT ;  /* 0xffffffbf3d3d7812 */ /* 0x000fc400078ec0ff */
[C---:B------:R-:W-:Y:S02]  /*171b90*/  LOP3.LUT P5, RZ, R48.reuse, 0x4000000, RZ, 0xc0, !PT ;  /* 0x0400000030ff7812 */ /* 0x040fe400078ac0ff */
[C---:B------:R-:W-:Y:S02]  /*171ba0*/  LOP3.LUT P6, RZ, R48.reuse, 0x8000000, RZ, 0xc0, !PT ;  /* 0x0800000030ff7812 */ /* 0x040fe400078cc0ff */
[----:B------:R-:W-:Y:S02]  /*171bb0*/  LOP3.LUT P0, RZ, R48, 0x10000000, RZ, 0xc0, !PT ;  /* 0x1000000030ff7812 */ /* 0x000fe4000780c0ff */
[----:B--2---:R-:W-:-:S13]  /*171bc0*/  LOP3.LUT P1, RZ, R49, 0x40, RZ, 0xc0, !PT ;  /* 0x0000004031ff7812 */ /* 0x004fda000782c0ff */
[----:B------:R-:W-:Y:S02]  /*171bd0*/  @P1 LOP3.LUT R61, R61, 0x40, RZ, 0xfc, !PT ;  /* 0x000000403d3d1812 */ /* 0x000fe400078efcff */
[----:B------:R-:W-:Y:S02]  /*171be0*/  LOP3.LUT P1, RZ, R49, 0x20, RZ, 0xc0, !PT ;  /* 0x0000002031ff7812 */ /* 0x000fe4000782c0ff */
[----:B------:R-:W-:Y:S02]  /*171bf0*/  LOP3.LUT R61, R61, 0xffffff7f, RZ, 0xc0, !PT ;  /* 0xffffff7f3d3d7812 */ /* 0x000fe400078ec0ff */
[----:B---3--:R-:W-:-:S05]  /*171c00*/  PRMT R60, R58, 0x7770, RZ ;  /* 0x000077703a3c7816 */ /* 0x008fca00000000ff */
[----:B------:R0:W-:Y:S04]  /*171c10*/  @P5 STG.E.U8 desc[UR34][R10.64], R60 ;  /* 0x0000003c0a005986 */ /* 0x0001e8000c101122 */
[----:B------:R-:W-:Y:S02]  /*171c20*/  @P1 LOP3.LUT R61, R61, 0x80, RZ, 0xfc, !PT ;  /* 0x000000803d3d1812 */ /* 0x000fe400078efcff */
[----:B------:R-:W-:Y:S02]  /*171c30*/  LOP3.LUT P1, RZ, R49, 0x10, RZ, 0xc0, !PT ;  /* 0x0000001031ff7812 */ /* 0x000fe4000782c0ff */
[----:B0-----:R-:W-:-:S05]  /*171c40*/  PRMT R60, R58, 0x7771, RZ ;  /* 0x000077713a3c7816 */ /* 0x001fca00000000ff */
[----:B----4-:R0:W-:Y:S01]  /*171c50*/  @P6 STG.E.U8 desc[UR34][R56.64], R60 ;  /* 0x0000003c38006986 */ /* 0x0101e2000c101122 */
[----:B------:R-:W-:-:S03]  /*171c60*/  LOP3.LUT R61, R61, 0xfffffeff, RZ, 0xc0, !PT ;  /* 0xfffffeff3d3d7812 */ /* 0x000fc600078ec0ff */
[----:B0-----:R-:W2:Y:S02]  /*171c70*/  LDL.LU.64 R56, [R1+0x540] ;  /* 0x0005400001387983 */ /* 0x001ea40000300a00 */
[----:B------:R-:W-:Y:S02]  /*171c80*/  @P1 LOP3.LUT R61, R61, 0x100, RZ, 0xfc, !PT ;  /* 0x000001003d3d1812 */ /* 0x000fe400078efcff */
[----:B------:R-:W-:Y:S01]  /*171c90*/  LOP3.LUT P1, RZ, R49, 0x8, RZ, 0xc0, !PT ;  /* 0x0000000831ff7812 */ /* 0x000fe2000782c0ff */
[----:B------:R-:W3:Y:S01]  /*171ca0*/  LDL.LU.64 R26, [R1+0x538] ;  /* 0x00053800011a7983 */ /* 0x000ee20000300a00 */
[----:B------:R-:W-:-:S03]  /*171cb0*/  LOP3.LUT R61, R61, 0xfffffdff, RZ, 0xc0, !PT ;  /* 0xfffffdff3d3d7812 */ /* 0x000fc600078ec0ff */
[----:B------:R-:W4:Y:S04]  /*171cc0*/  LDL.LU.64 R24, [R1+0x530] ;  /* 0x0005300001187983 */ /* 0x000f280000300a00 */
[----:B------:R-:W3:Y:S04]  /*171cd0*/  LDL.LU R59, [R1+0x64] ;  /* 0x00006400013b7983 */ /* 0x000ee80000300800 */
[----:B------:R-:W-:Y:S01]  /*171ce0*/  @P1 LOP3.LUT R61, R61, 0x200, RZ, 0xfc, !PT ;  /* 0x000002003d3d1812 */ /* 0x000fe200078efcff */
[----:B------:R-:W3:Y:S01]  /*171cf0*/  LDL.LU.64 R22, [R1+0x528] ;  /* 0x0005280001167983 */ /* 0x000ee20000300a00 */
[----:B------:R-:W-:-:S02]  /*171d00*/  LOP3.LUT P1, RZ, R49, 0x4, RZ, 0xc0, !PT ;  /* 0x0000000431ff7812 */ /* 0x000fc4000782c0ff */
[----:B------:R-:W-:Y:S01]  /*171d10*/  LOP3.LUT R61, R61, 0xfffffbff, RZ, 0xc0, !PT ;  /* 0xfffffbff3d3d7812 */ /* 0x000fe200078ec0ff */
[----:B------:R-:W4:Y:S04]  /*171d20*/  LDL.LU.64 R20, [R1+0x520] ;  /* 0x0005200001147983 */ /* 0x000f280000300a00 */
[----:B------:R-:W4:Y:S04]  /*171d30*/  LDL.LU.64 R18, [R1+0x518] ;  /* 0x0005180001127983 */ /* 0x000f280000300a00 */
[----:B------:R-:W4:Y:S02]  /*171d40*/  LDL.LU.64 R16, [R1+0x510] ;  /* 0x0005100001107983 */ /* 0x000f240000300a00 */
[----:B------:R-:W-:-:S02]  /*171d50*/  @P1 LOP3.LUT R61, R61, 0x400, RZ, 0xfc, !PT ;  /* 0x000004003d3d1812 */ /* 0x000fc400078efcff */
[----:B------:R-:W-:Y:S01]  /*171d60*/  LOP3.LUT P1, RZ, R49, 0x2, RZ, 0xc0, !PT ;  /* 0x0000000231ff7812 */ /* 0x000fe2000782c0ff */
[----:B------:R-:W4:Y:S01]  /*171d70*/  LDL.LU.64 R14, [R1+0x508] ;  /* 0x00050800010e7983 */ /* 0x000f220000300a00 */
[----:B------:R-:W-:Y:S02]  /*171d80*/  LOP3.LUT R61, R61, 0xfffff7ff, RZ, 0xc0, !PT ;  /* 0xfffff7ff3d3d7812 */ /* 0x000fe400078ec0ff */
[----:B------:R-:W-:Y:S01]  /*171d90*/  PRMT R60, R58, 0x7772, RZ ;  /* 0x000077723a3c7816 */ /* 0x000fe200000000ff */
[----:B------:R-:W4:Y:S08]  /*171da0*/  LDL.LU.64 R10, [R1+0x500] ;  /* 0x00050000010a7983 */ /* 0x000f300000300a00 */
[----:B------:R-:W-:-:S02]  /*171db0*/  @P1 LOP3.LUT R61, R61, 0x800, RZ, 0xfc, !PT ;  /* 0x000008003d3d1812 */ /* 0x000fc400078efcff */
        /* <DEDUP_REMOVED lines=8> */
[----:B------:R0:W-:Y:S10]  /*171e40*/  @P0 STG.E.U8 desc[UR34][R6.64], R60 ;  /* 0x0000003c06000986 */ /* 0x0001f4000c101122 */
[----:B------:R-:W-:-:S02]  /*171e50*/  @P1 LOP3.LUT R61, R61, 0x4000, RZ, 0xfc, !PT ;  /* 0x000040003d3d1812 */ /* 0x000fc400078efcff */
[----:B------:R-:W-:Y:S01]  /*171e60*/  LOP3.LUT P1, RZ, R48, 0x20000000, RZ, 0xc0, !PT ;  /* 0x2000000030ff7812 */ /* 0x000fe2000782c0ff */
[----:B0-----:R-:W4:Y:S01]  /*171e70*/  LDL.LU.64 R6, [R1+0x4e8] ;  /* 0x0004e80001067983 */ /* 0x001f220000300a00 */
[----:B------:R-:W-:-:S03]  /*171e80*/  PRMT R60, R58, 0x7773, RZ ;  /* 0x000077733a3c7816 */ /* 0x000fc600000000ff */
[----:B------:R-:W4:Y:S08]  /*171e90*/  LDL.LU R58, [R1+0xc8] ;  /* 0x0000c800013a7983 */ /* 0x000f300000300800 */
[----:B------:R0:W-:Y:S04]  /*171ea0*/  @P1 STG.E.U8 desc[UR34][R4.64], R60 ;  /* 0x0000003c04001986 */ /* 0x0001e8000c101122 */
[----:B0-----:R-:W4:Y:S01]  /*171eb0*/  LDL.LU.64 R4, [R1+0x4e0] ;  /* 0x0004e00001047983 */ /* 0x001f220000300a00 */
[----:B------:R-:W-:-:S02]  /*171ec0*/  LOP3.LUT P1, RZ, R61, 0x4000, RZ, 0xc0, !PT ;  /* 0x000040003dff7812 */ /* 0x000fc4000782c0ff */
[----:B------:R-:W-:-:S11]  /*171ed0*/  PRMT R60, R31, 0x7770, RZ ;  /* 0x000077701f3c7816 */ /* 0x000fd600000000ff */
[----:B------:R0:W-:Y:S01]  /*171ee0*/  @P1 STG.E.U8 desc[UR34][R54.64], R60 ;  /* 0x0000003c36001986 */ /* 0x0001e2000c101122 */
[----:B------:R-:W-:Y:S02]  /*171ef0*/  LOP3.LUT P1, RZ, R61, 0x2000, RZ, 0xc0, !PT ;  /* 0x000020003dff7812 */ /* 0x000fe4000782c0ff */
[----:B0-----:R-:W-:Y:S01]  /*171f00*/  PRMT R60, R31, 0x7771, RZ ;  /* 0x000077711f3c7816 */ /* 0x001fe200000000ff */
[----:B------:R-:W4:Y:S10]  /*171f10*/  LDL.LU.64 R54, [R1+0x4d8] ;  /* 0x0004d80001367983 */ /* 0x000f340000300a00 */
[----:B------:R0:W-:Y:S01]  /*171f20*/  @P1 STG.E.U8 desc[UR34][R52.64], R60 ;  /* 0x0000003c34001986 */ /* 0x0001e2000c101122 */
[----:B------:R-:W-:-:S02]  /*171f30*/  LOP3.LUT P1, RZ, R61, 0x1000, RZ, 0xc0, !PT ;  /* 0x000010003dff7812 */ /* 0x000fc4000782c0ff */
[----:B0-----:R-:W-:Y:S01]  /*171f40*/  PRMT R60, R31, 0x7772, RZ ;  /* 0x000077721f3c7816 */ /* 0x001fe200000000ff */
[----:B------:R-:W4:Y:S01]  /*171f50*/  LDL.LU.64 R52, [R1+0x468] ;  /* 0x0004680001347983 */ /* 0x000f220000300a00 */
[C---:B------:R-:W-:Y:S02]  /*171f60*/  LOP3.LUT P2, RZ, R49.reuse, 0x80, RZ, 0xc0, !PT ;  /* 0x0000008031ff7812 */ /* 0x040fe4000784c0ff */
[C---:B------:R-:W-:Y:S02]  /*171f70*/  LOP3.LUT P3, RZ, R49.reuse, 0x100, RZ, 0xc0, !PT ;  /* 0x0000010031ff7812 */ /* 0x040fe4000786c0ff */
[C---:B------:R-:W-:Y:S02]  /*171f80*/  LOP3.LUT P4, RZ, R49.reuse, 0x200, RZ, 0xc0, !PT ;  /* 0x0000020031ff7812 */ /* 0x040fe4000788c0ff */
[----:B------:R-:W-:-:S03]  /*171f90*/  LOP3.LUT P5, RZ, R49, 0x400, RZ, 0xc0, !PT ;  /* 0x0000040031ff7812 */ /* 0x000fc600078ac0ff */
[----:B--2---:R0:W-:Y:S01]  /*171fa0*/  @P1 STG.E.U8 desc[UR34][R56.64], R60 ;  /* 0x0000003c38001986 */ /* 0x0041e2000c101122 */
[----:B------:R-:W-:Y:S02]  /*171fb0*/  LOP3.LUT P1, RZ, R61, 0x800, RZ, 0xc0, !PT ;  /* 0x000008003dff7812 */ /* 0x000fe4000782c0ff */
[----:B0-----:R-:W-:Y:S01]  /*171fc0*/  PRMT R60, R31, 0x7773, RZ ;  /* 0x000077731f3c7816 */ /* 0x001fe200000000ff */
[----:B------:R-:W2:Y:S10]  /*171fd0*/  LDL.LU.64 R56, [R1+0x80e0] ;  /* 0x0080e00001387983 */ /* 0x000eb40000300a00 */
[----:B---3--:R0:W-:Y:S01]  /*171fe0*/  @P1 STG.E.U8 desc[UR34][R26.64], R60 ;  /* 0x0000003c1a001986 */ /* 0x0081e2000c101122 */
[----:B------:R-:W-:-:S02]  /*171ff0*/  LOP3.LUT P1, RZ, R61, 0x400, RZ, 0xc0, !PT ;  /* 0x000004003dff7812 */ /* 0x000fc4000782c0ff */
[----:B0-----:R-:W-:-:S11]  /*172000*/  PRMT R60, R59, 0x7770, RZ ;  /* 0x000077703b3c7816 */ /* 0x001fd600000000ff */
[----:B----4-:R0:W-:Y:S01]  /*172010*/  @P1 STG.E.U8 desc[UR34][R24.64], R60 ;  /* 0x0000003c18001986 */ /* 0x0101e2000c101122 */
        /* <DEDUP_REMOVED lines=16> */
[----:B0-----:R-:W-:Y:S02]  /*172120*/  PRMT R60, R50, 0x7773, RZ ;  /* 0x00007773323c7816 */ /* 0x001fe400000000ff */
[----:B------:R-:W3:Y:S04]  /*172130*/  LDL.LU R50, [R1+0x80dc] ;  /* 0x0080dc0001327983 */ /* 0x000ee80000300800 */
[----:B------:R0:W-:Y:S04]  /*172140*/  @P4 STG.E.U8 desc[UR34][R6.64], R60 ;  /* 0x0000003c06004986 */ /* 0x0001e8000c101122 */
[----:B------:R-:W4:Y:S04]  /*172150*/  LDL.LU.64 R14, [R1+0x4d0] ;  /* 0x0004d000010e7983 */ /* 0x000f280000300a00 */
[----:B------:R-:W2:Y:S01]  /*172160*/  LDL.LU.64 R10, [R1+0x4c8] ;  /* 0x0004c800010a7983 */ /* 0x000ea20000300a00 */
[----:B0-----:R-:W-:-:S03]  /*172170*/  PRMT R60, R58, 0x7770, RZ ;  /* 0x000077703a3c7816 */ /* 0x001fc600000000ff */
[----:B------:R-:W2:Y:S04]  /*172180*/  LDL.LU.64 R6, [R1+0x4c0] ;  /* 0x0004c00001067983 */ /* 0x000ea80000300a00 */
[----:B------:R0:W-:Y:S04]  /*172190*/  @P5 STG.E.U8 desc[UR34][R4.64], R60 ;  /* 0x0000003c04005986 */ /* 0x0001e8000c101122 */
[----:B0-----:R-:W2:Y:S04]  /*1721a0*/  LDL.LU.64 R4, [R1+0x4b8] ;  /* 0x0004b80001047983 */ /* 0x001ea80000300a00 */
[----:B------:R-:W2:Y:S01]  /*1721b0*/  LDL.LU R59, [R1+0xb8] ;  /* 0x0000b800013b7983 */ /* 0x000ea20000300800 */
[----:B------:R-:W-:-:S02]  /*1721c0*/  LOP3.LUT P6, RZ, R49, 0x800, RZ, 0xc0, !PT ;  /* 0x0000080031ff7812 */ /* 0x000fc400078cc0ff */
[C---:B------:R-:W-:Y:S02]  /*1721d0*/  LOP3.LUT P1, RZ, R49.reuse, 0x2000000, RZ, 0xc0, !PT ;  /* 0x0200000031ff7812 */ /* 0x040fe4000782c0ff */
[----:B------:R-:W-:Y:S02]  /*1721e0*/  LOP3.LUT P0, RZ, R49, 0x1000, RZ, 0xc0, !PT ;  /* 0x0000100031ff7812 */ /* 0x000fe4000780c0ff */
[----:B------:R-:W-:Y:S02]  /*1721f0*/  PRMT R60, R58, 0x7771, RZ ;  /* 0x000077713a3c7816 */ /* 0x000fe400000000ff */
[----:B------:R-:W-:-:S05]  /*172200*/  LOP3.LUT R3, R3, 0xdfffffff, RZ, 0xc0, !PT ;  /* 0xdfffffff03037812 */ /* 0x000fca00078ec0ff */
[----:B------:R0:W-:Y:S02]  /*172210*/  @P6 STG.E.U8 desc[UR34][R54.64], R60 ;  /* 0x0000003c36006986 */ /* 0x0001e4000c101122 */
[----:B------:R-:W-:Y:S02]  /*172220*/  @P1 LOP3.LUT R3, R3, 0x20000000, RZ, 0xfc, !PT ;  /* 0x2000000003031812 */ /* 0x000fe400078efcff */
[----:B------:R-:W-:Y:S01]  /*172230*/  LOP3.LUT P1, RZ, R49, 0x1000000, RZ, 0xc0, !PT ;  /* 0x0100000031ff7812 */ /* 0x000fe2000782c0ff */
[----:B0-----:R-:W3:Y:S01]  /*172240*/  LDL.LU.64 R54, [R1+0x4b0] ;  /* 0x0004b00001367983 */ /* 0x001ee20000300a00 */
[----:B------:R-:W-:-:S05]  /*172250*/  PRMT R60, R58, 0x7772, RZ ;  /* 0x000077723a3c7816 */ /* 0x000fca00000000ff */
[----:B------:R0:W-:Y:S01]  /*172260*/  @P0 STG.E.U8 desc[UR34][R52.64], R60 ;  /* 0x0000003c34000986 */ /* 0x0001e2000c101122 */
[----:B------:R-:W-:-:S03]  /*172270*/  LOP3.LUT R3, R3, 0xbfffffff, RZ, 0xc0, !PT ;  /* 0xbfffffff03037812 */ /* 0x000fc600078ec0ff */
[----:B0-----:R-:W3:Y:S04]  /*172280*/  LDL.LU.64 R52, [R1+0x4a8] ;  /* 0x0004a80001347983 */ /* 0x001ee80000300a00 */
[----:B------:R-:W3:Y:S01]  /*172290*/  LDL.LU R16, [R1+0xa8] ;  /* 0x0000a80001107983 */ /* 0x000ee20000300800 */
[----:B------:R-:W-:Y:S02]  /*1722a0*/  @P1 LOP3.LUT R3, R3, 0x40000000, RZ, 0xfc, !PT ;  /* 0x4000000003031812 */ /* 0x000fe400078efcff */
[----:B------:R-:W-:Y:S01]  /*1722b0*/  LOP3.LUT P1, RZ, R49, 0x800000, RZ, 0xc0, !PT ;  /* 0x0080000031ff7812 */ /* 0x000fe2000782c0ff */
[----:B------:R-:W3:Y:S01]  /*1722c0*/  LDL.LU.64 R30, [R1+0x4a0] ;  /* 0x0004a000011e7983 */ /* 0x000ee20000300a00 */
[----:B------:R-:W-:Y:S02]  /*1722d0*/  LOP3.LUT R3, R3, 0x7fffffff, RZ, 0xc0, !PT ;  /* 0x7fffffff03037812 */ /* 0x000fe400078ec0ff */
[----:B------:R-:W-:Y:S01]  /*1722e0*/  LOP3.LUT R61, R61, 0xfffffffe, RZ, 0xc0, !PT ;  /* 0xfffffffe3d3d7812 */ /* 0x000fe200078ec0ff */
[----:B------:R-:W3:Y:S04]  /*1722f0*/  LDL.LU.64 R26, [R1+0x498] ;  /* 0x00049800011a7983 */ /* 0x000ee80000300a00 */
[----:B------:R-:W3:Y:S04]  /*172300*/  LDL.LU.64 R24, [R1+0x490] ;  /* 0x0004900001187983 */ /* 0x000ee80000300a00 */
[----:B------:R-:W-:Y:S01]  /*172310*/  @P1 LOP3.LUT R3, R3, 0x80000000, RZ, 0xfc, !PT ;  /* 0x8000000003031812 */ /* 0x000fe200078efcff */
[----:B------:R-:W3:Y:S01]  /*172320*/  LDL.LU R17, [R1+0x98] ;  /* 0x0000980001117983 */ /* 0x000ee20000300800 */
[----:B------:R-:W-:-:S03]  /*172330*/  LOP3.LUT P1, RZ, R49, 0x400000, RZ, 0xc0, !PT ;  /* 0x0040000031ff7812 */ /* 0x000fc6000782c0ff */
[----:B------:R-:W3:Y:S04]  /*172340*/  LDL.LU.64 R22, [R1+0x488] ;  /* 0x0004880001167983 */ /* 0x000ee80000300a00 */
[----:B------:R-:W3:Y:S01]  /*172350*/  LDL.LU.64 R20, [R1+0x480] ;  /* 0x0004800001147983 */ /* 0x000ee20000300a00 */
[----:B------:R-:W-:-:S03]  /*172360*/  LOP3.LUT P5, RZ, R49, 0x2000, RZ, 0xc0, !PT ;  /* 0x0000200031ff7812 */ /* 0x000fc600078ac0ff */
[----:B------:R-:W3:Y:S02]  /*172370*/  LDL.LU.64 R18, [R1+0x478] ;  /* 0x0004780001127983 */ /* 0x000ee40000300a00 */
        /* <DEDUP_REMOVED lines=11> */
[----:B------:R-:W-:Y:S02]  /*172430*/  LOP3.LUT R61, R61, 0xffffffef, RZ, 0xc0, !PT ;  /* 0xffffffef3d3d7812 */ /* 0x000fe400078ec0ff */
[----:B------:R-:W-:Y:S02]  /*172440*/  LOP3.LUT P6, RZ, R49, 0x4000, RZ, 0xc0, !PT ;  /* 0x0000400031ff7812 */ /* 0x000fe400078cc0ff */
[----:B------:R-:W-:-:S07]  /*172450*/  PRMT R60, R58, 0x7773, RZ ;  /* 0x000077733a3c7816 */ /* 0x000fce00000000ff */
[----:B------:R-:W-:Y:S02]  /*172460*/  @P1 LOP3.LUT R61, R61, 0x10, RZ, 0xfc, !PT ;  /* 0x000000103d3d1812 */ /* 0x000fe400078efcff */
[C---:B------:R-:W-:Y:S02]  /*172470*/  LOP3.LUT P1, RZ, R49.reuse, 0x20000, RZ, 0xc0, !PT ;  /* 0x0002000031ff7812 */ /* 0x040fe4000782c0ff */
[----:B------:R-:W-:Y:S02]  /*172480*/  LOP3.LUT P0, RZ, R49, 0x8000, RZ, 0xc0, !PT ;  /* 0x0000800031ff7812 */ /* 0x000fe4000780c0ff */
[----:B------:R-:W-:-:S09]  /*172490*/  LOP3.LUT R61, R61, 0xffffffdf, RZ, 0xc0, !PT ;  /* 0xffffffdf3d3d7812 */ /* 0x000fd200078ec0ff */
[----:B------:R-:W-:Y:S02]  /*1724a0*/  @P1 LOP3.LUT R61, R61, 0x20, RZ, 0xfc, !PT ;  /* 0x000000203d3d1812 */ /* 0x000fe400078efcff */
[----:B------:R-:W-:Y:S01]  /*1724b0*/  LOP3.LUT P1, RZ, R49, 0x10000, RZ, 0xc0, !PT ;  /* 0x0001000031ff7812 */ /* 0x000fe2000782c0ff */
[----:B----4-:R0:W-:Y:S04]  /*1724c0*/  @P5 STG.E.U8 desc[UR34][R14.64], R60 ;  /* 0x0000003c0e005986 */ /* 0x0101e8000c101122 */
[----:B0-----:R-:W4:Y:S01]  /*1724d0*/  LDL.LU.64 R14, [R1+0x460] ;  /* 0x00046000010e7983 */ /* 0x001f220000300a00 */
[----:B--2---:R-:W-:-:S05]  /*1724e0*/  PRMT R60, R59, 0x7770, RZ ;  /* 0x000077703b3c7816 */ /* 0x004fca00000000ff */
[----:B------:R0:W-:Y:S02]  /*1724f0*/  @P6 STG.E.U8 desc[UR34][R10.64], R60 ;  /* 0x0000003c0a006986 */ /* 0x0001e4000c101122 */
[C---:B0-----:R-:W-:Y:S02]  /*172500*/  PRMT R60, R59.reuse, 0x7771, RZ ;  /* 0x000077713b3c7816 */ /* 0x041fe400000000ff */
[----:B------:R-:W2:Y:S04]  /*172510*/  LDL.LU.64 R10, [R1+0x458] ;  /* 0x00045800010a7983 */ /* 0x000ea80000300a00 */
[----:B------:R0:W-:Y:S02]  /*172520*/  @P0 STG.E.U8 desc[UR34][R6.64], R60 ;  /* 0x0000003c06000986 */ /* 0x0001e4000c101122 */
[----:B0-----:R-:W-:-:S02]  /*172530*/  PRMT R60, R59, 0x7772, RZ ;  /* 0x000077723b3c7816 */ /* 0x001fc400000000ff */
[----:B------:R-:W2:Y:S04]  /*172540*/  LDL.LU.64 R6, [R1+0x450] ;  /* 0x0004500001067983 */ /* 0x000ea80000300a00 */
[----:B------:R0:W-:Y:S04]  /*172550*/  @P1 STG.E.U8 desc[UR34][R4.64], R60 ;  /* 0x0000003c04001986 */ /* 0x0001e8000c101122 */
[----:B0-----:R-:W2:Y:S01]  /*172560*/  LDL.LU.64 R4, [R1+0x440] ;  /* 0x0004400001047983 */ /* 0x001ea20000300a00 */
[----:B------:R-:W-:Y:S02]  /*172570*/  LOP3.LUT P1, RZ, R61, 0x20, RZ, 0xc0, !PT ;  /* 0x000000203dff7812 */ /* 0x000fe4000782c0ff */
[----:B------:R-:W-:-:S02]  /*172580*/  PRMT R60, R59, 0x7773, RZ ;  /* 0x000077733b3c7816 */ /* 0x000fc400000000ff */
[----:B------:R-:W-:Y:S01]  /*172590*/  LOP3.LUT P2, RZ, R49, 0x4000000, RZ, 0xc0, !PT ;  /* 0x0400000031ff7812 */ /* 0x000fe2000784c0ff */
[----:B------:R-:W2:Y:S08]  /*1725a0*/  LDL.LU.64 R58, [R1+0x438] ;  /* 0x00043800013a7983 */ /* 0x000eb00000300a00 */
[----:B---3--:R0:W-:Y:S01]  /*1725b0*/  @P1 STG.E.U8 desc[UR34][R54.64], R60 ;  /* 0x0000003c36001986 */ /* 0x0081e2000c101122 */
[----:B------:R-:W-:-:S02]  /*1725c0*/  LOP3.LUT P1, RZ, R61, 0x10, RZ, 0xc0, !PT ;  /* 0x000000103dff7812 */ /* 0x000fc4000782c0ff */
[----:B0-----:R-:W-:Y:S01]  /*1725d0*/  PRMT R60, R16, 0x7770, RZ ;  /* 0x00007770103c7816 */ /* 0x001fe200000000ff */
[----:B------:R-:W3:Y:S10]  /*1725e0*/  LDL.LU.64 R54, [R1+0x430] ;  /* 0x0004300001367983 */ /* 0x000ef40000300a00 */
[----:B------:R0:W-:Y:S01]  /*1725f0*/  @P1 STG.E.U8 desc[UR34][R52.64], R60 ;  /* 0x0000003c34001986 */ /* 0x0001e2000c101122 */
[----:B------:R-:W-:-:S02]  /*172600*/  LOP3.LUT P1, RZ, R61, 0x8, RZ, 0xc0, !PT ;  /* 0x000000083dff7812 */ /* 0x000fc4000782c0ff */
[----:B0-----:R-:W-:Y:S01]  /*172610*/  PRMT R60, R16, 0x7771, RZ ;  /* 0x00007771103c7816 */ /* 0x001fe200000000ff */
[----:B------:R-:W3:Y:S10]  /*172620*/  LDL.LU.64 R52, [R1+0x428] ;  /* 0x0004280001347983 */ /* 0x000ef40000300a00 */
[----:B------:R0:W-:Y:S01]  /*172630*/  @P1 STG.E.U8 desc[UR34][R30.64], R60 ;  /* 0x0000003c1e001986 */ /* 0x0001e2000c101122 */
[----:B------:R-:W-:-:S02]  /*172640*/  LOP3.LUT P1, RZ, R61, 0x4, RZ, 0xc0, !PT ;  /* 0x000000043dff7812 */ /* 0x000fc4000782c0ff */
        /* <DEDUP_REMOVED lines=15> */
[----:B------:R-:W-:Y:S02]  /*172740*/  LOP3.LUT P3, RZ, R49, 0x8000000, RZ, 0xc0, !PT ;  /* 0x0800000031ff7812 */ /* 0x000fe4000786c0ff */
[----:B0-----:R-:W-:Y:S02]  /*172750*/  PRMT R60, R17, 0x7773, RZ ;  /* 0x00007773113c7816 */ /* 0x001fe400000000ff */
[----:B------:R-:W-:-:S07]  /*172760*/  LOP3.LUT P4, RZ, R49, 0x10000000, RZ, 0xc0, !PT ;  /* 0x1000000031ff7812 */ /* 0x000fce000788c0ff */
[----:B----4-:R0:W-:Y:S02]  /*172770*/  @P1 STG.E.U8 desc[UR34][R14.64], R60 ;  /* 0x0000003c0e001986 */ /* 0x0101e4000c101122 */
[----:B0-----:R-:W-:-:S05]  /*172780*/  PRMT R60, R50, 0x7770, RZ ;  /* 0x00007770323c7816 */ /* 0x001fca00000000ff */
[----:B--2---:R0:W-:Y:S02]  /*172790*/  @P2 STG.E.U8 desc[UR34][R10.64], R60 ;  /* 0x0000003c0a002986 */ /* 0x0041e4000c101122 */
[----:B0-----:R-:W-:-:S05]  /*1727a0*/  PRMT R60, R50, 0x7771, RZ ;  /* 0x00007771323c7816 */ /* 0x001fca00000000ff */
[----:B------:R0:W-:Y:S02]  /*1727b0*/  @P3 STG.E.U8 desc[UR34][R6.64], R60 ;  /* 0x0000003c06003986 */ /* 0x0001e4000c101122 */
[----:B0-----:R-:W-:-:S05]  /*1727c0*/  PRMT R60, R50, 0x7772, RZ ;  /* 0x00007772323c7816 */ /* 0x001fca00000000ff */
[----:B------:R0:W-:Y:S02]  /*1727d0*/  @P4 STG.E.U8 desc[UR34][R4.64], R60 ;  /* 0x0000003c04004986 */ /* 0x0001e4000c101122 */
[----:B0-----:R-:W-:Y:S02]  /*1727e0*/  PRMT R60, R50, 0x7773, RZ ;  /* 0x00007773323c7816 */ /* 0x001fe400000000ff */
[----:B------:R-:W2:Y:S04]  /*1727f0*/  LDL.LU R50, [R1+0x80d8] ;  /* 0x0080d80001327983 */ /* 0x000ea80000300800 */
[----:B------:R-:W4:Y:S01]  /*172800*/  LDL.LU.64 R10, [R1+0x420] ;  /* 0x00042000010a7983 */ /* 0x000f220000300a00 */
[----:B------:R-:W-:-:S03]  /*172810*/  LOP3.LUT P5, RZ, R49, 0x20000000, RZ, 0xc0, !PT ;  /* 0x2000000031ff7812 */ /* 0x000fc600078ac0ff */
[----:B------:R-:W4:Y:S04]  /*172820*/  LDL.LU.64 R6, [R1+0x418] ;  /* 0x0004180001067983 */ /* 0x000f280000300a00 */
[----:B------:R-:W4:Y:S01]  /*172830*/  LDL.LU.64 R4, [R1+0x410] ;  /* 0x0004100001047983 */ /* 0x000f220000300a00 */
[----:B------:R-:W-:-:S05]  /*172840*/  LOP3.LUT P6, RZ, R49, 0x40000000, RZ, 0xc0, !PT ;  /* 0x4000000031ff7812 */ /* 0x000fca00078cc0ff */
[----:B------:R0:W-:Y:S04]  /*172850*/  @P5 STG.E.U8 desc[UR34][R58.64], R60 ;  /* 0x0000003c3a005986 */ /* 0x0001e8000c101122 */
[----:B0-----:R-:W4:Y:S01]  /*172860*/  LDL.LU.64 R58, [R1+0x408] ;  /* 0x00040800013a7983 */ /* 0x001f220000300a00 */
[----:B------:R-:W-:Y:S02]  /*172870*/  PRMT R60, R56, 0x7770, RZ ;  /* 0x00007770383c7816 */ /* 0x000fe400000000ff */
[----:B------:R-:W-:-:S03]  /*172880*/  LOP3.LUT P0, RZ, R49, 0x80000000, RZ, 0xc0, !PT ;  /* 0x8000000031ff7812 */ /* 0x000fc6000780c0ff */
[----:B---3--:R0:W-:Y:S04]  /*172890*/  @P6 STG.E.U8 desc[UR34][R54.64], R60 ;  /* 0x0000003c36006986 */ /* 0x0081e8000c101122 */
[----:B0-----:R-:W3:Y:S01]  /*1728a0*/  LDL.LU.64 R54, [R1+0x400] ;  /* 0x0004000001367983 */ /* 0x001ee20000300a00 */
[----:B------:R-:W-:-:S05]  /*1728b0*/  PRMT R60, R56, 0x7771, RZ ;  /* 0x00007771383c7816 */ /* 0x000fca00000000ff */
[----:B------:R0:W-:Y:S04]  /*1728c0*/  @P0 STG.E.U8 desc[UR34][R52.64], R60 ;  /* 0x0000003c34000986 */ /* 0x0001e8000c101122 */
[----:B0-----:R-:W3:Y:S01]  /*1728d0*/  LDL.LU.64 R52, [R1+0x3f8] ;  /* 0x0003f80001347983 */ /* 0x001ee20000300a00 */
[----:B------:R-:W-:Y:S02]  /*1728e0*/  PRMT R60, R56, 0x7772, RZ ;  /* 0x00007772383c7816 */ /* 0x000fe400000000ff */
[----:B------:R-:W-:Y:S02]  /*1728f0*/  LOP3.LUT R3, R3, 0xffefffff, RZ, 0xc0, !PT ;  /* 0xffefffff03037812 */ /* 0x000fe400078ec0ff */
[----:B--2---:R-:W-:-:S13]  /*172900*/  LOP3.LUT P5, RZ, R50, 0x1, RZ, 0xc0, !PT ;  /* 0x0000000132ff7812 */ /* 0x004fda00078ac0ff */
[----:B----4-:R0:W-:Y:S02]  /*172910*/  @P5 STG.E.U8 desc[UR34][R10.64], R60 ;  /* 0x0000003c0a005986 */ /* 0x0101e4000c101122 */
[----:B0-----:R-:W-:Y:S02]  /*172920*/  PRMT R60, R56, 0x7773, RZ ;  /* 0x00007773383c7816 */ /* 0x001fe400000000ff */
[----:B------:R-:W2:Y:S04]  /*172930*/  LDL.LU R56, [R1+0x80d4] ;  /* 0x0080d40001387983 */ /* 0x000ea80000300800 */
[----:B------:R-:W4:Y:S04]  /*172940*/  LDL.LU.64 R30, [R1+0x3f0] ;  /* 0x0003f000011e7983 */ /* 0x000f280000300a00 */
[----:B------:R-:W2:Y:S04]  /*172950*/  LDL.LU.64 R26, [R1+0x3e8] ;  /* 0x0003e800011a7983 */ /* 0x000ea80000300a00 */
[----:B------:R-:W2:Y:S01]  /*172960*/  LDL.LU.64 R24, [R1+0x3e0] ;  /* 0x0003e00001187983 */ /* 0x000ea20000300a00 */
[----:B------:R-:W-:-:S02]  /*172970*/  LOP3.LUT P1, RZ, R50, 0x1000, RZ, 0xc0, !PT ;  /* 0x0000100032ff7812 */ /* 0x000fc4000782c0ff */
[C---:B------:R-:W-:Y:S01]  /*172980*/  LOP3.LUT P6, RZ, R50.reuse, 0x2, RZ, 0xc0, !PT ;  /* 0x0000000232ff7812 */ /* 0x040fe200078cc0ff */
[----:B------:R-:W2:Y:S01]  /*172990*/  LDL.LU R15, [R1+0xcc] ;  /* 0x0000cc00010f7983 */ /* 0x000ea20000300800 */
[----:B------:R-:W-:-:S03]  /*1729a0*/  LOP3.LUT P0, RZ, R50, 0x4, RZ, 0xc0, !PT ;  /* 0x0000000432ff7812 */ /* 0x000fc6000780c0ff */
[----:B------:R-:W2:Y:S04]  /*1729b0*/  LDL.LU.64 R22, [R1+0x3d0] ;  /* 0x0003d00001167983 */ /* 0x000ea80000300a00 */
[----:B------:R-:W2:Y:S02]  /*1729c0*/  LDL.LU.64 R20, [R1+0x3c8] ;  /* 0x0003c80001147983 */ /* 0x000ea40000300a00 */
[----:B------:R-:W-:Y:S02]  /*1729d0*/  @P1 LOP3.LUT R3, R3, 0x100000, RZ, 0xfc, !PT ;  /* 0x0010000003031812 */ /* 0x000fe400078efcff */
[----:B------:R-:W-:Y:S01]  /*1729e0*/  LOP3.LUT P1, RZ, R50, 0x800, RZ, 0xc0, !PT ;  /* 0x0000080032ff7812 */ /* 0x000fe2000782c0ff */
[----:B------:R0:W-:Y:S01]  /*1729f0*/  @P6 STG.E.U8 desc[UR34][R6.64], R60 ;  /* 0x0000003c06006986 */ /* 0x0001e2000c101122 */
[----:B------:R-:W-:-:S03]  /*172a00*/  LOP3.LUT R3, R3, 0xffdfffff, RZ, 0xc0, !PT ;  /* 0xffdfffff03037812 */ /* 0x000fc600078ec0ff */
[----:B------:R-:W2:Y:S04]  /*172a10*/  LDL.LU.64 R18, [R1+0x3c0] ;  /* 0x0003c00001127983 */ /* 0x000ea80000300a00 */
[----:B------:R-:W2:Y:S04]  /*172a20*/  LDL.LU.64 R16, [R1+0x3b0] ;  /* 0x0003b00001107983 */ /* 0x000ea80000300a00 */
[----:B------:R-:W-:Y:S01]  /*172a30*/  @P1 LOP3.LUT R3, R3, 0x200000, RZ, 0xfc, !PT ;  /* 0x0020000003031812 */ /* 0x000fe200078efcff */
[----:B------:R-:W2:Y:S01]  /*172a40*/  LDL.LU.64 R10, [R1+0x3a8] ;  /* 0x0003a800010a7983 */ /* 0x000ea20000300a00 */
[----:B------:R-:W-:-:S02]  /*172a50*/  LOP3.LUT P1, RZ, R50, 0x400, RZ, 0xc0, !PT ;  /* 0x0000040032ff7812 */ /* 0x000fc4000782c0ff */
[----:B------:R-:W-:Y:S01]  /*172a60*/  LOP3.LUT R3, R3, 0xffbfffff, RZ, 0xc0, !PT ;  /* 0xffbfffff03037812 */ /* 0x000fe200078ec0ff */
[----:B0-----:R-:W2:Y:S10]  /*172a70*/  LDL.LU.64 R6, [R1+0x3a0] ;  /* 0x0003a00001067983 */ /* 0x001eb40000300a00 */
        /* <DEDUP_REMOVED lines=18> */
[----:B------:R-:W-:-:S09]  /*172ba0*/  PRMT R60, R57, 0x7770, RZ ;  /* 0x00007770393c7816 */ /* 0x000fd200000000ff */
[----:B------:R-:W-:Y:S02]  /*172bb0*/  @P1 LOP3.LUT R3, R3, 0x10000000, RZ, 0xfc, !PT ;  /* 0x1000000003031812 */ /* 0x000fe400078efcff */
[----:B------:R-:W-:Y:S01]  /*172bc0*/  LOP3.LUT P1, RZ, R50, 0x8, RZ, 0xc0, !PT ;  /* 0x0000000832ff7812 */ /* 0x000fe2000782c0ff */
[----:B------:R0:W-:Y:S02]  /*172bd0*/  @P0 STG.E.U8 desc[UR34][R4.64], R60 ;  /* 0x0000003c04000986 */ /* 0x0001e4000c101122 */
[----:B0-----:R-:W-:-:S10]  /*172be0*/  PRMT R60, R57, 0x7771, RZ ;  /* 0x00007771393c7816 */ /* 0x001fd400000000ff */
[----:B------:R0:W-:Y:S01]  /*172bf0*/  @P1 STG.E.U8 desc[UR34][R58.64], R60 ;  /* 0x0000003c3a001986 */ /* 0x0001e2000c101122 */
[----:B------:R-:W-:Y:S02]  /*172c00*/  LOP3.LUT P1, RZ, R3, 0x10000000, RZ, 0xc0, !PT ;  /* 0x1000000003ff7812 */ /* 0x000fe4000782c0ff */
[----:B0-----:R-:W-:-:S11]  /*172c10*/  PRMT R60, R57, 0x7772, RZ ;  /* 0x00007772393c7816 */ /* 0x001fd600000000ff */
[----:B---3--:R0:W-:Y:S01]  /*172c20*/  @P1 STG.E.U8 desc[UR34][R54.64], R60 ;  /* 0x0000003c36001986 */ /* 0x0081e2000c101122 */
[----:B------:R-:W-:Y:S02]  /*172c30*/  LOP3.LUT P1, RZ, R3, 0x8000000, RZ, 0xc0, !PT ;  /* 0x0800000003ff7812 */ /* 0x000fe4000782c0ff */
[----:B0-----:R-:W-:Y:S02]  /*172c40*/  PRMT R60, R57, 0x7773, RZ ;  /* 0x00007773393c7816 */ /* 0x001fe400000000ff */
[----:B------:R-:W3:Y:S09]  /*172c50*/  LDL.LU R57, [R1+0x80d0] ;  /* 0x0080d00001397983 */ /* 0x000ef20000300800 */
[----:B------:R0:W-:Y:S01]  /*172c60*/  @P1 STG.E.U8 desc[UR34][R52.64], R60 ;  /* 0x0000003c34001986 */ /* 0x0001e2000c101122 */
[----:B------:R-:W-:-:S03]  /*172c70*/  LOP3.LUT P1, RZ, R3, 0x4000000, RZ, 0xc0, !PT ;  /* 0x0400000003ff7812 */ /* 0x000fc6000782c0ff */
[----:B------:R-:W3:Y:S04]  /*172c80*/  LDL.LU.64 R4, [R1+0x398] ;  /* 0x0003980001047983 */ /* 0x000ee80000300a00 */
[----:B------:R-:W3:Y:S01]  /*172c90*/  LDL.LU.64 R58, [R1+0x390] ;  /* 0x00039000013a7983 */ /* 0x000ee20000300a00 */
[----:B0-----:R-:W-:-:S03]  /*172ca0*/  PRMT R60, R51, 0x7770, RZ ;  /* 0x00007770333c7816 */ /* 0x001fc600000000ff */
[----:B------:R-:W3:Y:S04]  /*172cb0*/  LDL.LU.64 R54, [R1+0x388] ;  /* 0x0003880001367983 */ /* 0x000ee80000300a00 */
[----:B------:R-:W3:Y:S04]  /*172cc0*/  LDL.LU.64 R52, [R1+0x380] ;  /* 0x0003800001347983 */ /* 0x000ee80000300a00 */
[----:B----4-:R0:W-:Y:S01]  /*172cd0*/  @P1 STG.E.U8 desc[UR34][R30.64], R60 ;  /* 0x0000003c1e001986 */ /* 0x0101e2000c101122 */
[----:B------:R-:W-:Y:S02]  /*172ce0*/  LOP3.LUT P1, RZ, R3, 0x2000000, RZ, 0xc0, !PT ;  /* 0x0200000003ff7812 */ /* 0x000fe4000782c0ff */
[----:B0-----:R-:W-:-:S11]  /*172cf0*/  PRMT R60, R51, 0x7771, RZ ;  /* 0x00007771333c7816 */ /* 0x001fd600000000ff */
[----:B--2---:R0:W-:Y:S01]  /*172d00*/  @P1 STG.E.U8 desc[UR34][R26.64], R60 ;  /* 0x0000003c1a001986 */ /* 0x0041e2000c101122 */
[----:B------:R-:W-:Y:S02]  /*172d10*/  LOP3.LUT P1, RZ, R3, 0x1000000, RZ, 0xc0, !PT ;  /* 0x0100000003ff7812 */ /* 0x000fe4000782c0ff */
[----:B0-----:R-:W-:-:S11]  /*172d20*/  PRMT R60, R51, 0x7772, RZ ;  /* 0x00007772333c7816 */ /* 0x001fd600000000ff */
[----:B------:R0:W-:Y:S02]  /*172d30*/  @P1 STG.E.U8 desc[UR34][R24.64], R60 ;  /* 0x0000003c18001986 */ /* 0x0001e4000c101122 */
[----:B0-----:R-:W-:Y:S02]  /*172d40*/  PRMT R60, R51, 0x7773, RZ ;  /* 0x00007773333c7816 */ /* 0x001fe400000000ff */
[----:B------:R-:W2:Y:S01]  /*172d50*/  LDL.LU R51, [R1+0x80cc] ;  /* 0x0080cc0001337983 */ /* 0x000ea20000300800 */
        /* <DEDUP_REMOVED lines=16> */
[C---:B------:R-:W-:Y:S02]  /*172e60*/  LOP3.LUT P5, RZ, R50.reuse, 0x10000, RZ, 0xc0, !PT ;  /* 0x0001000032ff7812 */ /* 0x040fe400078ac0ff */
[----:B------:R-:W-:Y:S02]  /*172e70*/  LOP3.LUT P6, RZ, R50, 0x20000, RZ, 0xc0, !PT ;  /* 0x0002000032ff7812 */ /* 0x000fe400078cc0ff */
[----:B--2---:R-:W-:-:S05]  /*172e80*/  PRMT R60, R51, 0x7770, RZ ;  /* 0x00007770333c7816 */ /* 0x004fca00000000ff */
[----:B------:R0:W-:Y:S02]  /*172e90*/  @P3 STG.E.U8 desc[UR34][R6.64], R60 ;  /* 0x0000003c06003986 */ /* 0x0001e4000c101122 */
[----:B0-----:R-:W-:-:S05]  /*172ea0*/  PRMT R60, R51, 0x7771, RZ ;  /* 0x00007771333c7816 */ /* 0x001fca00000000ff */
[----:B---3--:R0:W-:Y:S02]  /*172eb0*/  @P4 STG.E.U8 desc[UR34][R4.64], R60 ;  /* 0x0000003c04004986 */ /* 0x0081e4000c101122 */
[----:B0-----:R-:W-:-:S05]  /*172ec0*/  PRMT R60, R51, 0x7772, RZ ;  /* 0x00007772333c7816 */ /* 0x001fca00000000ff */
[----:B------:R0:W-:Y:S02]  /*172ed0*/  @P5 STG.E.U8 desc[UR34][R58.64], R60 ;  /* 0x0000003c3a005986 */ /* 0x0001e4000c101122 */
[----:B0-----:R-:W-:Y:S02]  /*172ee0*/  PRMT R60, R51, 0x7773, RZ ;  /* 0x00007773333c7816 */ /* 0x001fe400000000ff */
[----:B------:R-:W2:Y:S04]  /*172ef0*/  LDL.LU R51, [R1+0x80c8] ;  /* 0x0080c80001337983 */ /* 0x000ea80000300800 */
[----:B------:R0:W-:Y:S04]  /*172f00*/  @P6 STG.E.U8 desc[UR34][R54.64], R60 ;  /* 0x0000003c36006986 */ /* 0x0001e8000c101122 */
[----:B0-----:R-:W3:Y:S04]  /*172f10*/  LDL.LU.64 R54, [R1+0x378] ;  /* 0x0003780001367983 */ /* 0x001ee80000300a00 */
[----:B------:R-:W4:Y:S01]  /*172f20*/  LDL.LU.64 R4, [R1+0x3b8] ;  /* 0x0003b80001047983 */ /* 0x000f220000300a00 */
[----:B------:R-:W-:-:S02]  /*172f30*/  LOP3.LUT P0, RZ, R50, 0x40000, RZ, 0xc0, !PT ;  /* 0x0004000032ff7812 */ /* 0x000fc4000780c0ff */
[----:B------:R-:W-:-:S11]  /*172f40*/  PRMT R60, R57, 0x7770, RZ ;  /* 0x00007770393c7816 */ /* 0x000fd600000000ff */
[----:B------:R0:W-:Y:S04]  /*172f50*/  @P0 STG.E.U8 desc[UR34][R52.64], R60 ;  /* 0x0000003c34000986 */ /* 0x0001e8000c101122 */
[----:B0-----:R-:W2:Y:S04]  /*172f60*/  LDL.LU.64 R52, [R1+0x3d8] ;  /* 0x0003d80001347983 */ /* 0x001ea80000300a00 */
[----:B------:R-:W2:Y:S01]  /*172f70*/  LDL.LU.64 R6, [R1+0x448] ;  /* 0x0004480001067983 */ /* 0x000ea20000300a00 */
[----:B------:R-:W-:-:S03]  /*172f80*/  LOP3.LUT P5, RZ, R50, 0x80000, RZ, 0xc0, !PT ;  /* 0x0008000032ff7812 */ /* 0x000fc600078ac0ff */
[----:B------:R-:W2:Y:S01]  /*172f90*/  LDL.LU.64 R58, [R1+0x470] ;  /* 0x00047000013a7983 */ /* 0x000ea20000300a00 */
[----:B------:R-:W-:Y:S02]  /*172fa0*/  PRMT R60, R57, 0x7771, RZ ;  /* 0x00007771393c7816 */ /* 0x000fe400000000ff */
        /* <DEDUP_REMOVED lines=13> */
[----:B------:R-:W-:Y:S01]  /*173080*/  LOP3.LUT P1, RZ, R50, 0x8000000, RZ, 0xc0, !PT ;  /* 0x0800000032ff7812 */ /* 0x000fe2000782c0ff */
[----:B---3--:R0:W-:Y:S04]  /*173090*/  @P5 STG.E.U8 desc[UR34][R54.64], R60 ;  /* 0x0000003c36005986 */ /* 0x0081e8000c101122 */
[----:B0-----:R-:W3:Y:S01]  /*1730a0*/  LDL.LU.64 R54, [R1+0x4f8] ;  /* 0x0004f80001367983 */ /* 0x001ee20000300a00 */
[----:B------:R-:W-:-:S03]  /*1730b0*/  PRMT R60, R57, 0x7772, RZ ;  /* 0x00007772393c7816 */ /* 0x000fc600000000ff */
[----:B------:R-:W3:Y:S04]  /*1730c0*/  LDL.LU R23, [R1+0x8c] ;  /* 0x00008c0001177983 */ /* 0x000ee80000300800 */
[----:B----4-:R0:W-:Y:S01]  /*1730d0*/  @P6 STG.E.U8 desc[UR34][R4.64], R60 ;  /* 0x0000003c04006986 */ /* 0x0101e2000c101122 */
[----:B------:R-:W-:-:S03]  /*1730e0*/  LOP3.LUT R3, R3, 0xffff7fff, RZ, 0xc0, !PT ;  /* 0xffff7fff03037812 */ /* 0x000fc600078ec0ff */
[----:B0-----:R-:W4:Y:S01]  /*1730f0*/  LDL.LU.64 R4, [R1+0x4f0] ;  /* 0x0004f00001047983 */ /* 0x001f220000300a00 */
[----:B------:R-:W-:-:S03]  /*173100*/  @P1 LOP3.LUT R3, R3, 0x8000, RZ, 0xfc, !PT ;  /* 0x0000800003031812 */ /* 0x000fc600078efcff */
[----:B------:R-:W4:Y:S01]  /*173110*/  LDL.LU.64 R30, [R1+0x568] ;  /* 0x00056800011e7983 */ /* 0x000f220000300a00 */
[C---:B------:R-:W-:Y:S02]  /*173120*/  LOP3.LUT P1, RZ, R50.reuse, 0x4000000, RZ, 0xc0, !PT ;  /* 0x0400000032ff7812 */ /* 0x040fe4000782c0ff */
[----:B------:R-:W-:Y:S01]  /*173130*/  LOP3.LUT R3, R3, 0xfffeffff, RZ, 0xc0, !PT ;  /* 0xfffeffff03037812 */ /* 0x000fe200078ec0ff */
[----:B------:R-:W4:Y:S04]  /*173140*/  LDL.LU.64 R26, [R1+0x590] ;  /* 0x00059000011a7983 */ /* 0x000f280000300a00 */
[----:B------:R-:W4:Y:S01]  /*173150*/  LDL.LU.64 R24, [R1+0x588] ;  /* 0x0005880001187983 */ /* 0x000f220000300a00 */
[----:B------:R-:W-:-:S03]  /*173160*/  LOP3.LUT P0, RZ, R50, 0x200000, RZ, 0xc0, !PT ;  /* 0x0020000032ff7812 */ /* 0x000fc6000780c0ff */
[----:B------:R-:W4:Y:S02]  /*173170*/  LDL.LU.64 R20, [R1+0x600] ;  /* 0x0006000001147983 */ /* 0x000f240000300a00 */
        /* <DEDUP_REMOVED lines=9> */
[----:B--2---:R0:W-:Y:S01]  /*173210*/  @P0 STG.E.U8 desc[UR34][R52.64], R60 ;  /* 0x0000003c34000986 */ /* 0x0041e2000c101122 */
[----:B------:R-:W-:-:S03]  /*173220*/  LOP3.LUT R3, R3, 0xfff7ffff, RZ, 0xc0, !PT ;  /* 0xfff7ffff03037812 */ /* 0x000fc600078ec0ff */
[----:B0-----:R-:W2:Y:S08]  /*173230*/  LDL.LU R52, [R1+0x7c] ;  /* 0x00007c0001347983 */ /* 0x001eb00000300800 */
[----:B------:R-:W-:Y:S01]  /*173240*/  @P1 LOP3.LUT R3, R3, 0x80000, RZ, 0xfc, !PT ;  /* 0x0008000003031812 */ /* 0x000fe200078efcff */
[----:B------:R-:W2:Y:S01]  /*173250*/  LDL.LU.64 R18, [R1+0x620] ;  /* 0x0006200001127983 */ /* 0x000ea20000300a00 */
[----:B------:R-:W-:-:S02]  /*173260*/  LOP3.LUT P1, RZ, R50, 0x400000, RZ, 0xc0, !PT ;  /* 0x0040000032ff7812 */ /* 0x000fc4000782c0ff */
[----:B------:R-:W-:Y:S01]  /*173270*/  PRMT R60, R56, 0x7770, RZ ;  /* 0x00007770383c7816 */ /* 0x000fe200000000ff */
[----:B------:R-:W2:Y:S04]  /*173280*/  LDL.LU.64 R16, [R1+0x690] ;  /* 0x0006900001107983 */ /* 0x000ea80000300a00 */
[----:B------:R-:W2:Y:S04]  /*173290*/  LDL.LU R53, [R1+0x6c] ;  /* 0x00006c0001357983 */ /* 0x000ea80000300800 */
[----:B------:R-:W2:Y:S04]  /*1732a0*/  LDL.LU.64 R14, [R1+0x6f0] ;  /* 0x0006f000010e7983 */ /* 0x000ea80000300a00 */
[----:B------:R0:W-:Y:S01]  /*1732b0*/  @P1 STG.E.U8 desc[UR34][R6.64], R60 ;  /* 0x0000003c06001986 */ /* 0x0001e2000c101122 */
[----:B------:R-:W-:-:S03]  /*1732c0*/  LOP3.LUT P1, RZ, R3, 0x80000, RZ, 0xc0, !PT ;  /* 0x0008000003ff7812 */ /* 0x000fc6000782c0ff */
[----:B------:R-:W2:Y:S01]  /*1732d0*/  LDL.LU.64 R10, [R1+0x738] ;  /* 0x00073800010a7983 */ /* 0x000ea20000300a00 */
[----:B0-----:R-:W-:-:S03]  /*1732e0*/  PRMT R60, R56, 0x7771, RZ ;  /* 0x00007771383c7816 */ /* 0x001fc600000000ff */
[----:B------:R-:W2:Y:S06]  /*1732f0*/  LDL.LU.64 R6, [R1+0x7a8] ;  /* 0x0007a80001067983 */ /* 0x000eac0000300a00 */
[----:B------:R0:W-:Y:S01]  /*173300*/  @P1 STG.E.U8 desc[UR34][R58.64], R60 ;  /* 0x0000003c3a001986 */ /* 0x0001e2000c101122 */
[C---:B------:R-:W-:Y:S02]  /*173310*/  LOP3.LUT P1, RZ, R3.reuse, 0x40000, RZ, 0xc0, !PT ;  /* 0x0004000003ff7812 */ /* 0x040fe4000782c0ff */
[----:B0-----:R-:W-:Y:S01]  /*173320*/  PRMT R60, R56, 0x7772, RZ ;  /* 0x00007772383c7816 */ /* 0x001fe200000000ff */
[----:B------:R-:W2:Y:S10]  /*173330*/  LDL.LU.64 R58, [R1+0x7d0] ;  /* 0x0007d000013a7983 */ /* 0x000eb40000300a00 */
[----:B---3--:R0:W-:Y:S04]  /*173340*/  @P1 STG.E.U8 desc[UR34][R54.64], R60 ;  /* 0x0000003c36001986 */ /* 0x0081e8000c101122 */
[----:B0-----:R-:W3:Y:S01]  /*173350*/  LDL.LU.64 R54, [R1+0x840] ;  /* 0x0008400001367983 */ /* 0x001ee20000300a00 */
[----:B------:R-:W-:-:S02]  /*173360*/  LOP3.LUT P1, RZ, R3, 0x20000, RZ, 0xc0, !PT ;  /* 0x0002000003ff7812 */ /* 0x000fc4000782c0ff */
[----:B------:R-:W-:Y:S02]  /*173370*/  PRMT R60, R56, 0x7773, RZ ;  /* 0x00007773383c7816 */ /* 0x000fe400000000ff */
[----:B------:R-:W-:Y:S01]  /*173380*/  LOP3.LUT P2, RZ, R51, 0x1, RZ, 0xc0, !PT ;  /* 0x0000000133ff7812 */ /* 0x000fe2000784c0ff */
[----:B------:R-:W3:Y:S08]  /*173390*/  LDL.LU.64 R56, [R1+0x860] ;  /* 0x0008600001387983 */ /* 0x000ef00000300a00 */
[----:B----4-:R0:W-:Y:S01]  /*1733a0*/  @P1 STG.E.U8 desc[UR34][R4.64], R60 ;  /* 0x0000003c04001986 */ /* 0x0101e2000c101122 */
[----:B------:R-:W-:-:S02]  /*1733b0*/  LOP3.LUT P1, RZ, R3, 0x10000, RZ, 0xc0, !PT ;  /* 0x0001000003ff7812 */ /* 0x000fc4000782c0ff */
[----:B0-----:R-:W-:Y:S01]  /*1733c0*/  PRMT R60, R23, 0x7770, RZ ;  /* 0x00007770173c7816 */ /* 0x001fe200000000ff */
[----:B------:R-:W4:Y:S10]  /*1733d0*/  LDL.LU.64 R4, [R1+0x80c0] ;  /* 0x0080c00001047983 */ /* 0x000f340000300a00 */
        /* <DEDUP_REMOVED lines=11> */
[----:B--2---:R-:W-:-:S11]  /*173490*/  PRMT R60, R52, 0x7770, RZ ;  /* 0x00007770343c7816 */ /* 0x004fd600000000ff */
[----:B------:R0:W-:Y:S01]  /*1734a0*/  @P1 STG.E.U8 desc[UR34][R18.64], R60 ;  /* 0x0000003c12001986 */ /* 0x0001e2000c101122 */
[----:B------:R-:W-:Y:S02]  /*1734b0*/  LOP3.LUT P1, RZ, R3, 0x800, RZ, 0xc0, !PT ;  /* 0x0000080003ff7812 */ /* 0x000fe4000782c0ff */
[----:B------:R-:W-:Y:S02]  /*1734c0*/  LOP3.LUT P3, RZ, R51, 0x2, RZ, 0xc0, !PT ;  /* 0x0000000233ff7812 */ /* 0x000fe4000786c0ff */
[----:B0-----:R-:W-:-:S09]  /*1734d0*/  PRMT R60, R52, 0x7771, RZ ;  /* 0x00007771343c7816 */ /* 0x001fd200000000ff */
[----:B------:R0:W-:Y:S01]  /*1734e0*/  @P1 STG.E.U8 desc[UR34][R16.64], R60 ;  /* 0x0000003c10001986 */ /* 0x0001e2000c101122 */
[----:B------:R-:W-:Y:S02]  /*1734f0*/  LOP3.LUT P4, RZ, R51, 0x4, RZ, 0xc0, !PT ;  /* 0x0000000433ff7812 */ /* 0x000fe4000788c0ff */
[----:B0-----:R-:W-:-:S05]  /*173500*/  PRMT R60, R52, 0x7772, RZ ;  /* 0x00007772343c7816 */ /* 0x001fca00000000ff */
[----:B------:R0:W-:Y:S01]  /*173510*/  @P2 STG.E.U8 desc[UR34][R14.64], R60 ;  /* 0x0000003c0e002986 */ /* 0x0001e2000c101122 */
[C---:B------:R-:W-:Y:S02]  /*173520*/  LOP3.LUT P5, RZ, R51.reuse, 0x8, RZ, 0xc0, !PT ;  /* 0x0000000833ff7812 */ /* 0x040fe400078ac0ff */
[----:B0-----:R-:W-:Y:S01]  /*173530*/  PRMT R60, R52, 0x7773, RZ ;  /* 0x00007773343c7816 */ /* 0x001fe200000000ff */
[----:B------:R-:W2:Y:S04]  /*173540*/  LDL.LU.64 R14, [R1+0x980] ;  /* 0x00098000010e7983 */ /* 0x000ea80000300a00 */
[----:B------:R0:W-:Y:S01]  /*173550*/  @P3 STG.E.U8 desc[UR34][R10.64], R60 ;  /* 0x0000003c0a003986 */ /* 0x0001e2000c101122 */
[----:B------:R-:W-:Y:S02]  /*173560*/  LOP3.LUT P6, RZ, R51, 0x10, RZ, 0xc0, !PT ;  /* 0x0000001033ff7812 */ /* 0x000fe400078cc0ff */
[----:B0-----:R-:W-:-:S05]  /*173570*/  PRMT R60, R53, 0x7770, RZ ;  /* 0x00007770353c7816 */ /* 0x001fca00000000ff */
[----:B------:R0:W-:Y:S02]  /*173580*/  @P4 STG.E.U8 desc[UR34][R6.64], R60 ;  /* 0x0000003c06004986 */ /* 0x0001e4000c101122 */
[----:B0-----:R-:W-:-:S05]  /*173590*/  PRMT R60, R53, 0x7771, RZ ;  /* 0x00007771353c7816 */ /* 0x001fca00000000ff */
[----:B------:R0:W-:Y:S02]  /*1735a0*/  @P5 STG.E.U8 desc[UR34][R58.64], R60 ;  /* 0x0000003c3a005986 */ /* 0x0001e4000c101122 */
[----:B0-----:R-:W-:-:S05]  /*1735b0*/  PRMT R60, R53, 0x7772, RZ ;  /* 0x00007772353c7816 */ /* 0x001fca00000000ff */
[----:B---3--:R0:W-:Y:S02]  /*1735c0*/  @P6 STG.E.U8 desc[UR34][R54.64], R60 ;  /* 0x0000003c36006986 */ /* 0x0081e4000c101122 */
[----:B0-----:R-:W-:Y:S02]  /*1735d0*/  PRMT R60, R53, 0x7773, RZ ;  /* 0x00007773353c7816 */ /* 0x001fe400000000ff */
[----:B------:R-:W3:Y:S04]  /*1735e0*/  LDL.LU.64 R52, [R1+0xb98] ;  /* 0x000b980001347983 */ /* 0x000ee80000300a00 */
[----:B------:R-:W2:Y:S04]  /*1735f0*/  LDL.LU.64 R10, [R1+0xbb8] ;  /* 0x000bb800010a7983 */ /* 0x000ea80000300a00 */
[----:B------:R-:W2:Y:S01]  /*173600*/  LDL.LU R58, [R1+0x5c] ;  /* 0x00005c00013a7983 */ /* 0x000ea20000300800 */
[----:B------:R-:W-:-:S03]  /*173610*/  LOP3.LUT P0, RZ, R51, 0x20, RZ, 0xc0, !PT ;  /* 0x0000002033ff7812 */ /* 0x000fc6000780c0ff */
[----:B------:R-:W3:Y:S04]  /*173620*/  LDL.LU.64 R6, [R1+0xbb0] ;  /* 0x000bb00001067983 */ /* 0x000ee80000300a00 */
[----:B------:R-:W3:Y:S06]  /*173630*/  LDL.LU.64 R54, [R1+0xbe0] ;  /* 0x000be00001367983 */ /* 0x000eec0000300a00 */
[----:B------:R0:W-:Y:S04]  /*173640*/  @P0 STG.E.U8 desc[UR34][R56.64], R60 ;  /* 0x0000003c38000986 */ /* 0x0001e8000c101122 */
[----:B0-----:R-:W4:Y:S04]  /*173650*/  LDL.LU.64 R56, [R1+0xbf0] ;  /* 0x000bf00001387983 */ /* 0x001f280000300a00 */
[----:B------:R-:W4:Y:S01]  /*173660*/  LDL.LU R61, [R1+0x40] ;  /* 0x00004000013d7983 */ /* 0x000f220000300800 */
[----:B------:R-:W-:-:S02]  /*173670*/  LOP3.LUT P5, RZ, R51, 0x40, RZ, 0xc0, !PT ;  /* 0x0000004033ff7812 */ /* 0x000fc400078ac0ff */
[C---:B------:R-:W-:Y:S02]  /*173680*/  LOP3.LUT P6, RZ, R51.reuse, 0x80, RZ, 0xc0, !PT ;  /* 0x0000008033ff7812 */ /* 0x040fe400078cc0ff */
        /* <DEDUP_REMOVED lines=14> */
[----:B--2---:R-:W-:-:S05]  /*173770*/  PRMT R60, R58, 0x7770, RZ ;  /* 0x000077703a3c7816 */ /* 0x004fca00000000ff */
[----:B------:R0:W-:Y:S02]  /*173780*/  @P5 STG.E.U8 desc[UR34][R14.64], R60 ;  /* 0x0000003c0e005986 */ /* 0x0001e4000c101122 */
[----:B0-----:R-:W-:-:S05]  /*173790*/  PRMT R60, R58, 0x7771, RZ ;  /* 0x000077713a3c7816 */ /* 0x001fca00000000ff */
[----:B---3--:R0:W-:Y:S04]  /*1737a0*/  @P6 STG.E.U8 desc[UR34][R52.64], R60 ;  /* 0x0000003c34006986 */ /* 0x0081e8000c101122 */
[----:B0-----:R-:W2:Y:S01]  /*1737b0*/  LDL.LU.64 R52, [R1+0xbe8] ;  /* 0x000be80001347983 */ /* 0x001ea20000300a00 */
[----:B------:R-:W-:Y:S02]  /*1737c0*/  @P1 LOP3.LUT R3, R3, 0x40, RZ, 0xfc, !PT ;  /* 0x0000004003031812 */ /* 0x000fe400078efcff */
[----:B------:R-:W-:Y:S01]  /*1737d0*/  LOP3.LUT P1, RZ, R51, 0x2000, RZ, 0xc0, !PT ;  /* 0x0000200033ff7812 */ /* 0x000fe2000782c0ff */
[----:B------:R-:W3:Y:S01]  /*1737e0*/  LDL.LU.64 R30, [R1+0xc80] ;  /* 0x000c8000011e7983 */ /* 0x000ee20000300a00 */
[----:B------:R-:W-:Y:S02]  /*1737f0*/  LOP3.LUT R3, R3, 0xffffff7f, RZ, 0xc0, !PT ;  /* 0xffffff7f03037812 */ /* 0x000fe400078ec0ff */
[----:B------:R-:W-:Y:S01]  /*173800*/  LOP3.LUT P0, RZ, R51, 0x100, RZ, 0xc0, !PT ;  /* 0x0000010033ff7812 */ /* 0x000fe2000780c0ff */
[----:B------:R-:W3:Y:S01]  /*173810*/  LDL.LU.64 R26, [R1+0xd28] ;  /* 0x000d2800011a7983 */ /* 0x000ee20000300a00 */
[----:B------:R-:W-:-:S03]  /*173820*/  PRMT R60, R58, 0x7772, RZ ;  /* 0x000077723a3c7816 */ /* 0x000fc600000000ff */
[----:B------:R-:W3:Y:S04]  /*173830*/  LDL.LU R59, [R1+0x30] ;  /* 0x00003000013b7983 */ /* 0x000ee80000300800 */
[----:B------:R-:W-:Y:S01]  /*173840*/  @P1 LOP3.LUT R3, R3, 0x80, RZ, 0xfc, !PT ;  /* 0x0000008003031812 */ /* 0x000fe200078efcff */
[----:B------:R-:W3:Y:S01]  /*173850*/  LDL.LU.64 R24, [R1+0xd40] ;  /* 0x000d400001187983 */ /* 0x000ee20000300a00 */
[----:B------:R-:W-:Y:S02]  /*173860*/  LOP3.LUT P1, RZ, R51, 0x1000, RZ, 0xc0, !PT ;  /* 0x0000100033ff7812 */ /* 0x000fe4000782c0ff */
[----:B------:R-:W-:Y:S01]  /*173870*/  LOP3.LUT R3, R3, 0xfffffeff, RZ, 0xc0, !PT ;  /* 0xfffffeff03037812 */ /* 0x000fe200078ec0ff */
[----:B------:R0:W-:Y:S04]  /*173880*/  @P0 STG.E.U8 desc[UR34][R10.64], R60 ;  /* 0x0000003c0a000986 */ /* 0x0001e8000c101122 */
[----:B------:R-:W3:Y:S04]  /*173890*/  LDL.LU.64 R22, [R1+0xdb0] ;  /* 0x000db00001167983 */ /* 0x000ee80000300a00 */
[----:B------:R-:W3:Y:S02]  /*1738a0*/  LDL.LU.64 R20, [R1+0xdc0] ;  /* 0x000dc00001147983 */ /* 0x000ee40000300a00 */
[----:B------:R-:W-:-:S02]  /*1738b0*/  @P1 LOP3.LUT R3, R3, 0x100, RZ, 0xfc, !PT ;  /* 0x0000010003031812 */ /* 0x000fc400078efcff */
[----:B------:R-:W-:Y:S01]  /*1738c0*/  LOP3.LUT P1, RZ, R51, 0x800, RZ, 0xc0, !PT ;  /* 0x0000080033ff7812 */ /* 0x000fe2000782c0ff */
[----:B------:R-:W3:Y:S01]  /*1738d0*/  LDL.LU.64 R18, [R1+0xdd0] ;  /* 0x000dd00001127983 */ /* 0x000ee20000300a00 */
[----:B------:R-:W-:Y:S02]  /*1738e0*/  LOP3.LUT R3, R3, 0xfffffdff, RZ, 0xc0, !PT ;  /* 0xfffffdff03037812 */ /* 0x000fe400078ec0ff */
[----:B0-----:R-:W-:Y:S01]  /*1738f0*/  PRMT R60, R58, 0x7773, RZ ;  /* 0x000077733a3c7816 */ /* 0x001fe200000000ff */
[----:B------:R-:W3:Y:S04]  /*173900*/  LDL.LU.64 R16, [R1+0xde0] ;  /* 0x000de00001107983 */ /* 0x000ee80000300a00 */
[----:B------:R-:W3:Y:S04]  /*173910*/  LDL.LU.64 R14, [R1+0xe58] ;  /* 0x000e5800010e7983 */ /* 0x000ee80000300a00 */
[----:B------:R-:W-:Y:S01]  /*173920*/  @P1 LOP3.LUT R3, R3, 0x200, RZ, 0xfc, !PT ;  /* 0x0000020003031812 */ /* 0x000fe200078efcff */
[----:B------:R-:W3:Y:S01]  /*173930*/  LDL.LU.64 R10, [R1+0xe68] ;  /* 0x000e6800010a7983 */ /* 0x000ee20000300a00 */
[----:B------:R-:W-:-:S02]  /*173940*/  LOP3.LUT P1, RZ, R51, 0x400, RZ, 0xc0, !PT ;  /* 0x0000040033ff7812 */ /* 0x000fc4000782c0ff */
[----:B------:R-:W-:Y:S01]  /*173950*/  LOP3.LUT R3, R3, 0xfffffbff, RZ, 0xc0, !PT ;  /* 0xfffffbff03037812 */ /* 0x000fe200078ec0ff */
[----:B------:R-:W3:Y:S10]  /*173960*/  LDL.LU R58, [R1+0x10] ;  /* 0x00001000013a7983 */ /* 0x000ef40000300800 */
[----:B------:R-:W-:-:S02]  /*173970*/  @P1 LOP3.LUT R3, R3, 0x400, RZ, 0xfc, !PT ;  /* 0x0000040003031812 */ /* 0x000fc400078efcff */
[----:B------:R-:W-:-:S13]  /*173980*/  LOP3.LUT P1, RZ, R51, 0x200, RZ, 0xc0, !PT ;  /* 0x0000020033ff7812 */ /* 0x000fda000782c0ff */
[----:B------:R4:W-:Y:S01]  /*173990*/  @P1 STG.E.U8 desc[UR34][R6.64], R60 ;  /* 0x0000003c06001986 */ /* 0x0009e2000c101122 */
[----:B------:R-:W-:Y:S02]  /*1739a0*/  LOP3.LUT P1, RZ, R3, 0x400, RZ, 0xc0, !PT ;  /* 0x0000040003ff7812 */ /* 0x000fe4000782c0ff */
[----:B----4-:R-:W-:Y:S01]  /*1739b0*/  PRMT R60, R61, 0x7770, RZ ;  /* 0x000077703d3c7816 */ /* 0x010fe200000000ff */
        /* <DEDUP_REMOVED lines=28> */
[C---:B------:R-:W-:Y:S02]  /*173b80*/  LOP3.LUT P3, RZ, R51.reuse, 0x100000, RZ, 0xc0, !PT ;  /* 0x0010000033ff7812 */ /* 0x040fe4000786c0ff */
[C---:B------:R-:W-:Y:S02]  /*173b90*/  LOP3.LUT P4, RZ, R51.reuse, 0x200000, RZ, 0xc0, !PT ;  /* 0x0020000033ff7812 */ /* 0x040fe4000788c0ff */
[C---:B------:R-:W-:Y:S02]  /*173ba0*/  LOP3.LUT P5, RZ, R51.reuse, 0x400000, RZ, 0xc0, !PT ;  /* 0x0040000033ff7812 */ /* 0x040fe400078ac0ff */
[----:B------:R-:W-:-:S02]  /*173bb0*/  LOP3.LUT P6, RZ, R51, 0x800000, RZ, 0xc0, !PT ;  /* 0x0080000033ff7812 */ /* 0x000fc400078cc0ff */
        /* <DEDUP_REMOVED lines=10> */
[----:B------:R-:W3:Y:S01]  /*173c60*/  LDL.LU.64 R14, [R1+0xeb8] ;  /* 0x000eb800010e7983 */ /* 0x000ee20000300a00 */
[----:B0-----:R-:W-:-:S03]  /*173c70*/  PRMT R60, R58, 0x7770, RZ ;  /* 0x000077703a3c7816 */ /* 0x001fc600000000ff */
[----:B------:R-:W3:Y:S04]  /*173c80*/  LDL.LU.64 R10, [R1+0xed8] ;  /* 0x000ed800010a7983 */ /* 0x000ee80000300a00 */
[----:B----4-:R0:W-:Y:S04]  /*173c90*/  @P5 STG.E.U8 desc[UR34][R6.64], R60 ;  /* 0x0000003c06005986 */ /* 0x0101e8000c101122 */
[----:B0-----:R-:W4:Y:S04]  /*173ca0*/  LDL.LU.64 R6, [R1+0xed0] ;  /* 0x000ed00001067983 */ /* 0x001f280000300a00 */
[----:B------:R-:W3:Y:S01]  /*173cb0*/  LDL.LU R59, [R1] ;  /* 0x00000000013b7983 */ /* 0x000ee20000300800 */
[----:B------:R-:W-:-:S05]  /*173cc0*/  PRMT R60, R58, 0x7771, RZ ;  /* 0x000077713a3c7816 */ /* 0x000fca00000000ff */
[----:B------:R0:W-:Y:S04]  /*173cd0*/  @P6 STG.E.U8 desc[UR34][R54.64], R60 ;  /* 0x0000003c36006986 */ /* 0x0001e8000c101122 */
[----:B0-----:R-:W3:Y:S01]  /*173ce0*/  LDL.LU.64 R54, [R1+0xf38] ;  /* 0x000f380001367983 */ /* 0x001ee20000300a00 */
[----:B------:R-:W-:Y:S02]  /*173cf0*/  LOP3.LUT R48, R48, 0xfdffffff, RZ, 0xc0, !PT ;  /* 0xfdffffff30307812 */ /* 0x000fe400078ec0ff */
[----:B------:R-:W-:Y:S02]  /*173d00*/  LOP3.LUT P0, RZ, R51, 0x1000000, RZ, 0xc0, !PT ;  /* 0x0100000033ff7812 */ /* 0x000fe4000780c0ff */
[----:B------:R-:W-:Y:S02]  /*173d10*/  LOP3.LUT R3, R3, 0xfffffffe, RZ, 0xc0, !PT ;  /* 0xfffffffe03037812 */ /* 0x000fe400078ec0ff */
[----:B------:R-:W-:-:S02]  /*173d20*/  LOP3.LUT P5, RZ, R51, 0x2000000, RZ, 0xc0, !PT ;  /* 0x0200000033ff7812 */ /* 0x000fc400078ac0ff */
[----:B------:R-:W-:Y:S02]  /*173d30*/  PRMT R60, R58, 0x7772, RZ ;  /* 0x000077723a3c7816 */ /* 0x000fe400000000ff */
[----:B------:R-:W-:-:S05]  /*173d40*/  LOP3.LUT P6, RZ, R51, 0x4000000, RZ, 0xc0, !PT ;  /* 0x0400000033ff7812 */ /* 0x000fca00078cc0ff */
[----:B------:R0:W-:Y:S01]  /*173d50*/  @P0 STG.E.U8 desc[UR34][R56.64], R60 ;  /* 0x0000003c38000986 */ /* 0x0001e2000c101122 */
[----:B------:R-:W-:Y:S02]  /*173d60*/  LOP3.LUT P0, RZ, R51, 0x8000000, RZ, 0xc0, !PT ;  /* 0x0800000033ff7812 */ /* 0x000fe4000780c0ff */
[----:B0-----:R-:W-:Y:S01]  /*173d70*/  PRMT R60, R58, 0x7773, RZ ;  /* 0x000077733a3c7816 */ /* 0x001fe200000000ff */
[----:B------:R-:W3:Y:S04]  /*173d80*/  LDL.LU.64 R56, [R1+0xf48] ;  /* 0x000f480001387983 */ /* 0x000ee80000300a00 */
[----:B------:R-:W3:Y:S04]  /*173d90*/  LDL.LU.64 R30, [R1+0xf68] ;  /* 0x000f6800011e7983 */ /* 0x000ee80000300a00 */
[----:B------:R-:W3:Y:S04]  /*173da0*/  LDL.LU.64 R26, [R1+0x1d58] ;  /* 0x001d5800011a7983 */ /* 0x000ee80000300a00 */
[----:B------:R-:W3:Y:S04]  /*173db0*/  LDL.LU.64 R24, [R1+0x1d60] ;  /* 0x001d600001187983 */ /* 0x000ee80000300a00 */
[----:B------:R-:W3:Y:S04]  /*173dc0*/  LDL.LU.64 R22, [R1+0x1d68] ;  /* 0x001d680001167983 */ /* 0x000ee80000300a00 */
        /* <DEDUP_REMOVED lines=22> */
[----:B---3--:R0:W-:-:S12]  /*173f30*/  @P5 STG.E.U8 desc[UR34][R16.64], R60 ;  /* 0x0000003c10005986 */ /* 0x0081d8000c101122 */
[----:B------:R-:W-:Y:S02]  /*173f40*/  @P1 LOP3.LUT R3, R3, 0x1, RZ, 0xfc, !PT ;  /* 0x0000000103031812 */ /* 0x000fe400078efcff */
[----:B------:R-:W-:Y:S02]  /*173f50*/  LOP3.LUT P1, RZ, R51, 0x20000000, RZ, 0xc0, !PT ;  /* 0x2000000033ff7812 */ /* 0x000fe4000782c0ff */
[----:B------:R-:W-:Y:S02]  /*173f60*/  LOP3.LUT R3, R3, 0xfffffffd, RZ, 0xc0, !PT ;  /* 0xfffffffd03037812 */ /* 0x000fe400078ec0ff */
[----:B0-----:R-:W-:-:S05]  /*173f70*/  PRMT R60, R59, 0x7770, RZ ;  /* 0x000077703b3c7816 */ /* 0x001fca00000000ff */
[----:B------:R0:W-:Y:S04]  /*173f80*/  @P6 STG.E.U8 desc[UR34][R14.64], R60 ;  /* 0x0000003c0e006986 */ /* 0x0001e8000c101122 */
[----:B------:R-:W-:Y:S02]  /*173f90*/  @P1 LOP3.LUT R3, R3, 0x2, RZ, 0xfc, !PT ;  /* 0x0000000203031812 */ /* 0x000fe400078efcff */
[----:B------:R-:W-:Y:S02]  /*173fa0*/  LOP3.LUT P1, RZ, R51, 0x10000000, RZ, 0xc0, !PT ;  /* 0x1000000033ff7812 */ /* 0x000fe4000782c0ff */
[----:B0-----:R-:W-:-:S05]  /*173fb0*/  PRMT R60, R59, 0x7771, RZ ;  /* 0x000077713b3c7816 */ /* 0x001fca00000000ff */
[----:B------:R0:W-:Y:S02]  /*173fc0*/  @P0 STG.E.U8 desc[UR34][R10.64], R60 ;  /* 0x0000003c0a000986 */ /* 0x0001e4000c101122 */
[----:B0-----:R-:W-:-:S05]  /*173fd0*/  PRMT R60, R59, 0x7772, RZ ;  /* 0x000077723b3c7816 */ /* 0x001fca00000000ff */
[----:B----4-:R0:W-:Y:S01]  /*173fe0*/  @P1 STG.E.U8 desc[UR34][R6.64], R60 ;  /* 0x0000003c06001986 */ /* 0x0101e2000c101122 */
[----:B------:R-:W-:Y:S02]  /*173ff0*/  LOP3.LUT P1, RZ, R3, 0x2, RZ, 0xc0, !PT ;  /* 0x0000000203ff7812 */ /* 0x000fe4000782c0ff */
[----:B0-----:R-:W-:-:S11]  /*174000*/  PRMT R60, R59, 0x7773, RZ ;  /* 0x000077733b3c7816 */ /* 0x001fd600000000ff */
[----:B------:R0:W-:Y:S04]  /*174010*/  @P1 STG.E.U8 desc[UR34][R54.64], R60 ;  /* 0x0000003c36001986 */ /* 0x0001e8000c101122 */
[----:B0-----:R-:W2:Y:S04]  /*174020*/  LDL.LU.64 R60, [R1+0xf58] ;  /* 0x000f5800013c7983 */ /* 0x001ea80000300a00 */
[----:B------:R-:W3:Y:S04]  /*174030*/  LDL.LU.64 R18, [R1+0x1d78] ;  /* 0x001d780001127983 */ /* 0x000ee80000300a00 */
[----:B------:R-:W4:Y:S04]  /*174040*/  LDL.LU.64 R16, [R1+0x1d80] ;  /* 0x001d800001107983 */ /* 0x000f280000300a00 */
[----:B------:R-:W3:Y:S04]  /*174050*/  LDL.LU.64 R14, [R1+0x1d88] ;  /* 0x001d8800010e7983 */ /* 0x000ee80000300a00 */
[----:B------:R-:W3:Y:S04]  /*174060*/  LDL.LU.64 R10, [R1+0x1d98] ;  /* 0x001d9800010a7983 */ /* 0x000ee80000300a00 */
[----:B------:R-:W3:Y:S04]  /*174070*/  LDL.LU R54, [R1+0x44] ;  /* 0x0000440001367983 */ /* 0x000ee80000300800 */
[----:B------:R-:W3:Y:S04]  /*174080*/  LDL.LU.64 R6, [R1+0x1d90] ;  /* 0x001d900001067983 */ /* 0x000ee80000300a00 */
[----:B------:R-:W3:Y:S01]  /*174090*/  LDL.LU.64 R58, [R1+0x1da0] ;  /* 0x001da000013a7983 */ /* 0x000ee20000300a00 */
[----:B------:R-:W-:-:S02]  /*1740a0*/  LOP3.LUT P1, RZ, R3, 0x1, RZ, 0xc0, !PT ;  /* 0x0000000103ff7812 */ /* 0x000fc4000782c0ff */
[----:B------:R-:W-:-:S11]  /*1740b0*/  PRMT R3, R4, 0x7770, RZ ;  /* 0x0000777004037816 */ /* 0x000fd600000000ff */
[----:B------:R0:W-:Y:S01]  /*1740c0*/  @P1 STG.E.U8 desc[UR34][R56.64], R3 ;  /* 0x0000000338001986 */ /* 0x0001e2000c101122 */
[----:B------:R-:W-:Y:S02]  /*1740d0*/  LOP3.LUT P1, RZ, R48, 0x80000000, RZ, 0xc0, !PT ;  /* 0x8000000030ff7812 */ /* 0x000fe4000782c0ff */
[----:B0-----:R-:W-:Y:S01]  /*1740e0*/  PRMT R3, R4, 0x7771, RZ ;  /* 0x0000777104037816 */ /* 0x001fe200000000ff */
[----:B------:R-:W3:Y:S01]  /*1740f0*/  LDL.LU.64 R56, [R1+0x1db0] ;  /* 0x001db00001387983 */ /* 0x000ee20000300a00 */
[C---:B------:R-:W-:Y:S02]  /*174100*/  LOP3.LUT P2, RZ, R52.reuse, 0x40, RZ, 0xc0, !PT ;  /* 0x0000004034ff7812 */ /* 0x040fe4000784c0ff */
[C---:B------:R-:W-:Y:S02]  /*174110*/  LOP3.LUT P3, RZ, R52.reuse, 0x80, RZ, 0xc0, !PT ;  /* 0x0000008034ff7812 */ /* 0x040fe4000786c0ff */
[C---:B------:R-:W-:Y:S02]  /*174120*/  LOP3.LUT P4, RZ, R52.reuse, 0x100, RZ, 0xc0, !PT ;  /* 0x0000010034ff7812 */ /* 0x040fe4000788c0ff */
[----:B------:R-:W-:-:S02]  /*174130*/  LOP3.LUT P5, RZ, R52, 0x200, RZ, 0xc0, !PT ;  /* 0x0000020034ff7812 */ /* 0x000fc400078ac0ff */
[----:B------:R-:W-:Y:S01]  /*174140*/  LOP3.LUT P6, RZ, R52, 0x400, RZ, 0xc0, !PT ;  /* 0x0000040034ff7812 */ /* 0x000fe200078cc0ff */
[----:B--2---:R0:W-:Y:S01]  /*174150*/  @P1 STG.E.U8 desc[UR34][R60.64], R3 ;  /* 0x000000033c001986 */ /* 0x0041e2000c101122 */
[----:B------:R-:W-:Y:S02]  /*174160*/  LOP3.LUT P1, RZ, R48, 0x40000000, RZ, 0xc0, !PT ;  /* 0x4000000030ff7812 */ /* 0x000fe4000782c0ff */
[----:B0-----:R-:W-:-:S11]  /*174170*/  PRMT R3, R4, 0x7772, RZ ;  /* 0x0000777204037816 */ /* 0x001fd600000000ff */
[----:B------:R0:W-:Y:S01]  /*174180*/  @P1 STG.E.U8 desc[UR34][R30.64], R3 ;  /* 0x000000031e001986 */ /* 0x0001e2000c101122 */
[----:B------:R-:W-:Y:S02]  /*174190*/  LOP3.LUT P1, RZ, R48, 0x20000000, RZ, 0xc0, !PT ;  /* 0x2000000030ff7812 */ /* 0x000fe4000782c0ff */
[----:B------:R-:W-:-:S11]  /*1741a0*/  PRMT R4, R4, 0x7773, RZ ;  /* 0x0000777304047816 */ /* 0x000fd600000000ff */
[----:B------:R-:W-:Y:S01]  /*1741b0*/  @P1 STG.E.U8 desc[UR34][R26.64], R4 ;  /* 0x000000041a001986 */ /* 0x000fe2000c101122 */
        /* <DEDUP_REMOVED lines=10> */
[----:B------:R-:W-:Y:S02]  /*174260*/  PRMT R8, R8, 0x7773, RZ ;  /* 0x0000777308087816 */ /* 0x000fe400000000ff */
[----:B0-----:R-:W-:-:S09]  /*174270*/  PRMT R3, R12, 0x7770, RZ ;  /* 0x000077700c037816 */ /* 0x001fd200000000ff */
[----:B---3--:R-:W-:Y:S04]  /*174280*/  @P1 STG.E.U8 desc[UR34][R18.64], R8 ;  /* 0x0000000812001986 */ /* 0x008fe8000c101122 */
[----:B----4-:R0:W-:Y:S02]  /*174290*/  @P2 STG.E.U8 desc[UR34][R16.64], R3 ;  /* 0x0000000310002986 */ /* 0x0101e4000c101122 */
[----:B0-----:R-:W-:-:S05]  /*1742a0*/  PRMT R3, R12, 0x7771, RZ ;  /* 0x000077710c037816 */ /* 0x001fca00000000ff */
[----:B------:R0:W-:Y:S04]  /*1742b0*/  @P3 STG.E.U8 desc[UR34][R14.64], R3 ;  /* 0x000000030e003986 */ /* 0x0001e8000c101122 */
[----:B0-----:R-:W2:Y:S01]  /*1742c0*/  LDL.LU.64 R14, [R1+0x1da8] ;  /* 0x001da800010e7983 */ /* 0x001ea20000300a00 */
[----:B------:R-:W-:-:S05]  /*1742d0*/  PRMT R3, R12, 0x7772, RZ ;  /* 0x000077720c037816 */ /* 0x000fca00000000ff */
[----:B------:R0:W-:Y:S04]  /*1742e0*/  @P4 STG.E.U8 desc[UR34][R10.64], R3 ;  /* 0x000000030a004986 */ /* 0x0001e8000c101122 */
[----:B0-----:R-:W3:Y:S01]  /*1742f0*/  LDL.LU.64 R10, [R1+0x1db8] ;  /* 0x001db800010a7983 */ /* 0x001ee20000300a00 */
[----:B------:R-:W-:Y:S02]  /*174300*/  PRMT R12, R12, 0x7773, RZ ;  /* 0x000077730c0c7816 */ /* 0x000fe400000000ff */
[----:B------:R-:W-:Y:S01]  /*174310*/  PRMT R3, R54, 0x7770, RZ ;  /* 0x0000777036037816 */ /* 0x000fe200000000ff */
[----:B------:R-:W4:Y:S04]  /*174320*/  LDL.LU.64 R16, [R1+0x1dc0] ;  /* 0x001dc00001107983 */ /* 0x000f280000300a00 */
[----:B------:R0:W-:Y:S04]  /*174330*/  @P5 STG.E.U8 desc[UR34][R6.64], R12 ;  /* 0x0000000c06005986 */ /* 0x0001e8000c101122 */
[----:B------:R1:W-:Y:S04]  /*174340*/  @P6 STG.E.U8 desc[UR34][R58.64], R3 ;  /* 0x000000033a006986 */ /* 0x0003e8000c101122 */
[----:B0-----:R-:W4:Y:S04]  /*174350*/  LDL.LU.64 R6, [R1+0x1dc8] ;  /* 0x001dc80001067983 */ /* 0x001f280000300a00 */
[----:B-1----:R-:W4:Y:S04]  /*174360*/  LDL.LU.64 R58, [R1+0x1dd0] ;  /* 0x001dd000013a7983 */ /* 0x002f280000300a00 */
[----:B------:R-:W4:Y:S01]  /*174370*/  LDL.LU R55, [R1+0x34] ;  /* 0x0000340001377983 */ /* 0x000f220000300800 */
[----:B------:R-:W-:-:S02]  /*174380*/  LOP3.LUT P1, RZ, R52, 0x1000000, RZ, 0xc0, !PT ;  /* 0x0100000034ff7812 */ /* 0x000fc4000782c0ff */
[----:B------:R-:W-:Y:S02]  /*174390*/  LOP3.LUT R48, R48, 0xfffeffff, RZ, 0xc0, !PT ;  /* 0xfffeffff30307812 */ /* 0x000fe400078ec0ff */
[----:B------:R-:W-:-:S09]  /*1743a0*/  LOP3.LUT P0, RZ, R52, 0x800, RZ, 0xc0, !PT ;  /* 0x0000080034ff7812 */ /* 0x000fd2000780c0ff */
[----:B------:R-:W-:Y:S02]  /*1743b0*/  @P1 LOP3.LUT R48, R48, 0x10000, RZ, 0xfc, !PT ;  /* 0x0001000030301812 */ /* 0x000fe400078efcff */
[----:B------:R-:W-:Y:S02]  /*1743c0*/  LOP3.LUT P1, RZ, R52, 0x800000, RZ, 0xc0, !PT ;  /* 0x0080000034ff7812 */ /* 0x000fe4000782c0ff */
[----:B------:R-:W-:Y:S02]  /*1743d0*/  LOP3.LUT R48, R48, 0xfffdffff, RZ, 0xc0, !PT ;  /* 0xfffdffff30307812 */ /* 0x000fe400078ec0ff */
[----:B------:R-:W-:Y:S02]  /*1743e0*/  PRMT R3, R54, 0x7771, RZ ;  /* 0x0000777136037816 */ /* 0x000fe400000000ff */
[----:B------:R-:W-:-:S03]  /*1743f0*/  LOP3.LUT P5, RZ, R52, 0x1000, RZ, 0xc0, !PT ;  /* 0x0000100034ff7812 */ /* 0x000fc600078ac0ff */
[----:B------:R0:W-:Y:S04]  /*174400*/  @P0 STG.E.U8 desc[UR34][R56.64], R3 ;  /* 0x0000000338000986 */ /* 0x0001e8000c101122 */
[----:B------:R-:W-:Y:S02]  /*174410*/  @P1 LOP3.LUT R48, R48, 0x20000, RZ, 0xfc, !PT ;  /* 0x0002000030301812 */ /* 0x000fe400078efcff */
[----:B------:R-:W-:Y:S01]  /*174420*/  LOP3.LUT P1, RZ, R52, 0x400000, RZ, 0xc0, !PT ;  /* 0x0040000034ff7812 */ /* 0x000fe2000782c0ff */
[----:B0-----:R-:W4:Y:S01]  /*174430*/  LDL.LU.64 R56, [R1+0x1dd8] ;  /* 0x001dd80001387983 */ /* 0x001f220000300a00 */
[----:B------:R-:W-:Y:S02]  /*174440*/  LOP3.LUT R48, R48, 0xfffbffff, RZ, 0xc0, !PT ;  /* 0xfffbffff30307812 */ /* 0x000fe400078ec0ff */
[----:B------:R-:W-:Y:S01]  /*174450*/  PRMT R3, R54, 0x7772, RZ ;  /* 0x0000777236037816 */ /* 0x000fe200000000ff */
[----:B------:R-:W4:Y:S08]  /*174460*/  LDL.LU R20, [R1+0x24] ;  /* 0x0000240001147983 */ /* 0x000f300000300800 */
[----:B------:R-:W-:-:S02]  /*174470*/  @P1 LOP3.LUT R48, R48, 0x40000, RZ, 0xfc, !PT ;  /* 0x0004000030301812 */ /* 0x000fc400078efcff */
[C---:B------:R-:W-:Y:S02]  /*174480*/  LOP3.LUT P1, RZ, R52.reuse, 0x200000, RZ, 0xc0, !PT ;  /* 0x0020000034ff7812 */ /* 0x040fe4000782c0ff */
[----:B------:R-:W-:Y:S02]  /*174490*/  LOP3.LUT P6, RZ, R52, 0x2000, RZ, 0xc0, !PT ;  /* 0x0000200034ff7812 */ /* 0x000fe400078cc0ff */
[----:B------:R-:W-:-:S09]  /*1744a0*/  LOP3.LUT R48, R48, 0xfff7ffff, RZ, 0xc0, !PT ;  /* 0xfff7ffff30307812 */ /* 0x000fd200078ec0ff */
        /* <DEDUP_REMOVED lines=12> */
[----:B------:R-:W-:-:S09]  /*174570*/  LOP3.LUT P0, RZ, R52, 0x4000, RZ, 0xc0, !PT ;  /* 0x0000400034ff7812 */ /* 0x000fd2000780c0ff */
[----:B------:R-:W-:Y:S02]  /*174580*/  @P1 LOP3.LUT R48, R48, 0x800000, RZ, 0xfc, !PT ;  /* 0x0080000030301812 */ /* 0x000fe400078efcff */
[----:B------:R-:W-:Y:S02]  /*174590*/  LOP3.LUT P1, RZ, R52, 0x10000, RZ, 0xc0, !PT ;  /* 0x0001000034ff7812 */ /* 0x000fe4000782c0ff */
[----:B------:R-:W-:-:S11]  /*1745a0*/  LOP3.LUT R48, R48, 0xfeffffff, RZ, 0xc0, !PT ;  /* 0xfeffffff30307812 */ /* 0x000fd600078ec0ff */
[----:B------:R-:W-:Y:S02]  /*1745b0*/  @P1 LOP3.LUT R48, R48, 0x1000000, RZ, 0xfc, !PT ;  /* 0x0100000030301812 */ /* 0x000fe400078efcff */
[----:B------:R-:W-:Y:S01]  /*1745c0*/  LOP3.LUT P1, RZ, R52, 0x8000, RZ, 0xc0, !PT ;  /* 0x0000800034ff7812 */ /* 0x000fe2000782c0ff */
[----:B--2---:R0:W-:Y:S04]  /*1745d0*/  @P5 STG.E.U8 desc[UR34][R14.64], R3 ;  /* 0x000000030e005986 */ /* 0x0041e8000c101122 */
[----:B0-----:R-:W2:Y:S01]  /*1745e0*/  LDL.LU.64 R14, [R1+0x1de0] ;  /* 0x001de000010e7983 */ /* 0x001ea20000300a00 */
[----:B------:R-:W-:-:S05]  /*1745f0*/  PRMT R3, R54, 0x7773, RZ ;  /* 0x0000777336037816 */ /* 0x000fca00000000ff */
[----:B---3--:R0:W-:Y:S04]  /*174600*/  @P6 STG.E.U8 desc[UR34][R10.64], R3 ;  /* 0x000000030a006986 */ /* 0x0081e8000c101122 */
[----:B0-----:R-:W3:Y:S04]  /*174610*/  LDL.LU.64 R10, [R1+0x1de8] ;  /* 0x001de800010a7983 */ /* 0x001ee80000300a00 */
[----:B------:R-:W3:Y:S04]  /*174620*/  LDL.LU.64 R60, [R1+0x1df0] ;  /* 0x001df000013c7983 */ /* 0x000ee80000300a00 */
[----:B------:R-:W3:Y:S04]  /*174630*/  LDL.LU R21, [R1+0x14] ;  /* 0x0000140001157983 */ /* 0x000ee80000300800 */
[----:B------:R-:W3:Y:S04]  /*174640*/  LDL.LU.64 R30, [R1+0x1df8] ;  /* 0x001df800011e7983 */ /* 0x000ee80000300a00 */
[----:B------:R-:W3:Y:S04]  /*174650*/  LDL.LU.64 R26, [R1+0x1e00] ;  /* 0x001e0000011a7983 */ /* 0x000ee80000300a00 */
[----:B------:R-:W3:Y:S01]  /*174660*/  LDL.LU.64 R24, [R1+0x1e08] ;  /* 0x001e080001187983 */ /* 0x000ee20000300a00 */
[----:B----4-:R-:W-:-:S03]  /*174670*/  PRMT R3, R55, 0x7770, RZ ;  /* 0x0000777037037816 */ /* 0x010fc600000000ff */
[----:B------:R-:W4:Y:S04]  /*174680*/  LDL.LU.64 R22, [R1+0x1e18] ;  /* 0x001e180001167983 */ /* 0x000f280000300a00 */
[----:B------:R0:W-:Y:S04]  /*174690*/  @P0 STG.E.U8 desc[UR34][R16.64], R3 ;  /* 0x0000000310000986 */ /* 0x0001e8000c101122 */
[----:B------:R-:W4:Y:S01]  /*1746a0*/  LDL.LU.64 R18, [R1+0x1e10] ;  /* 0x001e100001127983 */ /* 0x000f220000300a00 */
[----:B0-----:R-:W-:-:S03]  /*1746b0*/  PRMT R3, R55, 0x7771, RZ ;  /* 0x0000777137037816 */ /* 0x001fc600000000ff */
[----:B------:R-:W4:Y:S04]  /*1746c0*/  LDL.LU.64 R16, [R1+0x1e20] ;  /* 0x001e200001107983 */ /* 0x000f280000300a00 */
[----:B------:R0:W-:Y:S01]  /*1746d0*/  @P1 STG.E.U8 desc[UR34][R6.64], R3 ;  /* 0x0000000306001986 */ /* 0x0001e2000c101122 */
[----:B------:R-:W-:Y:S02]  /*1746e0*/  LOP3.LUT P1, RZ, R48, 0x1000000, RZ, 0xc0, !PT ;  /* 0x0100000030ff7812 */ /* 0x000fe4000782c0ff */
[C---:B0-----:R-:W-:Y:S01]  /*1746f0*/  PRMT R3, R55.reuse, 0x7772, RZ ;  /* 0x0000777237037816 */ /* 0x041fe200000000ff */
[----:B------:R-:W4:Y:S10]  /*174700*/  LDL.LU.64 R6, [R1+0x1e30] ;  /* 0x001e300001067983 */ /* 0x000f340000300a00 */
[----:B------:R0:W-:Y:S04]  /*174710*/  @P1 STG.E.U8 desc[UR34][R58.64], R3 ;  /* 0x000000033a001986 */ /* 0x0001e8000c101122 */
[----:B0-----:R-:W4:Y:S01]  /*174720*/  LDL.LU.64 R58, [R1+0x1e28] ;  /* 0x001e2800013a7983 */ /* 0x001f220000300a00 */
[----:B------:R-:W-:-:S03]  /*174730*/  PRMT R3, R55, 0x7773, RZ ;  /* 0x0000777337037816 */ /* 0x000fc600000000ff */
[----:B------:R-:W4:Y:S01]  /*174740*/  LDL.LU.64 R54, [R1+0x1e38] ;  /* 0x001e380001367983 */ /* 0x000f220000300a00 */
[----:B------:R-:W-:-:S13]  /*174750*/  LOP3.LUT P1, RZ, R48, 0x800000, RZ, 0xc0, !PT ;  /* 0x0080000030ff7812 */ /* 0x000fda000782c0ff */
[----:B------:R0:W-:Y:S01]  /*174760*/  @P1 STG.E.U8 desc[UR34][R56.64], R3 ;  /* 0x0000000338001986 */ /* 0x0001e2000c101122 */
[----:B------:R-:W-:Y:S02]  /*174770*/  LOP3.LUT P1, RZ, R48, 0x400000, RZ, 0xc0, !PT ;  /* 0x0040000030ff7812 */ /* 0x000fe4000782c0ff */
[----:B0-----:R-:W-:Y:S01]  /*174780*/  PRMT R3, R20, 0x7770, RZ ;  /* 0x0000777014037816 */ /* 0x001fe200000000ff */
[----:B------:R-:W4:Y:S01]  /*174790*/  LDL.LU.64 R56, [R1+0x1e40] ;  /* 0x001e400001387983 */ /* 0x000f220000300a00 */
[C---:B------:R-:W-:Y:S02]  /*1747a0*/  LOP3.LUT P2, RZ, R52.reuse, 0x2000000, RZ, 0xc0, !PT ;  /* 0x0200000034ff7812 */ /* 0x040fe4000784c0ff */
[C---:B------:R-:W-:Y:S02]  /*1747b0*/  LOP3.LUT P3, RZ, R52.reuse, 0x4000000, RZ, 0xc0, !PT ;  /* 0x0400000034ff7812 */ /* 0x040fe4000786c0ff */
[C---:B------:R-:W-:Y:S02]  /*1747c0*/  LOP3.LUT P4, RZ, R52.reuse, 0x8000000, RZ, 0xc0, !PT ;  /* 0x0800000034ff7812 */ /* 0x040fe4000788c0ff */
[----:B------:R-:W-:-:S02]  /*1747d0*/  LOP3.LUT P5, RZ, R52, 0x10000000, RZ, 0xc0, !PT ;  /* 0x1000000034ff7812 */ /* 0x000fc400078ac0ff */
[----:B------:R-:W-:Y:S01]  /*1747e0*/  LOP3.LUT P6, RZ, R52, 0x20000000, RZ, 0xc0, !PT ;  /* 0x2000000034ff7812 */ /* 0x000fe200078cc0ff */
[----:B--2---:R0:W-:Y:S01]  /*1747f0*/  @P1 STG.E.U8 desc[UR34][R14.64], R3 ;  /* 0x000000030e001986 */ /* 0x0041e2000c101122 */
[----:B------:R-:W-:Y:S02]  /*174800*/  LOP3.LUT P1, RZ, R48, 0x200000, RZ, 0xc0, !PT ;  /* 0x0020000030ff7812 */ /* 0x000fe4000782c0ff */
[----:B0-----:R-:W-:Y:S01]  /*174810*/  PRMT R3, R20, 0x7771, RZ ;  /* 0x0000777114037816 */ /* 0x001fe200000000ff */
[----:B------:R-:W2:Y:S10]  /*174820*/  LDL.LU.64 R14, [R1+0x80a8] ;  /* 0x0080a800010e7983 */ /* 0x000eb40000300a00 */
[----:B---3--:R0:W-:Y:S01]  /*174830*/  @P1 STG.E.U8 desc[UR34][R10.64], R3 ;  /* 0x000000030a001986 */ /* 0x0081e2000c101122 */
        /* <DEDUP_REMOVED lines=25> */
[----:B------:R-:W4:Y:S04]  /*1749d0*/  LDL.LU R53, [R1+0x8098] ;  /* 0x0080980001357983 */ /* 0x000f280000300800 */
[----:B------:R-:W2:Y:S04]  /*1749e0*/  LDL.LU.64 R6, [R1+0x1e48] ;  /* 0x001e480001067983 */ /* 0x000ea80000300a00 */
[----:B------:R0:W-:Y:S04]  /*1749f0*/  @P6 STG.E.U8 desc[UR34][R54.64], R3 ;  /* 0x0000000336006986 */ /* 0x0001e8000c101122 */
[----:B0-----:R-:W3:Y:S04]  /*174a00*/  LDL.LU.64 R54, [R1+0x1e50] ;  /* 0x001e500001367983 */ /* 0x001ee80000300a00 */
[----:B------:R-:W3:Y:S04]  /*174a10*/  LDL.LU.64 R18, [R1+0x1e58] ;  /* 0x001e580001127983 */ /* 0x000ee80000300a00 */
[----:B------:R-:W3:Y:S01]  /*174a20*/  LDL.LU.64 R16, [R1+0x1e60] ;  /* 0x001e600001107983 */ /* 0x000ee20000300a00 */
[----:B------:R-:W-:-:S03]  /*174a30*/  LOP3.LUT P0, RZ, R52, 0x40000000, RZ, 0xc0, !PT ;  /* 0x4000000034ff7812 */ /* 0x000fc6000780c0ff */
[----:B------:R-:W3:Y:S01]  /*174a40*/  LDL.LU.64 R58, [R1+0x1e68] ;  /* 0x001e6800013a7983 */ /* 0x000ee20000300a00 */
[----:B------:R-:W-:Y:S02]  /*174a50*/  PRMT R3, R5, 0x7770, RZ ;  /* 0x0000777005037816 */ /* 0x000fe400000000ff */
[----:B------:R-:W-:-:S07]  /*174a60*/  LOP3.LUT P5, RZ, R52, 0x80000000, RZ, 0xc0, !PT ;  /* 0x8000000034ff7812 */ /* 0x000fce00078ac0ff */
[----:B------:R0:W-:Y:S04]  /*174a70*/  @P0 STG.E.U8 desc[UR34][R56.64], R3 ;  /* 0x0000000338000986 */ /* 0x0001e8000c101122 */
[----:B0-----:R-:W3:Y:S01]  /*174a80*/  LDL.LU.64 R56, [R1+0x1e70] ;  /* 0x001e700001387983 */ /* 0x001ee20000300a00 */
[----:B------:R-:W-:Y:S02]  /*174a90*/  PRMT R3, R5, 0x7771, RZ ;  /* 0x0000777105037816 */ /* 0x000fe400000000ff */
[----:B------:R-:W-:-:S03]  /*174aa0*/  LOP3.LUT R48, R48, 0xffffff7f, RZ, 0xc0, !PT ;  /* 0xffffff7f30307812 */ /* 0x000fc600078ec0ff */
[----:B--2---:R0:W-:Y:S04]  /*174ab0*/  @P5 STG.E.U8 desc[UR34][R6.64], R3 ;  /* 0x0000000306005986 */ /* 0x0041e8000c101122 */
[----:B0-----:R-:W2:Y:S01]  /*174ac0*/  LDL.LU.64 R6, [R1+0x1e78] ;  /* 0x001e780001067983 */ /* 0x001ea20000300a00 */
[----:B----4-:R-:W-:Y:S02]  /*174ad0*/  LOP3.LUT P6, RZ, R53, 0x1, RZ, 0xc0, !PT ;  /* 0x0000000135ff7812 */ /* 0x010fe400078cc0ff */
[----:B------:R-:W-:-:S11]  /*174ae0*/  PRMT R3, R5, 0x7772, RZ ;  /* 0x0000777205037816 */ /* 0x000fd600000000ff */
[----:B---3--:R0:W-:Y:S04]  /*174af0*/  @P6 STG.E.U8 desc[UR34][R54.64], R3 ;  /* 0x0000000336006986 */ /* 0x0081e8000c101122 */
[----:B0-----:R-:W3:Y:S01]  /*174b00*/  LDL.LU.64 R54, [R1+0x1e80] ;  /* 0x001e800001367983 */ /* 0x001ee20000300a00 */
[----:B------:R-:W-:-:S13]  /*174b10*/  LOP3.LUT P1, RZ, R53, 0x800, RZ, 0xc0, !PT ;  /* 0x0000080035ff7812 */ /* 0x000fda000782c0ff */
        /* <DEDUP_REMOVED lines=27> */
[----:B------:R-:W-:Y:S02]  /*174cd0*/  PRMT R5, R5, 0x7773, RZ ;  /* 0x0000777305057816 */ /* 0x000fe400000000ff */
[----:B------:R-:W-:-:S03]  /*174ce0*/  PRMT R3, R9, 0x7770, RZ ;  /* 0x0000777009037816 */ /* 0x000fc600000000ff */
[----:B------:R0:W-:Y:S06]  /*174cf0*/  @P0 STG.E.U8 desc[UR34][R18.64], R5 ;  /* 0x0000000512000986 */ /* 0x0001ec000c101122 */
[----:B------:R1:W-:Y:S01]  /*174d00*/  @P1 STG.E.U8 desc[UR34][R16.64], R3 ;  /* 0x0000000310001986 */ /* 0x0003e2000c101122 */
[----:B------:R-:W-:-:S03]  /*174d10*/  LOP3.LUT P1, RZ, R48, 0x8000, RZ, 0xc0, !PT ;  /* 0x0000800030ff7812 */ /* 0x000fc6000782c0ff */
[----:B0-----:R-:W4:Y:S04]  /*174d20*/  LDL.LU.64 R4, [R1+0x1e98] ;  /* 0x001e980001047983 */ /* 0x001f280000300a00 */
[----:B------:R-:W4:Y:S01]  /*174d30*/  LDL.LU.64 R60, [R1+0x1e90] ;  /* 0x001e9000013c7983 */ /* 0x000f220000300a00 */
[----:B-1----:R-:W-:-:S03]  /*174d40*/  PRMT R3, R9, 0x7771, RZ ;  /* 0x0000777109037816 */ /* 0x002fc600000000ff */
[----:B------:R-:W4:Y:S04]  /*174d50*/  LDL.LU R23, [R1+0x48] ;  /* 0x0000480001177983 */ /* 0x000f280000300800 */
[----:B------:R0:W-:Y:S01]  /*174d60*/  @P1 STG.E.U8 desc[UR34][R58.64], R3 ;  /* 0x000000033a001986 */ /* 0x0001e2000c101122 */
[----:B------:R-:W-:-:S03]  /*174d70*/  LOP3.LUT P1, RZ, R48, 0x4000, RZ, 0xc0, !PT ;  /* 0x0000400030ff7812 */ /* 0x000fc6000782c0ff */
[----:B------:R-:W4:Y:S04]  /*174d80*/  LDL.LU.64 R30, [R1+0x1ea0] ;  /* 0x001ea000011e7983 */ /* 0x000f280000300a00 */
[----:B------:R-:W4:Y:S01]  /*174d90*/  LDL.LU.64 R26, [R1+0x1eb0] ;  /* 0x001eb000011a7983 */ /* 0x000f220000300a00 */
[----:B0-----:R-:W-:-:S03]  /*174da0*/  PRMT R3, R9, 0x7772, RZ ;  /* 0x0000777209037816 */ /* 0x001fc600000000ff */
[----:B------:R-:W4:Y:S04]  /*174db0*/  LDL.LU.64 R24, [R1+0x1ea8] ;  /* 0x001ea80001187983 */ /* 0x000f280000300a00 */
[----:B------:R0:W-:Y:S01]  /*174dc0*/  @P1 STG.E.U8 desc[UR34][R56.64], R3 ;  /* 0x0000000338001986 */ /* 0x0001e2000c101122 */
[----:B------:R-:W-:Y:S02]  /*174dd0*/  LOP3.LUT P1, RZ, R48, 0x2000, RZ, 0xc0, !PT ;  /* 0x0000200030ff7812 */ /* 0x000fe4000782c0ff */
[----:B------:R-:W-:Y:S01]  /*174de0*/  PRMT R9, R9, 0x7773, RZ ;  /* 0x0000777309097816 */ /* 0x000fe200000000ff */
[----:B------:R-:W4:Y:S04]  /*174df0*/  LDL.LU.64 R20, [R1+0x1eb8] ;  /* 0x001eb80001147983 */ /* 0x000f280000300a00 */
[----:B------:R-:W4:Y:S04]  /*174e00*/  LDL.LU.64 R18, [R1+0x1ec0] ;  /* 0x001ec00001127983 */ /* 0x000f280000300a00 */
[----:B------:R-:W4:Y:S04]  /*174e10*/  LDL.LU.64 R16, [R1+0x1ec8] ;  /* 0x001ec80001107983 */ /* 0x000f280000300a00 */
[----:B------:R-:W4:Y:S04]  /*174e20*/  LDL.LU.64 R58, [R1+0x1ed0] ;  /* 0x001ed000013a7983 */ /* 0x000f280000300a00 */
[----:B0-----:R-:W4:Y:S01]  /*174e30*/  LDL.LU.64 R56, [R1+0x1ed8] ;  /* 0x001ed80001387983 */ /* 0x001f220000300a00 */
[----:B------:R-:W-:-:S03]  /*174e40*/  PRMT R3, R13, 0x7770, RZ ;  /* 0x000077700d037816 */ /* 0x000fc600000000ff */
[----:B--2---:R0:W-:Y:S04]  /*174e50*/  @P1 STG.E.U8 desc[UR34][R6.64], R9 ;  /* 0x0000000906001986 */ /* 0x0041e8000c101122 */
[----:B0-----:R-:W2:Y:S04]  /*174e60*/  LDL.LU.64 R6, [R1+0x8090] ;  /* 0x0080900001067983 */ /* 0x001ea80000300a00 */
[----:B------:R-:W2:Y:S01]  /*174e70*/  LDL.LU.64 R8, [R1+0x1e88] ;  /* 0x001e880001087983 */ /* 0x000ea20000300a00 */
[----:B------:R-:W-:-:S13]  /*174e80*/  LOP3.LUT P1, RZ, R48, 0x1000, RZ, 0xc0, !PT ;  /* 0x0000100030ff7812 */ /* 0x000fda000782c0ff */
[----:B---3--:R0:W-:Y:S04]  /*174e90*/  @P1 STG.E.U8 desc[UR34][R54.64], R3 ;  /* 0x0000000336001986 */ /* 0x0081e8000c101122 */
[----:B0-----:R-:W3:Y:S01]  /*174ea0*/  LDL.LU.64 R54, [R1+0x8088] ;  /* 0x0080880001367983 */ /* 0x001ee20000300a00 */
[----:B------:R-:W-:Y:S02]  /*174eb0*/  LOP3.LUT P1, RZ, R48, 0x800, RZ, 0xc0, !PT ;  /* 0x0000080030ff7812 */ /* 0x000fe4000782c0ff */
[----:B------:R-:W-:Y:S02]  /*174ec0*/  PRMT R3, R13, 0x7771, RZ ;  /* 0x000077710d037816 */ /* 0x000fe400000000ff */
[C---:B------:R-:W-:Y:S02]  /*174ed0*/  LOP3.LUT P2, RZ, R53.reuse, 0x1000, RZ, 0xc0, !PT ;  /* 0x0000100035ff7812 */ /* 0x040fe4000784c0ff */
[----:B------:R-:W-:-:S02]  /*174ee0*/  LOP3.LUT P3, RZ, R53, 0x2000, RZ, 0xc0, !PT ;  /* 0x0000200035ff7812 */ /* 0x000fc4000786c0ff */
[C---:B------:R-:W-:Y:S02]  /*174ef0*/  LOP3.LUT P4, RZ, R53.reuse, 0x4000, RZ, 0xc0, !PT ;  /* 0x0000400035ff7812 */ /* 0x040fe4000788c0ff */
[C---:B------:R-:W-:Y:S02]  /*174f00*/  LOP3.LUT P5, RZ, R53.reuse, 0x8000, RZ, 0xc0, !PT ;  /* 0x0000800035ff7812 */ /* 0x040fe400078ac0ff */
[C---:B------:R-:W-:Y:S02]  /*174f10*/  LOP3.LUT P6, RZ, R53.reuse, 0x10000, RZ, 0xc0, !PT ;  /* 0x0001000035ff7812 */ /* 0x040fe400078cc0ff */
[----:B------:R-:W-:Y:S02]  /*174f20*/  LOP3.LUT P0, RZ, R53, 0x20000, RZ, 0xc0, !PT ;  /* 0x0002000035ff7812 */ /* 0x000fe4000780c0ff */
[----:B------:R-:W-:Y:S01]  /*174f30*/  LOP3.LUT R49, R49, 0xbfffffff, RZ, 0xc0, !PT ;  /* 0xbfffffff31317812 */ /* 0x000fe200078ec0ff */
[----:B--2---:R0:W-:Y:S01]  /*174f40*/  @P1 STG.E.U8 desc[UR34][R8.64], R3 ;  /* 0x0000000308001986 */ /* 0x0041e2000c101122 */
[----:B------:R-:W-:-:S02]  /*174f50*/  LOP3.LUT P1, RZ, R48, 0x400, RZ, 0xc0, !PT ;  /* 0x0000040030ff7812 */ /* 0x000fc4000782c0ff */
[----:B0-----:R-:W-:-:S11]  /*174f60*/  PRMT R3, R13, 0x7772, RZ ;  /* 0x000077720d037816 */ /* 0x001fd600000000ff */
[----:B----4-:R0:W-:Y:S01]  /*174f70*/  @P1 STG.E.U8 desc[UR34][R4.64], R3 ;  /* 0x0000000304001986 */ /* 0x0101e2000c101122 */
        /* <DEDUP_REMOVED lines=13> */
[----:B---3--:R-:W-:-:S05]  /*175050*/  PRMT R3, R54, 0x7770, RZ ;  /* 0x0000777036037816 */ /* 0x008fca00000000ff */
        /* <DEDUP_REMOVED lines=8> */
[----:B------:R-:W4:Y:S04]  /*1750e0*/  LDL.LU.64 R22, [R1+0x1ee8] ;  /* 0x001ee80001167983 */ /* 0x000f280000300a00 */
[----:B------:R-:W2:Y:S04]  /*1750f0*/  LDL.LU.64 R20, [R1+0x1ef0] ;  /* 0x001ef00001147983 */ /* 0x000ea80000300a00 */
[----:B------:R-:W2:Y:S04]  /*175100*/  LDL.LU R19, [R1+0x28] ;  /* 0x0000280001137983 */ /* 0x000ea80000300800 */
[----:B------:R-:W3:Y:S04]  /*175110*/  LDL.LU.64 R16, [R1+0x1ef8] ;  /* 0x001ef80001107983 */ /* 0x000ee80000300a00 */
[----:B------:R0:W-:Y:S04]  /*175120*/  @P0 STG.E.U8 desc[UR34][R56.64], R3 ;  /* 0x0000000338000986 */ /* 0x0001e8000c101122 */
[----:B------:R-:W4:Y:S04]  /*175130*/  LDL.LU.64 R58, [R1+0x1f00] ;  /* 0x001f0000013a7983 */ /* 0x000f280000300a00 */
[----:B0-----:R-:W4:Y:S04]  /*175140*/  LDL.LU.64 R56, [R1+0x1f08] ;  /* 0x001f080001387983 */ /* 0x001f280000300a00 */
[----:B------:R-:W4:Y:S01]  /*175150*/  LDL.LU R12, [R1+0x18] ;  /* 0x00001800010c7983 */ /* 0x000f220000300800 */
        /* <DEDUP_REMOVED lines=25> */
[C---:B------:R-:W-:Y:S02]  /*1752f0*/  LOP3.LUT P5, RZ, R53.reuse, 0x40000, RZ, 0xc0, !PT ;  /* 0x0004000035ff7812 */ /* 0x040fe400078ac0ff */
[C---:B------:R-:W-:Y:S02]  /*175300*/  LOP3.LUT P6, RZ, R53.reuse, 0x80000, RZ, 0xc0, !PT ;  /* 0x0008000035ff7812 */ /* 0x040fe400078cc0ff */
[----:B------:R-:W-:-:S02]  /*175310*/  LOP3.LUT P0, RZ, R53, 0x100000, RZ, 0xc0, !PT ;  /* 0x0010000035ff7812 */ /* 0x000fc4000780c0ff */
[----:B------:R-:W-:-:S03]  /*175320*/  LOP3.LUT P2, RZ, R53, 0x80000000, RZ, 0xc0, !PT ;  /* 0x8000000035ff7812 */ /* 0x000fc6000784c0ff */
[----:B------:R-:W-:Y:S02]  /*175330*/  @P1 LOP3.LUT R48, R48, 0x40, RZ, 0xfc, !PT ;  /* 0x0000004030301812 */ /* 0x000fe400078efcff */
[----:B------:R-:W-:Y:S02]  /*175340*/  LOP3.LUT P1, RZ, R53, 0x200000, RZ, 0xc0, !PT ;  /* 0x0020000035ff7812 */ /* 0x000fe4000782c0ff */
[----:B------:R-:W4:Y:S04]  /*175350*/  LDL.LU.64 R52, [R1+0x1f18] ;  /* 0x001f180001347983 */ /* 0x000f280000300a00 */
[----:B------:R-:W4:Y:S04]  /*175360*/  LDL.LU.64 R8, [R1+0x1f10] ;  /* 0x001f100001087983 */ /* 0x000f280000300a00 */
[----:B------:R-:W4:Y:S04]  /*175370*/  LDL.LU.64 R4, [R1+0x1f20] ;  /* 0x001f200001047983 */ /* 0x000f280000300a00 */
[----:B------:R-:W4:Y:S04]  /*175380*/  LDL.LU.64 R60, [R1+0x1f30] ;  /* 0x001f3000013c7983 */ /* 0x000f280000300a00 */
[----:B------:R-:W4:Y:S04]  /*175390*/  LDL.LU.64 R30, [R1+0x1f28] ;  /* 0x001f2800011e7983 */ /* 0x000f280000300a00 */
[----:B------:R-:W4:Y:S01]  /*1753a0*/  LDL.LU.64 R26, [R1+0x1f38] ;  /* 0x001f3800011a7983 */ /* 0x000f220000300a00 */
[----:B--2---:R-:W-:-:S05]  /*1753b0*/  PRMT R3, R19, 0x7770, RZ ;  /* 0x0000777013037816 */ /* 0x004fca00000000ff */
[----:B---3--:R0:W-:Y:S02]  /*1753c0*/  @P5 STG.E.U8 desc[UR34][R24.64], R3 ;  /* 0x0000000318005986 */ /* 0x0081e4000c101122 */
[C---:B0-----:R-:W-:Y:S02]  /*1753d0*/  PRMT R3, R19.reuse, 0x7771, RZ ;  /* 0x0000777113037816 */ /* 0x041fe400000000ff */
[----:B------:R-:W2:Y:S04]  /*1753e0*/  LDL.LU.64 R24, [R1+0x1f40] ;  /* 0x001f400001187983 */ /* 0x000ea80000300a00 */
[----:B----4-:R0:W-:Y:S02]  /*1753f0*/  @P6 STG.E.U8 desc[UR34][R22.64], R3 ;  /* 0x0000000316006986 */ /* 0x0101e4000c101122 */
[----:B0-----:R-:W-:-:S02]  /*175400*/  PRMT R3, R19, 0x7772, RZ ;  /* 0x0000777213037816 */ /* 0x001fc400000000ff */
[----:B------:R-:W3:Y:S04]  /*175410*/  LDL.LU.64 R22, [R1+0x1f48] ;  /* 0x001f480001167983 */ /* 0x000ee80000300a00 */
[----:B------:R0:W-:Y:S02]  /*175420*/  @P0 STG.E.U8 desc[UR34][R20.64], R3 ;  /* 0x0000000314000986 */ /* 0x0001e4000c101122 */
[----:B0-----:R-:W-:Y:S02]  /*175430*/  PRMT R3, R19, 0x7773, RZ ;  /* 0x0000777313037816 */ /* 0x001fe400000000ff */
[----:B------:R-:W4:Y:S04]  /*175440*/  LDL.LU.64 R20, [R1+0x1f50] ;  /* 0x001f500001147983 */ /* 0x000f280000300a00 */
[----:B------:R0:W-:Y:S01]  /*175450*/  @P1 STG.E.U8 desc[UR34][R16.64], R3 ;  /* 0x0000000310001986 */ /* 0x0001e2000c101122 */
[----:B------:R-:W-:-:S03]  /*175460*/  LOP3.LUT P1, RZ, R48, 0x40, RZ, 0xc0, !PT ;  /* 0x0000004030ff7812 */ /* 0x000fc6000782c0ff */
[----:B------:R-:W4:Y:S01]  /*175470*/  LDL.LU.64 R18, [R1+0x1f58] ;  /* 0x001f580001127983 */ /* 0x000f220000300a00 */
[----:B0-----:R-:W-:-:S03]  /*175480*/  PRMT R3, R12, 0x7770, RZ ;  /* 0x000077700c037816 */ /* 0x001fc600000000ff */
[----:B------:R-:W4:Y:S06]  /*175490*/  LDL.LU.64 R16, [R1+0x1f60] ;  /* 0x001f600001107983 */ /* 0x000f2c0000300a00 */
        /* <DEDUP_REMOVED lines=23> */
[----:B------:R-:W-:Y:S01]  /*175610*/  LOP3.LUT P3, RZ, R54, 0x1, RZ, 0xc0, !PT ;  /* 0x0000000136ff7812 */ /* 0x000fe2000786c0ff */
[----:B------:R-:W4:Y:S08]  /*175620*/  LDL.LU R55, [R1+0x8080] ;  /* 0x0080800001377983 */ /* 0x000f300000300800 */
[----:B------:R0:W-:Y:S01]  /*175630*/  @P1 STG.E.U8 desc[UR34][R26.64], R3 ;  /* 0x000000031a001986 */ /* 0x0001e2000c101122 */
[----:B------:R-:W-:-:S02]  /*175640*/  LOP3.LUT P1, RZ, R49, 0x40000000, RZ, 0xc0, !PT ;  /* 0x4000000031ff7812 */ /* 0x000fc4000782c0ff */
[----:B------:R-:W-:Y:S02]  /*175650*/  LOP3.LUT P4, RZ, R54, 0x2, RZ, 0xc0, !PT ;  /* 0x0000000236ff7812 */ /* 0x000fe4000788c0ff */
[----:B0-----:R-:W-:Y:S02]  /*175660*/  PRMT R3, R6, 0x7770, RZ ;  /* 0x0000777006037816 */ /* 0x001fe400000000ff */
[C---:B------:R-:W-:Y:S02]  /*175670*/  LOP3.LUT P5, RZ, R54.reuse, 0x4, RZ, 0xc0, !PT ;  /* 0x0000000436ff7812 */ /* 0x040fe400078ac0ff */
[----:B------:R-:W-:-:S05]  /*175680*/  LOP3.LUT P6, RZ, R54, 0x8, RZ, 0xc0, !PT ;  /* 0x0000000836ff7812 */ /* 0x000fca00078cc0ff */
[----:B--2---:R0:W-:Y:S02]  /*175690*/  @P1 STG.E.U8 desc[UR34][R24.64], R3 ;  /* 0x0000000318001986 */ /* 0x0041e4000c101122 */
[----:B0-----:R-:W-:-:S05]  /*1756a0*/  PRMT R3, R6, 0x7771, RZ ;  /* 0x0000777106037816 */ /* 0x001fca00000000ff */
[----:B---3--:R0:W-:Y:S02]  /*1756b0*/  @P2 STG.E.U8 desc[UR34][R22.64], R3 ;  /* 0x0000000316002986 */ /* 0x0081e4000c101122 */
[C---:B0-----:R-:W-:Y:S02]  /*1756c0*/  PRMT R3, R6.reuse, 0x7772, RZ ;  /* 0x0000777206037816 */ /* 0x041fe400000000ff */
[----:B------:R-:W2:Y:S01]  /*1756d0*/  LDL.LU.64 R22, [R1+0x1f78] ;  /* 0x001f780001167983 */ /* 0x000ea20000300a00 */
[----:B------:R-:W-:-:S03]  /*1756e0*/  PRMT R6, R6, 0x7773, RZ ;  /* 0x0000777306067816 */ /* 0x000fc600000000ff */
[----:B----4-:R0:W-:Y:S04]  /*1756f0*/  @P3 STG.E.U8 desc[UR34][R20.64], R3 ;  /* 0x0000000314003986 */ /* 0x0101e8000c101122 */
[----:B------:R-:W-:Y:S01]  /*175700*/  @P4 STG.E.U8 desc[UR34][R18.64], R6 ;  /* 0x0000000612004986 */ /* 0x000fe2000c101122 */
[----:B0-----:R-:W-:-:S05]  /*175710*/  PRMT R3, R10, 0x7770, RZ ;  /* 0x000077700a037816 */ /* 0x001fca00000000ff */
[----:B------:R0:W-:Y:S02]  /*175720*/  @P5 STG.E.U8 desc[UR34][R16.64], R3 ;  /* 0x0000000310005986 */ /* 0x0001e4000c101122 */
[----:B0-----:R-:W-:-:S05]  /*175730*/  PRMT R3, R10, 0x7771, RZ ;  /* 0x000077710a037816 */ /* 0x001fca00000000ff */
[----:B------:R0:W-:Y:S04]  /*175740*/  @P6 STG.E.U8 desc[UR34][R58.64], R3 ;  /* 0x000000033a006986 */ /* 0x0001e8000c101122 */
[----:B0-----:R-:W3:Y:S04]  /*175750*/  LDL.LU.64 R58, [R1+0x1f80] ;  /* 0x001f8000013a7983 */ /* 0x001ee80000300a00 */
[----:B------:R-:W4:Y:S04]  /*175760*/  LDL.LU.64 R20, [R1+0x1f88] ;  /* 0x001f880001147983 */ /* 0x000f280000300a00 */
[----:B------:R-:W4:Y:S01]  /*175770*/  LDL.LU.64 R18, [R1+0x1f98] ;  /* 0x001f980001127983 */ /* 0x000f220000300a00 */
[----:B------:R-:W-:-:S03]  /*175780*/  LOP3.LUT P0, RZ, R54, 0x10, RZ, 0xc0, !PT ;  /* 0x0000001036ff7812 */ /* 0x000fc6000780c0ff */
[----:B------:R-:W4:Y:S01]  /*175790*/  LDL.LU.64 R16, [R1+0x1f90] ;  /* 0x001f900001107983 */ /* 0x000f220000300a00 */
[----:B------:R-:W-:-:S09]  /*1757a0*/  PRMT R3, R10, 0x7772, RZ ;  /* 0x000077720a037816 */ /* 0x000fd200000000ff */
[----:B------:R0:W-:Y:S04]  /*1757b0*/  @P0 STG.E.U8 desc[UR34][R56.64], R3 ;  /* 0x0000000338000986 */ /* 0x0001e8000c101122 */
[----:B0-----:R-:W4:Y:S04]  /*1757c0*/  LDL.LU.64 R56, [R1+0x1fa0] ;  /* 0x001fa00001387983 */ /* 0x001f280000300a00 */
[----:B------:R-:W4:Y:S01]  /*1757d0*/  LDL.LU R60, [R1+0x4c] ;  /* 0x00004c00013c7983 */ /* 0x000f220000300800 */
[C---:B------:R-:W-:Y:S02]  /*1757e0*/  LOP3.LUT P5, RZ, R54.reuse, 0x20, RZ, 0xc0, !PT ;  /* 0x0000002036ff7812 */ /* 0x040fe400078ac0ff */
[----:B------:R-:W-:Y:S01]  /*1757f0*/  LOP3.LUT P6, RZ, R54, 0x40, RZ, 0xc0, !PT ;  /* 0x0000004036ff7812 */ /* 0x000fe200078cc0ff */
[----:B------:R-:W4:Y:S01]  /*175800*/  LDL.LU.64 R30, [R1+0x1fb0] ;  /* 0x001fb000011e7983 */ /* 0x000f220000300a00 */
[----:B------:R-:W-:-:S02]  /*175810*/  PRMT R10, R10, 0x7773, RZ ;  /* 0x000077730a0a7816 */ /* 0x000fc400000000ff */
[----:B------:R-:W-:Y:S02]  /*175820*/  PRMT R3, R14, 0x7770, RZ ;  /* 0x000077700e037816 */ /* 0x000fe400000000ff */
        /* <DEDUP_REMOVED lines=10> */
[----:B--2---:R-:W-:Y:S04]  /*1758d0*/  @P5 STG.E.U8 desc[UR34][R22.64], R10 ;  /* 0x0000000a16005986 */ /* 0x004fe8000c101122 */
[----:B---3--:R0:W-:Y:S04]  /*1758e0*/  @P6 STG.E.U8 desc[UR34][R58.64], R3 ;  /* 0x000000033a006986 */ /* 0x0081e8000c101122 */
[----:B0-----:R-:W2:Y:S01]  /*1758f0*/  LDL.LU.64 R58, [R1+0x1fa8] ;  /* 0x001fa800013a7983 */ /* 0x001ea20000300a00 */
[----:B------:R-:W-:-:S03]  /*175900*/  LOP3.LUT R49, R49, 0xfeffffff, RZ, 0xc0, !PT ;  /* 0xfeffffff31317812 */ /* 0x000fc600078ec0ff */
[----:B------:R-:W3:Y:S01]  /*175910*/  LDL.LU.64 R52, [R1+0x1fb8] ;  /* 0x001fb80001347983 */ /* 0x000ee20000300a00 */
[----:B------:R-:W-:Y:S02]  /*175920*/  @P1 LOP3.LUT R49, R49, 0x1000000, RZ, 0xfc, !PT ;  /* 0x0100000031311812 */ /* 0x000fe400078efcff */
[C---:B------:R-:W-:Y:S01]  /*175930*/  LOP3.LUT P1, RZ, R54.reuse, 0x2000, RZ, 0xc0, !PT ;  /* 0x0000200036ff7812 */ /* 0x040fe2000782c0ff */
[----:B------:R-:W3:Y:S01]  /*175940*/  LDL.LU R61, [R1+0x3c] ;  /* 0x00003c00013d7983 */ /* 0x000ee20000300800 */
[----:B------:R-:W-:Y:S02]  /*175950*/  LOP3.LUT R49, R49, 0xfdffffff, RZ, 0xc0, !PT ;  /* 0xfdffffff31317812 */ /* 0x000fe400078ec0ff */
[----:B------:R-:W-:Y:S01]  /*175960*/  LOP3.LUT P0, RZ, R54, 0x80, RZ, 0xc0, !PT ;  /* 0x0000008036ff7812 */ /* 0x000fe2000780c0ff */
[----:B------:R-:W3:Y:S01]  /*175970*/  LDL.LU.64 R12, [R1+0x1fc0] ;  /* 0x001fc000010c7983 */ /* 0x000ee20000300a00 */
[----:B------:R-:W-:-:S03]  /*175980*/  PRMT R3, R14, 0x7771, RZ ;  /* 0x000077710e037816 */ /* 0x000fc600000000ff */
[----:B------:R-:W3:Y:S04]  /*175990*/  LDL.LU.64 R8, [R1+0x1fc8] ;  /* 0x001fc80001087983 */ /* 0x000ee80000300a00 */
[----:B------:R-:W-:Y:S01]  /*1759a0*/  @P1 LOP3.LUT R49, R49, 0x2000000, RZ, 0xfc, !PT ;  /* 0x0200000031311812 */ /* 0x000fe200078efcff */
[----:B------:R-:W3:Y:S01]  /*1759b0*/  LDL.LU.64 R4, [R1+0x1fd0] ;  /* 0x001fd00001047983 */ /* 0x000ee20000300a00 */
[----:B------:R-:W-:Y:S02]  /*1759c0*/  LOP3.LUT P1, RZ, R54, 0x1000, RZ, 0xc0, !PT ;  /* 0x0000100036ff7812 */ /* 0x000fe4000782c0ff */
[----:B------:R-:W-:Y:S01]  /*1759d0*/  LOP3.LUT R49, R49, 0xfbffffff, RZ, 0xc0, !PT ;  /* 0xfbffffff31317812 */ /* 0x000fe200078ec0ff */
[----:B----4-:R0:W-:Y:S04]  /*1759e0*/  @P0 STG.E.U8 desc[UR34][R20.64], R3 ;  /* 0x0000000314000986 */ /* 0x0101e8000c101122 */
[----:B------:R-:W4:Y:S04]  /*1759f0*/  LDL.LU.64 R26, [R1+0x1fd8] ;  /* 0x001fd800011a7983 */ /* 0x000f280000300a00 */
[----:B------:R-:W4:Y:S02]  /*175a00*/  LDL.LU.64 R24, [R1+0x1fe0] ;  /* 0x001fe00001187983 */ /* 0x000f240000300a00 */
[----:B------:R-:W-:-:S02]  /*175a10*/  @P1 LOP3.LUT R49, R49, 0x4000000, RZ, 0xfc, !PT ;  /* 0x0400000031311812 */ /* 0x000fc400078efcff */
[----:B------:R-:W-:Y:S01]  /*175a20*/  LOP3.LUT P1, RZ, R54, 0x800, RZ, 0xc0, !PT ;  /* 0x0000080036ff7812 */ /* 0x000fe2000782c0ff */
[----:B------:R-:W4:Y:S01]  /*175a30*/  LDL.LU.64 R22, [R1+0x1fe8] ;  /* 0x001fe80001167983 */ /* 0x000f220000300a00 */
[----:B------:R-:W-:Y:S02]  /*175a40*/  LOP3.LUT R49, R49, 0xf7ffffff, RZ, 0xc0, !PT ;  /* 0xf7ffffff31317812 */ /* 0x000fe400078ec0ff */
[----:B0-----:R-:W-:Y:S01]  /*175a50*/  PRMT R3, R14, 0x7772, RZ ;  /* 0x000077720e037816 */ /* 0x001fe200000000ff */
        /* <DEDUP_REMOVED lines=9> */
[----:B------:R-:W-:-:S11]  /*175af0*/  PRMT R14, R14, 0x7773, RZ ;  /* 0x000077730e0e7816 */ /* 0x000fd600000000ff */
[----:B------:R0:W-:Y:S01]  /*175b00*/  @P1 STG.E.U8 desc[UR34][R18.64], R3 ;  /* 0x0000000312001986 */ /* 0x0001e2000c101122 */
[C---:B------:R-:W-:Y:S02]  /*175b10*/  LOP3.LUT P1, RZ, R49.reuse, 0x20000000, RZ, 0xc0, !PT ;  /* 0x2000000031ff7812 */ /* 0x040fe4000782c0ff */
[----:B0-----:R-:W-:Y:S01]  /*175b20*/  PRMT R3, R60, 0x7770, RZ ;  /* 0x000077703c037816 */ /* 0x001fe200000000ff */
[----:B------:R-:W4:Y:S10]  /*175b30*/  LDL.LU.64 R18, [R1+0x1ff8] ;  /* 0x001ff80001127983 */ /* 0x000f340000300a00 */
[----:B------:R0:W-:Y:S01]  /*175b40*/  @P1 STG.E.U8 desc[UR34][R16.64], R14 ;  /* 0x0000000e10001986 */ /* 0x0001e2000c101122 */
[----:B------:R-:W-:-:S03]  /*175b50*/  LOP3.LUT P1, RZ, R49, 0x10000000, RZ, 0xc0, !PT ;  /* 0x1000000031ff7812 */ /* 0x000fc6000782c0ff */
[----:B0-----:R-:W4:Y:S10]  /*175b60*/  LDL.LU.64 R16, [R1+0x2000] ;  /* 0x0020000001107983 */ /* 0x001f340000300a00 */
        /* <DEDUP_REMOVED lines=26> */
[----:B----4-:R0:W-:Y:S01]  /*175d10*/  @P1 STG.E.U8 desc[UR34][R26.64], R3 ;  /* 0x000000031a001986 */ /* 0x0101e2000c101122 */
        /* <DEDUP_REMOVED lines=8> */
[----:B------:R0:W-:Y:S02]  /*175da0*/  @P4 STG.E.U8 desc[UR34][R20.64], R3 ;  /* 0x0000000314004986 */ /* 0x0001e4000c101122 */
[----:B0-----:R-:W-:Y:S02]  /*175db0*/  PRMT R3, R55, 0x7773, RZ ;  /* 0x0000777337037816 */ /* 0x001fe400000000ff */
[----:B------:R-:W3:Y:S04]  /*175dc0*/  LDL.LU R55, [R1+0x8068] ;  /* 0x0080680001377983 */ /* 0x000ee80000300800 */
[----:B------:R-:W4:Y:S04]  /*175dd0*/  LDL.LU.64 R20, [R1+0x2018] ;  /* 0x0020180001147983 */ /* 0x000f280000300a00 */
[----:B------:R2:W-:Y:S02]  /*175de0*/  @P5 STG.E.U8 desc[UR34][R18.64], R3 ;  /* 0x0000000312005986 */ /* 0x0005e4000c101122 */
[----:B--2---:R-:W-:-:S05]  /*175df0*/  PRMT R3, R59, 0x7770, RZ ;  /* 0x000077703b037816 */ /* 0x004fca00000000ff */
[----:B------:R0:W-:Y:S04]  /*175e00*/  @P6 STG.E.U8 desc[UR34][R16.64], R3 ;  /* 0x0000000310006986 */ /* 0x0001e8000c101122 */
[----:B0-----:R-:W2:Y:S04]  /*175e10*/  LDL.LU.64 R16, [R1+0x2010] ;  /* 0x0020100001107983 */ /* 0x001ea80000300a00 */
[----:B------:R-:W2:Y:S04]  /*175e20*/  LDL.LU.64 R26, [R1+0x2020] ;  /* 0x00202000011a7983 */ /* 0x000ea80000300a00 */
[----:B------:R-:W2:Y:S01]  /*175e30*/  LDL.LU.64 R22, [R1+0x2030] ;  /* 0x0020300001167983 */ /* 0x000ea20000300a00 */
[----:B------:R-:W-:-:S03]  /*175e40*/  LOP3.LUT P0, RZ, R54, 0x800000, RZ, 0xc0, !PT ;  /* 0x0080000036ff7812 */ /* 0x000fc6000780c0ff */
[----:B------:R-:W2:Y:S01]  /*175e50*/  LDL.LU.64 R18, [R1+0x2028] ;  /* 0x0020280001127983 */ /* 0x000ea20000300a00 */
[----:B------:R-:W-:-:S09]  /*175e60*/  PRMT R3, R59, 0x7771, RZ ;  /* 0x000077713b037816 */ /* 0x000fd200000000ff */
[----:B------:R0:W-:Y:S04]  /*175e70*/  @P0 STG.E.U8 desc[UR34][R56.64], R3 ;  /* 0x0000000338000986 */ /* 0x0001e8000c101122 */
[----:B0-----:R-:W2:Y:S01]  /*175e80*/  LDL.LU.64 R56, [R1+0x2038] ;  /* 0x0020380001387983 */ /* 0x001ea20000300a00 */
[----:B------:R-:W-:-:S03]  /*175e90*/  LOP3.LUT P5, RZ, R54, 0x1000000, RZ, 0xc0, !PT ;  /* 0x0100000036ff7812 */ /* 0x000fc600078ac0ff */
[----:B------:R-:W2:Y:S01]  /*175ea0*/  LDL.LU.64 R24, [R1+0x2040] ;  /* 0x0020400001187983 */ /* 0x000ea20000300a00 */
[----:B------:R-:W-:Y:S02]  /*175eb0*/  PRMT R3, R59, 0x7772, RZ ;  /* 0x000077723b037816 */ /* 0x000fe400000000ff */
[----:B------:R-:W-:-:S07]  /*175ec0*/  LOP3.LUT P6, RZ, R54, 0x2000000, RZ, 0xc0, !PT ;  /* 0x0200000036ff7812 */ /* 0x000fce00078cc0ff */
[----:B----4-:R0:W-:Y:S04]  /*175ed0*/  @P5 STG.E.U8 desc[UR34][R20.64], R3 ;  /* 0x0000000314005986 */ /* 0x0101e8000c101122 */
[----:B0-----:R-:W4:Y:S01]  /*175ee0*/  LDL.LU.64 R20, [R1+0x2048] ;  /* 0x0020480001147983 */ /* 0x001f220000300a00 */
[----:B------:R-:W-:Y:S02]  /*175ef0*/  PRMT R3, R59, 0x7773, RZ ;  /* 0x000077733b037816 */ /* 0x000fe400000000ff */
[----:B---3--:R-:W-:Y:S02]  /*175f00*/  LOP3.LUT P1, RZ, R55, 0x10, RZ, 0xc0, !PT ;  /* 0x0000001037ff7812 */ /* 0x008fe4000782c0ff */
[----:B------:R-:W-:-:S11]  /*175f10*/  LOP3.LUT R49, R49, 0xffffefff, RZ, 0xc0, !PT ;  /* 0xffffefff31317812 */ /* 0x000fd600078ec0ff */
[----:B------:R-:W-:Y:S02]  /*175f20*/  @P1 LOP3.LUT R49, R49, 0x1000, RZ, 0xfc, !PT ;  /* 0x0000100031311812 */ /* 0x000fe400078efcff */
[----:B------:R-:W-:Y:S02]  /*175f30*/  LOP3.LUT P1, RZ, R55, 0x8, RZ, 0xc0, !PT ;  /* 0x0000000837ff7812 */ /* 0x000fe4000782c0ff */
[----:B------:R-:W-:-:S11]  /*175f40*/  LOP3.LUT R49, R49, 0xffffdfff, RZ, 0xc0, !PT ;  /* 0xffffdfff31317812 */ /* 0x000fd600078ec0ff */
[----:B------:R-:W-:Y:S02]  /*175f50*/  @P1 LOP3.LUT R49, R49, 0x2000, RZ, 0xfc, !PT ;  /* 0x0000200031311812 */ /* 0x000fe400078efcff */
[----:B------:R-:W-:Y:S01]  /*175f60*/  LOP3.LUT P1, RZ, R55, 0x4, RZ, 0xc0, !PT ;  /* 0x0000000437ff7812 */ /* 0x000fe2000782c0ff */
[----:B--2---:R0:W-:Y:S04]  /*175f70*/  @P6 STG.E.U8 desc[UR34][R16.64], R3 ;  /* 0x0000000310006986 */ /* 0x0041e8000c101122 */
[----:B0-----:R-:W2:Y:S01]  /*175f80*/  LDL.LU.64 R16, [R1+0x2050] ;  /* 0x0020500001107983 */ /* 0x001ea20000300a00 */
[----:B------:R-:W-:Y:S02]  /*175f90*/  LOP3.LUT R49, R49, 0xffffbfff, RZ, 0xc0, !PT ;  /* 0xffffbfff31317812 */ /* 0x000fe400078ec0ff */
[----:B------:R-:W-:Y:S01]  /*175fa0*/  LOP3.LUT P0, RZ, R54, 0x4000000, RZ, 0xc0, !PT ;  /* 0x0400000036ff7812 */ /* 0x000fe2000780c0ff */
[----:B------:R-:W3:Y:S04]  /*175fb0*/  LDL.LU.64 R52, [R1+0x2058] ;  /* 0x0020580001347983 */ /* 0x000ee80000300a00 */
[----:B------:R-:W-:-:S02]  /*175fc0*/  @P1 LOP3.LUT R49, R49, 0x4000, RZ, 0xfc, !PT ;  /* 0x0000400031311812 */ /* 0x000fc400078efcff */
[----:B------:R-:W-:Y:S01]  /*175fd0*/  LOP3.LUT P1, RZ, R55, 0x2, RZ, 0xc0, !PT ;  /* 0x0000000237ff7812 */ /* 0x000fe2000782c0ff */
[----:B------:R-:W3:Y:S01]  /*175fe0*/  LDL.LU.64 R12, [R1+0x2060] ;  /* 0x00206000010c7983 */ /* 0x000ee20000300a00 */
[----:B------:R-:W-:Y:S02]  /*175ff0*/  LOP3.LUT R49, R49, 0xffff7fff, RZ, 0xc0, !PT ;  /* 0xffff7fff31317812 */ /* 0x000fe400078ec0ff */
[----:B------:R-:W-:Y:S01]  /*176000*/  PRMT R3, R58, 0x7770, RZ ;  /* 0x000077703a037816 */ /* 0x000fe200000000ff */
[----:B------:R-:W3:Y:S08]  /*176010*/  LDL.LU.64 R8, [R1+0x2068] ;  /* 0x0020680001087983 */ /* 0x000ef00000300a00 */
[----:B------:R-:W-:Y:S01]  /*176020*/  @P1 LOP3.LUT R49, R49, 0x8000, RZ, 0xfc, !PT ;  /* 0x0000800031311812 */ /* 0x000fe200078efcff */
[----:B------:R0:W-:Y:S01]  /*176030*/  @P0 STG.E.U8 desc[UR34][R26.64], R3 ;  /* 0x000000031a000986 */ /* 0x0001e2000c101122 */
[----:B------:R-:W-:-:S02]  /*176040*/  LOP3.LUT P1, RZ, R55, 0x1, RZ, 0xc0, !PT ;  /* 0x0000000137ff7812 */ /* 0x000fc4000782c0ff */
[----:B------:R-:W-:Y:S01]  /*176050*/  LOP3.LUT R49, R49, 0xfffeffff, RZ, 0xc0, !PT ;  /* 0xfffeffff31317812 */ /* 0x000fe200078ec0ff */
[----:B------:R-:W3:Y:S04]  /*176060*/  LDL.LU.64 R4, [R1+0x2070] ;  /* 0x0020700001047983 */ /* 0x000ee80000300a00 */
[----:B------:R-:W3:Y:S01]  /*176070*/  LDL.LU.64 R60, [R1+0x2078] ;  /* 0x00207800013c7983 */ /* 0x000ee20000300a00 */
[----:B0-----:R-:W-:-:S03]  /*176080*/  PRMT R3, R58, 0x7771, RZ ;  /* 0x000077713a037816 */ /* 0x001fc600000000ff */
        /* <DEDUP_REMOVED lines=16> */
[C---:B------:R-:W-:Y:S02]  /*176190*/  LOP3.LUT P1, RZ, R49.reuse, 0x100000, RZ, 0xc0, !PT ;  /* 0x0010000031ff7812 */ /* 0x040fe4000782c0ff */
[----:B0-----:R-:W-:Y:S01]  /*1761a0*/  PRMT R3, R58, 0x7772, RZ ;  /* 0x000077723a037816 */ /* 0x001fe200000000ff */
[----:B------:R-:W3:Y:S10]  /*1761b0*/  LDL.LU.64 R22, [R1+0x2088] ;  /* 0x0020880001167983 */ /* 0x000ef40000300a00 */
[----:B------:R0:W-:Y:S01]  /*1761c0*/  @P1 STG.E.U8 desc[UR34][R18.64], R3 ;  /* 0x0000000312001986 */ /* 0x0001e2000c101122 */
[----:B------:R-:W-:-:S02]  /*1761d0*/  LOP3.LUT P1, RZ, R49, 0x80000, RZ, 0xc0, !PT ;  /* 0x0008000031ff7812 */ /* 0x000fc4000782c0ff */
[----:B0-----:R-:W-:Y:S01]  /*1761e0*/  PRMT R3, R58, 0x7773, RZ ;  /* 0x000077733a037816 */ /* 0x001fe200000000ff */
[----:B------:R-:W3:Y:S10]  /*1761f0*/  LDL.LU.64 R18, [R1+0x2098] ;  /* 0x0020980001127983 */ /* 0x000ef40000300a00 */
[----:B------:R0:W-:Y:S01]  /*176200*/  @P1 STG.E.U8 desc[UR34][R56.64], R3 ;  /* 0x0000000338001986 */ /* 0x0001e2000c101122 */
[----:B------:R-:W-:-:S03]  /*176210*/  LOP3.LUT P1, RZ, R49, 0x40000, RZ, 0xc0, !PT ;  /* 0x0004000031ff7812 */ /* 0x000fc6000782c0ff */
[----:B------:R-:W3:Y:S01]  /*176220*/  LDL.LU.64 R58, [R1+0x2090] ;  /* 0x00209000013a7983 */ /* 0x000ee20000300a00 */
[----:B0-----:R-:W-:-:S03]  /*176230*/  PRMT R3, R7, 0x7770, RZ ;  /* 0x0000777007037816 */ /* 0x001fc600000000ff */
[----:B------:R-:W3:Y:S06]  /*176240*/  LDL.LU.64 R56, [R1+0x20a0] ;  /* 0x0020a00001387983 */ /* 0x000eec0000300a00 */
[----:B------:R0:W-:Y:S01]  /*176250*/  @P1 STG.E.U8 desc[UR34][R24.64], R3 ;  /* 0x0000000318001986 */ /* 0x0001e2000c101122 */
[----:B------:R-:W-:Y:S02]  /*176260*/  LOP3.LUT P1, RZ, R49, 0x20000, RZ, 0xc0, !PT ;  /* 0x0002000031ff7812 */ /* 0x000fe4000782c0ff */
[----:B0-----:R-:W-:Y:S01]  /*176270*/  PRMT R3, R7, 0x7771, RZ ;  /* 0x0000777107037816 */ /* 0x001fe200000000ff */
[----:B------:R-:W3:Y:S10]  /*176280*/  LDL.LU.64 R24, [R1+0x8060] ;  /* 0x0080600001187983 */ /* 0x000ef40000300a00 */
[----:B----4-:R0:W-:Y:S01]  /*176290*/  @P1 STG.E.U8 desc[UR34][R20.64], R3 ;  /* 0x0000000314001986 */ /* 0x0101e2000c101122 */
[----:B------:R-:W-:-:S02]  /*1762a0*/  LOP3.LUT P1, RZ, R49, 0x10000, RZ, 0xc0, !PT ;  /* 0x0001000031ff7812 */ /* 0x000fc4000782c0ff */
[----:B0-----:R-:W-:Y:S01]  /*1762b0*/  PRMT R3, R7, 0x7772, RZ ;  /* 0x0000777207037816 */ /* 0x001fe200000000ff */
[----:B------:R-:W4:Y:S10]  /*1762c0*/  LDL.LU.64 R20, [R1+0x8058] ;  /* 0x0080580001147983 */ /* 0x000f340000300a00 */
[----:B--2---:R0:W-:Y:S04]  /*1762d0*/  @P1 STG.E.U8 desc[UR34][R16.64], R3 ;  /* 0x0000000310001986 */ /* 0x0041e8000c101122 */
[----:B0-----:R-:W2:Y:S01]  /*1762e0*/  LDL.LU.64 R16, [R1+0x8050] ;  /* 0x0080500001107983 */ /* 0x001ea20000300a00 */
[----:B------:R-:W-:-:S02]  /*1762f0*/  LOP3.LUT P1, RZ, R49, 0x8000, RZ, 0xc0, !PT ;  /* 0x0000800031ff7812 */ /* 0x000fc4000782c0ff */
[----:B------:R-:W-:Y:S02]  /*176300*/  PRMT R7, R7, 0x7773, RZ ;  /* 0x0000777307077816 */ /* 0x000fe400000000ff */
        /* <DEDUP_REMOVED lines=8> */
[C---:B------:R-:W-:Y:S02]  /*176390*/  LOP3.LUT P2, RZ, R55.reuse, 0x20, RZ, 0xc0, !PT ;  /* 0x0000002037ff7812 */ /* 0x040fe4000784c0ff */
[C---:B------:R-:W-:Y:S02]  /*1763a0*/  LOP3.LUT P3, RZ, R55.reuse, 0x40, RZ, 0xc0, !PT ;  /* 0x0000004037ff7812 */ /* 0x040fe4000786c0ff */
[----:B------:R-:W-:Y:S02]  /*1763b0*/  LOP3.LUT P4, RZ, R55, 0x80, RZ, 0xc0, !PT ;  /* 0x0000008037ff7812 */ /* 0x000fe4000788c0ff */
[C---:B0-----:R-:W-:Y:S02]  /*1763c0*/  PRMT R3, R11.reuse, 0x7772, RZ ;  /* 0x000077720b037816 */ /* 0x041fe400000000ff */
[----:B------:R-:W-:-:S03]  /*1763d0*/  PRMT R11, R11, 0x7773, RZ ;  /* 0x000077730b0b7816 */ /* 0x000fc600000000ff */
[----:B------:R0:W-:Y:S01]  /*1763e0*/  @P1 STG.E.U8 desc[UR34][R4.64], R3 ;  /* 0x0000000304001986 */ /* 0x0001e2000c101122 */
[----:B------:R-:W-:-:S03]  /*1763f0*/  LOP3.LUT P5, RZ, R55, 0x100, RZ, 0xc0, !PT ;  /* 0x0000010037ff7812 */ /* 0x000fc600078ac0ff */
[----:B------:R-:W-:Y:S01]  /*176400*/  @P2 STG.E.U8 desc[UR34][R60.64], R11 ;  /* 0x0000000b3c002986 */ /* 0x000fe2000c101122 */
[----:B0-----:R-:W-:-:S05]  /*176410*/  PRMT R3, R15, 0x7770, RZ ;  /* 0x000077700f037816 */ /* 0x001fca00000000ff */
[----:B------:R0:W-:Y:S01]  /*176420*/  @P3 STG.E.U8 desc[UR34][R26.64], R3 ;  /* 0x000000031a003986 */ /* 0x0001e2000c101122 */
[C---:B------:R-:W-:Y:S02]  /*176430*/  LOP3.LUT P6, RZ, R55.reuse, 0x200, RZ, 0xc0, !PT ;  /* 0x0000020037ff7812 */ /* 0x040fe400078cc0ff */
[----:B------:R-:W-:Y:S02]  /*176440*/  LOP3.LUT P0, RZ, R55, 0x400, RZ, 0xc0, !PT ;  /* 0x0000040037ff7812 */ /* 0x000fe4000780c0ff */
[C---:B0-----:R-:W-:Y:S01]  /*176450*/  PRMT R3, R15.reuse, 0x7771, RZ ;  /* 0x000077710f037816 */ /* 0x041fe200000000ff */
[----:B------:R-:W3:Y:S04]  /*176460*/  LDL.LU.64 R26, [R1+0x20b0] ;  /* 0x0020b000011a7983 */ /* 0x000ee80000300a00 */
[----:B------:R0:W-:Y:S02]  /*176470*/  @P4 STG.E.U8 desc[UR34][R22.64], R3 ;  /* 0x0000000316004986 */ /* 0x0001e4000c101122 */
[----:B0-----:R-:W-:-:S02]  /*176480*/  PRMT R3, R15, 0x7772, RZ ;  /* 0x000077720f037816 */ /* 0x001fc400000000ff */
[----:B------:R-:W-:-:S03]  /*176490*/  PRMT R15, R15, 0x7773, RZ ;  /* 0x000077730f0f7816 */ /* 0x000fc600000000ff */
[----:B------:R2:W-:Y:S04]  /*1764a0*/  @P5 STG.E.U8 desc[UR34][R18.64], R3 ;  /* 0x0000000312005986 */ /* 0x0005e8000c101122 */
[----:B------:R-:W-:Y:S01]  /*1764b0*/  @P6 STG.E.U8 desc[UR34][R58.64], R15 ;  /* 0x0000000f3a006986 */ /* 0x000fe2000c101122 */
[----:B--2---:R-:W-:-:S05]  /*1764c0*/  PRMT R3, R16, 0x7770, RZ ;  /* 0x0000777010037816 */ /* 0x004fca00000000ff */
[----:B------:R0:W-:Y:S04]  /*1764d0*/  @P0 STG.E.U8 desc[UR34][R56.64], R3 ;  /* 0x0000000338000986 */ /* 0x0001e8000c101122 */
[----:B0-----:R-:W2:Y:S04]  /*1764e0*/  LDL.LU.64 R56, [R1+0x20a8] ;  /* 0x0020a80001387983 */ /* 0x001ea80000300a00 */
[----:B------:R-:W4:Y:S04]  /*1764f0*/  LDL.LU.64 R60, [R1+0x20b8] ;  /* 0x0020b800013c7983 */ /* 0x000f280000300a00 */
[----:B------:R-:W4:Y:S04]  /*176500*/  LDL.LU.64 R22, [R1+0x20c0] ;  /* 0x0020c00001167983 */ /* 0x000f280000300a00 */
[----:B------:R-:W4:Y:S04]  /*176510*/  LDL.LU.64 R18, [R1+0x20c8] ;  /* 0x0020c80001127983 */ /* 0x000f280000300a00 */
[----:B------:R-:W4:Y:S01]  /*176520*/  LDL.LU.64 R58, [R1+0x20d0] ;  /* 0x0020d000013a7983 */ /* 0x000f220000300a00 */
[----:B------:R-:W-:-:S02]  /*176530*/  LOP3.LUT P1, RZ, R55, 0x800000, RZ, 0xc0, !PT ;  /* 0x0080000037ff7812 */ /* 0x000fc4000782c0ff */
[----:B------:R-:W-:Y:S02]  /*176540*/  LOP3.LUT P5, RZ, R55, 0x800, RZ, 0xc0, !PT ;  /* 0x0000080037ff7812 */ /* 0x000fe400078ac0ff */
[----:B------:R-:W-:Y:S02]  /*176550*/  LOP3.LUT R49, R49, 0xfffffff7, RZ, 0xc0, !PT ;  /* 0xfffffff731317812 */ /* 0x000fe400078ec0ff */
[----:B------:R-:W-:-:S07]  /*176560*/  PRMT R3, R16, 0x7771, RZ ;  /* 0x0000777110037816 */ /* 0x000fce00000000ff */
[----:B------:R-:W-:Y:S02]  /*176570*/  @P1 LOP3.LUT R49, R49, 0x8, RZ, 0xfc, !PT ;  /* 0x0000000831311812 */ /* 0x000fe400078efcff */
[C---:B------:R-:W-:Y:S02]  /*176580*/  LOP3.LUT P1, RZ, R55.reuse, 0x400000, RZ, 0xc0, !PT ;  /* 0x0040000037ff7812 */ /* 0x040fe4000782c0ff */
[----:B------:R-:W-:Y:S02]  /*176590*/  LOP3.LUT P6, RZ, R55, 0x1000, RZ, 0xc0, !PT ;  /* 0x0000100037ff7812 */ /* 0x000fe400078cc0ff */
[----:B------:R-:W-:-:S09]  /*1765a0*/  LOP3.LUT R49, R49, 0xffffffef, RZ, 0xc0, !PT ;  /* 0xffffffef31317812 */ /* 0x000fd200078ec0ff */
[----:B------:R-:W-:Y:S02]  /*1765b0*/  @P1 LOP3.LUT R49, R49, 0x10, RZ, 0xfc, !PT ;  /* 0x0000001031311812 */ /* 0x000fe400078efcff */
[----:B------:R-:W-:Y:S02]  /*1765c0*/  LOP3.LUT P1, RZ, R55, 0x200000, RZ, 0xc0, !PT ;  /* 0x0020000037ff7812 */ /* 0x000fe4000782c0ff */
[----:B------:R-:W-:Y:S01]  /*1765d0*/  LOP3.LUT R49, R49, 0xffffffdf, RZ, 0xc0, !PT ;  /* 0xffffffdf31317812 */ /* 0x000fe200078ec0ff */
[----:B---3--:R0:W-:Y:S04]  /*1765e0*/  @P5 STG.E.U8 desc[UR34][R26.64], R3 ;  /* 0x000000031a005986 */ /* 0x0081e8000c101122 */
[----:B0-----:R-:W3:Y:S01]  /*1765f0*/  LDL.LU.64 R26, [R1+0x20d8] ;  /* 0x0020d800011a7983 */ /* 0x001ee20000300a00 */
[----:B------:R-:W-:-:S05]  /*176600*/  PRMT R3, R16, 0x7772, RZ ;  /* 0x0000777210037816 */ /* 0x000fca00000000ff */
        /* <DEDUP_REMOVED lines=21> */
[----:B------:R-:W-:Y:S01]  /*176760*/  PRMT R16, R16, 0x7773, RZ ;  /* 0x0000777310107816 */ /* 0x000fe200000000ff */
[----:B--2---:R0:W-:Y:S04]  /*176770*/  @P6 STG.E.U8 desc[UR34][R56.64], R3 ;  /* 0x0000000338006986 */ /* 0x0041e8000c101122 */
[----:B0-----:R-:W2:Y:S04]  /*176780*/  LDL.LU.64 R56, [R1+0x20e0] ;  /* 0x0020e00001387983 */ /* 0x001ea80000300a00 */
[----:B------:R-:W2:Y:S04]  /*176790*/  LDL.LU.64 R14, [R1+0x20e8] ;  /* 0x0020e800010e7983 */ /* 0x000ea80000300a00 */
[----:B------:R-:W2:Y:S04]  /*1767a0*/  LDL.LU.64 R10, [R1+0x20f0] ;  /* 0x0020f000010a7983 */ /* 0x000ea80000300a00 */
[----:B------:R-:W2:Y:S04]  /*1767b0*/  LDL.LU.64 R6, [R1+0x20f8] ;  /* 0x0020f80001067983 */ /* 0x000ea80000300a00 */
[----:B------:R-:W2:Y:S01]  /*1767c0*/  LDL.LU.64 R52, [R1+0x2100] ;  /* 0x0021000001347983 */ /* 0x000ea20000300a00 */
[----:B----4-:R-:W-:-:S03]  /*1767d0*/  PRMT R3, R20, 0x7770, RZ ;  /* 0x0000777014037816 */ /* 0x010fc600000000ff */
[----:B------:R-:W-:Y:S04]  /*1767e0*/  @P0 STG.E.U8 desc[UR34][R60.64], R16 ;  /* 0x000000103c000986 */ /* 0x000fe8000c101122 */
[----:B------:R-:W4:Y:S04]  /*1767f0*/  LDL.LU.64 R12, [R1+0x2108] ;  /* 0x00210800010c7983 */ /* 0x000f280000300a00 */
[----:B------:R0:W-:Y:S01]  /*176800*/  @P1 STG.E.U8 desc[UR34][R22.64], R3 ;  /* 0x0000000316001986 */ /* 0x0001e2000c101122 */
[----:B------:R-:W-:-:S03]  /*176810*/  LOP3.LUT P1, RZ, R49, 0x800, RZ, 0xc0, !PT ;  /* 0x0000080031ff7812 */ /* 0x000fc6000782c0ff */
[----:B------:R-:W4:Y:S04]  /*176820*/  LDL.LU.64 R8, [R1+0x2118] ;  /* 0x0021180001087983 */ /* 0x000f280000300a00 */
[----:B------:R-:W4:Y:S01]  /*176830*/  LDL.LU.64 R4, [R1+0x2110] ;  /* 0x0021100001047983 */ /* 0x000f220000300a00 */
[----:B0-----:R-:W-:-:S03]  /*176840*/  PRMT R3, R20, 0x7771, RZ ;  /* 0x0000777114037816 */ /* 0x001fc600000000ff */
        /* <DEDUP_REMOVED lines=9> */
[----:B------:R-:W-:Y:S02]  /*1768e0*/  PRMT R20, R20, 0x7773, RZ ;  /* 0x0000777314147816 */ /* 0x000fe400000000ff */
[----:B------:R-:W-:-:S09]  /*1768f0*/  PRMT R3, R24, 0x7770, RZ ;  /* 0x0000777018037816 */ /* 0x000fd200000000ff */
[----:B---3--:R0:W-:Y:S01]  /*176900*/  @P1 STG.E.U8 desc[UR34][R26.64], R20 ;  /* 0x000000141a001986 */ /* 0x0081e2000c101122 */
[----:B------:R-:W-:-:S03]  /*176910*/  LOP3.LUT P1, RZ, R49, 0x100, RZ, 0xc0, !PT ;  /* 0x0000010031ff7812 */ /* 0x000fc6000782c0ff */
[----:B0-----:R-:W3:Y:S01]  /*176920*/  LDL.LU.64 R26, [R1+0x8048] ;  /* 0x00804800011a7983 */ /* 0x001ee20000300a00 */
[C---:B------:R-:W-:Y:S02]  /*176930*/  LOP3.LUT P2, RZ, R55.reuse, 0x1000000, RZ, 0xc0, !PT ;  /* 0x0100000037ff7812 */ /* 0x040fe4000784c0ff */
[C---:B------:R-:W-:Y:S02]  /*176940*/  LOP3.LUT P3, RZ, R55.reuse, 0x2000000, RZ, 0xc0, !PT ;  /* 0x0200000037ff7812 */ /* 0x040fe4000786c0ff */
[C---:B------:R-:W-:Y:S02]  /*176950*/  LOP3.LUT P4, RZ, R55.reuse, 0x4000000, RZ, 0xc0, !PT ;  /* 0x0400000037ff7812 */ /* 0x040fe4000788c0ff */
[C---:B------:R-:W-:Y:S02]  /*176960*/  LOP3.LUT P5, RZ, R55.reuse, 0x8000000, RZ, 0xc0, !PT ;  /* 0x0800000037ff7812 */ /* 0x040fe400078ac0ff */
[C---:B------:R-:W-:Y:S02]  /*176970*/  LOP3.LUT P6, RZ, R55.reuse, 0x10000000, RZ, 0xc0, !PT ;  /* 0x1000000037ff7812 */ /* 0x040fe400078cc0ff */
[----:B------:R-:W-:Y:S01]  /*176980*/  LOP3.LUT P0, RZ, R55, 0x20000000, RZ, 0xc0, !PT ;  /* 0x2000000037ff7812 */ /* 0x000fe2000780c0ff */
[----:B--2---:R0:W-:Y:S04]  /*176990*/  @P1 STG.E.U8 desc[UR34][R56.64], R3 ;  /* 0x0000000338001986 */ /* 0x0041e8000c101122 */
[----:B0-----:R-:W2:Y:S01]  /*1769a0*/  LDL.LU.64 R56, [R1+0x8040] ;  /* 0x0080400001387983 */ /* 0x001ea20000300a00 */
[----:B------:R-:W-:-:S02]  /*1769b0*/  LOP3.LUT P1, RZ, R49, 0x80, RZ, 0xc0, !PT ;  /* 0x0000008031ff7812 */ /* 0x000fc4000782c0ff */
[----:B------:R-:W-:-:S11]  /*1769c0*/  PRMT R3, R24, 0x7771, RZ ;  /* 0x0000777118037816 */ /* 0x000fd600000000ff */
[----:B------:R0:W-:Y:S01]  /*1769d0*/  @P1 STG.E.U8 desc[UR34][R14.64], R3 ;  /* 0x000000030e001986 */ /* 0x0001e2000c101122 */
        /* <DEDUP_REMOVED lines=11> */
[----:B----4-:R0:W-:Y:S02]  /*176a90*/  @P1 STG.E.U8 desc[UR34][R12.64], R3 ;  /* 0x000000030c001986 */ /* 0x0101e4000c101122 */
[C---:B0-----:R-:W-:Y:S02]  /*176aa0*/  PRMT R3, R28.reuse, 0x7772, RZ ;  /* 0x000077721c037816 */ /* 0x041fe400000000ff */
[----:B------:R-:W-:-:S03]  /*176ab0*/  PRMT R28, R28, 0x7773, RZ ;  /* 0x000077731c1c7816 */ /* 0x000fc600000000ff */
[----:B------:R0:W-:Y:S04]  /*176ac0*/  @P2 STG.E.U8 desc[UR34][R8.64], R3 ;  /* 0x0000000308002986 */ /* 0x0001e8000c101122 */
[----:B------:R-:W-:Y:S01]  /*176ad0*/  @P3 STG.E.U8 desc[UR34][R4.64], R28 ;  /* 0x0000001c04003986 */ /* 0x000fe2000c101122 */
[----:B0-----:R-:W-:-:S05]  /*176ae0*/  PRMT R3, R32, 0x7770, RZ ;  /* 0x0000777020037816 */ /* 0x001fca00000000ff */
[----:B------:R0:W-:Y:S02]  /*176af0*/  @P4 STG.E.U8 desc[UR34][R60.64], R3 ;  /* 0x000000033c004986 */ /* 0x0001e4000c101122 */
[----:B0-----:R-:W-:-:S05]  /*176b00*/  PRMT R3, R32, 0x7771, RZ ;  /* 0x0000777120037816 */ /* 0x001fca00000000ff */
[----:B------:R0:W-:Y:S02]  /*176b10*/  @P5 STG.E.U8 desc[UR34][R22.64], R3 ;  /* 0x0000000316005986 */ /* 0x0001e4000c101122 */
[C---:B0-----:R-:W-:Y:S02]  /*176b20*/  PRMT R3, R32.reuse, 0x7772, RZ ;  /* 0x0000777220037816 */ /* 0x041fe400000000ff */
[----:B------:R-:W-:-:S03]  /*176b30*/  PRMT R32, R32, 0x7773, RZ ;  /* 0x0000777320207816 */ /* 0x000fc600000000ff */
[----:B------:R0:W-:Y:S04]  /*176b40*/  @P6 STG.E.U8 desc[UR34][R18.64], R3 ;  /* 0x0000000312006986 */ /* 0x0001e8000c101122 */
[----:B------:R1:W-:Y:S04]  /*176b50*/  @P0 STG.E.U8 desc[UR34][R58.64], R32 ;  /* 0x000000203a000986 */ /* 0x0003e8000c101122 */
[----:B0-----:R-:W4:Y:S04]  /*176b60*/  LDL.LU.64 R18, [R1+0x2140] ;  /* 0x0021400001127983 */ /* 0x001f280000300a00 */
[----:B-1----:R-:W3:Y:S04]  /*176b70*/  LDL.LU.64 R58, [R1+0x2148] ;  /* 0x00214800013a7983 */ /* 0x002ee80000300a00 */
[----:B------:R-:W3:Y:S04]  /*176b80*/  LDL.LU.64 R12, [R1+0x2150] ;  /* 0x00215000010c7983 */ /* 0x000ee80000300a00 */
[----:B------:R-:W3:Y:S04]  /*176b90*/  LDL.LU.64 R8, [R1+0x2158] ;  /* 0x0021580001087983 */ /* 0x000ee80000300a00 */
[----:B------:R-:W3:Y:S04]  /*176ba0*/  LDL.LU.64 R4, [R1+0x2160] ;  /* 0x0021600001047983 */ /* 0x000ee80000300a00 */
[----:B------:R-:W3:Y:S01]  /*176bb0*/  LDL.LU.64 R60, [R1+0x2168] ;  /* 0x00216800013c7983 */ /* 0x000ee20000300a00 */
[----:B------:R-:W-:-:S02]  /*176bc0*/  LOP3.LUT R50, R50, 0xfbffffff, RZ, 0xc0, !PT ;  /* 0xfbffffff32327812 */ /* 0x000fc400078ec0ff */
[----:B------:R-:W-:Y:S01]  /*176bd0*/  LOP3.LUT R49, R49, 0xfffffffe, RZ, 0xc0, !PT ;  /* 0xfffffffe31317812 */ /* 0x000fe200078ec0ff */
[----:B------:R-:W3:Y:S01]  /*176be0*/  LDL.LU.64 R22, [R1+0x2170] ;  /* 0x0021700001167983 */ /* 0x000ee20000300a00 */
[----:B------:R-:W-:Y:S02]  /*176bf0*/  LOP3.LUT P5, RZ, R55, 0x40000000, RZ, 0xc0, !PT ;  /* 0x4000000037ff7812 */ /* 0x000fe400078ac0ff */
        /* <DEDUP_REMOVED lines=18> */
[----:B------:R-:W-:Y:S02]  /*176d20*/  @P1 LOP3.LUT R49, R49, 0x1, RZ, 0xfc, !PT ;  /* 0x0000000131311812 */ /* 0x000fe400078efcff */
[----:B------:R-:W-:Y:S02]  /*176d30*/  LOP3.LUT P1, RZ, R56, 0x8, RZ, 0xc0, !PT ;  /* 0x0000000838ff7812 */ /* 0x000fe4000782c0ff */
[----:B------:R-:W-:Y:S02]  /*176d40*/  LOP3.LUT R49, R49, 0xfffffffd, RZ, 0xc0, !PT ;  /* 0xfffffffd31317812 */ /* 0x000fe400078ec0ff */
[----:B------:R-:W-:-:S09]  /*176d50*/  LOP3.LUT P6, RZ, R55, 0x80000000, RZ, 0xc0, !PT ;  /* 0x8000000037ff7812 */ /* 0x000fd200078cc0ff */
[----:B------:R-:W-:Y:S02]  /*176d60*/  @P1 LOP3.LUT R49, R49, 0x2, RZ, 0xfc, !PT ;  /* 0x0000000231311812 */ /* 0x000fe400078efcff */
[----:B------:R-:W-:Y:S02]  /*176d70*/  LOP3.LUT P1, RZ, R56, 0x4, RZ, 0xc0, !PT ;  /* 0x0000000438ff7812 */ /* 0x000fe4000782c0ff */
[----:B------:R-:W-:Y:S02]  /*176d80*/  LOP3.LUT R49, R49, 0xfffffffb, RZ, 0xc0, !PT ;  /* 0xfffffffb31317812 */ /* 0x000fe400078ec0ff */
[----:B------:R-:W-:Y:S02]  /*176d90*/  PRMT R3, R36, 0x7770, RZ ;  /* 0x0000777024037816 */ /* 0x000fe400000000ff */
[----:B------:R-:W-:-:S07]  /*176da0*/  LOP3.LUT P0, RZ, R56, 0x1, RZ, 0xc0, !PT ;  /* 0x0000000138ff7812 */ /* 0x000fce000780c0ff */
[----:B------:R-:W-:Y:S02]  /*176db0*/  @P1 LOP3.LUT R49, R49, 0x4, RZ, 0xfc, !PT ;  /* 0x0000000431311812 */ /* 0x000fe400078efcff */
[----:B------:R-:W-:Y:S01]  /*176dc0*/  LOP3.LUT P1, RZ, R56, 0x2, RZ, 0xc0, !PT ;  /* 0x0000000238ff7812 */ /* 0x000fe2000782c0ff */
[----:B----4-:R0:W-:Y:S02]  /*176dd0*/  @P5 STG.E.U8 desc[UR34][R18.64], R3 ;  /* 0x0000000312005986 */ /* 0x0101e4000c101122 */
[C---:B0-----:R-:W-:Y:S02]  /*176de0*/  PRMT R3, R36.reuse, 0x7771, RZ ;  /* 0x0000777124037816 */ /* 0x041fe400000000ff */
[----:B------:R-:W2:Y:S04]  /*176df0*/  LDL.LU.64 R18, [R1+0x2178] ;  /* 0x0021780001127983 */ /* 0x000ea80000300a00 */
[----:B---3--:R0:W-:Y:S02]  /*176e00*/  @P6 STG.E.U8 desc[UR34][R58.64], R3 ;  /* 0x000000033a006986 */ /* 0x0081e4000c101122 */
[----:B0-----:R-:W-:-:S02]  /*176e10*/  PRMT R3, R36, 0x7772, RZ ;  /* 0x0000777224037816 */ /* 0x001fc400000000ff */
[----:B------:R-:W3:Y:S01]  /*176e20*/  LDL.LU.64 R58, [R1+0x2180] ;  /* 0x00218000013a7983 */ /* 0x000ee20000300a00 */
[----:B------:R-:W-:-:S03]  /*176e30*/  PRMT R36, R36, 0x7773, RZ ;  /* 0x0000777324247816 */ /* 0x000fc600000000ff */
[----:B------:R0:W-:Y:S04]  /*176e40*/  @P0 STG.E.U8 desc[UR34][R12.64], R3 ;  /* 0x000000030c000986 */ /* 0x0001e8000c101122 */
[----:B------:R-:W-:Y:S01]  /*176e50*/  @P1 STG.E.U8 desc[UR34][R8.64], R36 ;  /* 0x0000002408001986 */ /* 0x000fe2000c101122 */
[----:B------:R-:W-:-:S03]  /*176e60*/  LOP3.LUT P1, RZ, R49, 0x4, RZ, 0xc0, !PT ;  /* 0x0000000431ff7812 */ /* 0x000fc6000782c0ff */
[----:B------:R-:W4:Y:S01]  /*176e70*/  LDL.LU.64 R54, [R1+0x2198] ;  /* 0x0021980001367983 */ /* 0x000f220000300a00 */
[----:B0-----:R-:W-:-:S03]  /*176e80*/  PRMT R3, R40, 0x7770, RZ ;  /* 0x0000777028037816 */ /* 0x001fc600000000ff */
[----:B------:R-:W4:Y:S04]  /*176e90*/  LDL.LU.64 R14, [R1+0x2190] ;  /* 0x00219000010e7983 */ /* 0x000f280000300a00 */
[----:B------:R-:W4:Y:S04]  /*176ea0*/  LDL.LU.64 R10, [R1+0x21a0] ;  /* 0x0021a000010a7983 */ /* 0x000f280000300a00 */
[----:B------:R0:W-:Y:S01]  /*176eb0*/  @P1 STG.E.U8 desc[UR34][R4.64], R3 ;  /* 0x0000000304001986 */ /* 0x0001e2000c101122 */
[----:B------:R-:W-:-:S03]  /*176ec0*/  LOP3.LUT P1, RZ, R49, 0x2, RZ, 0xc0, !PT ;  /* 0x0000000231ff7812 */ /* 0x000fc6000782c0ff */
[----:B------:R-:W4:Y:S04]  /*176ed0*/  LDL.LU.64 R6, [R1+0x21b0] ;  /* 0x0021b00001067983 */ /* 0x000f280000300a00 */
[----:B------:R-:W4:Y:S01]  /*176ee0*/  LDL.LU.64 R52, [R1+0x21a8] ;  /* 0x0021a80001347983 */ /* 0x000f220000300a00 */
[----:B0-----:R-:W-:-:S03]  /*176ef0*/  PRMT R3, R40, 0x7771, RZ ;  /* 0x0000777128037816 */ /* 0x001fc600000000ff */
[----:B------:R-:W4:Y:S04]  /*176f00*/  LDL.LU.64 R12, [R1+0x21b8] ;  /* 0x0021b800010c7983 */ /* 0x000f280000300a00 */
[----:B------:R-:W4:Y:S04]  /*176f10*/  LDL.LU.64 R8, [R1+0x21c0] ;  /* 0x0021c00001087983 */ /* 0x000f280000300a00 */
[----:B------:R0:W-:Y:S01]  /*176f20*/  @P1 STG.E.U8 desc[UR34][R60.64], R3 ;  /* 0x000000033c001986 */ /* 0x0001e2000c101122 */
[----:B------:R-:W-:-:S03]  /*176f30*/  LOP3.LUT P1, RZ, R49, 0x1, RZ, 0xc0, !PT ;  /* 0x0000000131ff7812 */ /* 0x000fc6000782c0ff */
[----:B------:R-:W4:Y:S04]  /*176f40*/  LDL.LU.64 R4, [R1+0x21c8] ;  /* 0x0021c80001047983 */ /* 0x000f280000300a00 */
[----:B0-----:R-:W4:Y:S04]  /*176f50*/  LDL.LU.64 R60, [R1+0x21d0] ;  /* 0x0021d000013c7983 */ /* 0x001f280000300a00 */
[----:B------:R-:W4:Y:S01]  /*176f60*/  LDL.LU.64 R48, [R1+0x2188] ;  /* 0x0021880001307983 */ /* 0x000f220000300a00 */
[----:B------:R-:W-:-:S05]  /*176f70*/  PRMT R3, R40, 0x7772, RZ ;  /* 0x0000777228037816 */ /* 0x000fca00000000ff */
[----:B------:R0:W-:Y:S01]  /*176f80*/  @P1 STG.E.U8 desc[UR34][R22.64], R3 ;  /* 0x0000000316001986 */ /* 0x0001e2000c101122 */
[----:B------:R-:W-:Y:S02]  /*176f90*/  LOP3.LUT P1, RZ, R50, 0x80000000, RZ, 0xc0, !PT ;  /* 0x8000000032ff7812 */ /* 0x000fe4000782c0ff */
[----:B------:R-:W-:Y:S02]  /*176fa0*/  PRMT R40, R40, 0x7773, RZ ;  /* 0x0000777328287816 */ /* 0x000fe400000000ff */
[----:B0-----:R-:W-:Y:S01]  /*176fb0*/  PRMT R3, R44, 0x7770, RZ ;  /* 0x000077702c037816 */ /* 0x001fe200000000ff */
[----:B------:R-:W4:Y:S01]  /*176fc0*/  LDL.LU.64 R22, [R1+0x8038] ;  /* 0x0080380001167983 */ /* 0x000f220000300a00 */
[C---:B------:R-:W-:Y:S02]  /*176fd0*/  LOP3.LUT P2, RZ, R56.reuse, 0x800, RZ, 0xc0, !PT ;  /* 0x0000080038ff7812 */ /* 0x040fe4000784c0ff */
[C---:B------:R-:W-:Y:S02]  /*176fe0*/  LOP3.LUT P3, RZ, R56.reuse, 0x1000, RZ, 0xc0, !PT ;  /* 0x0000100038ff7812 */ /* 0x040fe4000786c0ff */
[----:B------:R-:W-:-:S02]  /*176ff0*/  LOP3.LUT P4, RZ, R56, 0x2000, RZ, 0xc0, !PT ;  /* 0x0000200038ff7812 */ /* 0x000fc4000788c0ff */
[C---:B------:R-:W-:Y:S02]  /*177000*/  LOP3.LUT P5, RZ, R56.reuse, 0x4000, RZ, 0xc0, !PT ;  /* 0x0000400038ff7812 */ /* 0x040fe400078ac0ff */
[----:B------:R-:W-:Y:S01]  /*177010*/  LOP3.LUT P6, RZ, R56, 0x8000, RZ, 0xc0, !PT ;  /* 0x0000800038ff7812 */ /* 0x000fe200078cc0ff */
[----:B--2---:R0:W-:Y:S01]  /*177020*/  @P1 STG.E.U8 desc[UR34][R18.64], R40 ;  /* 0x0000002812001986 */ /* 0x0041e2000c101122 */
[----:B------:R-:W-:-:S03]  /*177030*/  LOP3.LUT P1, RZ, R50, 0x40000000, RZ, 0xc0, !PT ;  /* 0x4000000032ff7812 */ /* 0x000fc6000782c0ff */
[----:B0-----:R-:W2:Y:S10]  /*177040*/  LDL.LU.64 R18, [R1+0x8030] ;  /* 0x0080300001127983 */ /* 0x001eb40000300a00 */
[----:B---3--:R0:W-:Y:S01]  /*177050*/  @P1 STG.E.U8 desc[UR34][R58.64], R3 ;  /* 0x000000033a001986 */ /* 0x0081e2000c101122 */
[----:B------:R-:W-:-:S02]  /*177060*/  LOP3.LUT P1, RZ, R50, 0x20000000, RZ, 0xc0, !PT ;  /* 0x2000000032ff7812 */ /* 0x000fc4000782c0ff */
[----:B0-----:R-:W-:Y:S01]  /*177070*/  PRMT R3, R44, 0x7771, RZ ;  /* 0x000077712c037816 */ /* 0x001fe200000000ff */
[----:B------:R-:W3:Y:S10]  /*177080*/  LDL.LU.64 R58, [R1+0x8028] ;  /* 0x00802800013a7983 */ /* 0x000ef40000300a00 */
[----:B----4-:R0:W-:Y:S01]  /*177090*/  @P1 STG.E.U8 desc[UR34][R48.64], R3 ;  /* 0x0000000330001986 */ /* 0x0101e2000c101122 */
[----:B------:R-:W-:-:S02]  /*1770a0*/  LOP3.LUT P1, RZ, R50, 0x10000000, RZ, 0xc0, !PT ;  /* 0x1000000032ff7812 */ /* 0x000fc4000782c0ff */
[----:B0-----:R-:W-:-:S11]  /*1770b0*/  PRMT R3, R44, 0x7772, RZ ;  /* 0x000077722c037816 */ /* 0x001fd600000000ff */
[----:B------:R0:W-:Y:S01]  /*1770c0*/  @P1 STG.E.U8 desc[UR34][R54.64], R3 ;  /* 0x0000000336001986 */ /* 0x0001e2000c101122 */
[----:B------:R-:W-:Y:S02]  /*1770d0*/  LOP3.LUT P1, RZ, R50, 0x8000000, RZ, 0xc0, !PT ;  /* 0x0800000032ff7812 */ /* 0x000fe4000782c0ff */
[----:B------:R-:W-:-:S11]  /*1770e0*/  PRMT R44, R44, 0x7773, RZ ;  /* 0x000077732c2c7816 */ /* 0x000fd600000000ff */
[----:B------:R-:W-:Y:S01]  /*1770f0*/  @P1 STG.E.U8 desc[UR34][R14.64], R44 ;  /* 0x0000002c0e001986 */ /* 0x000fe2000c101122 */
[----:B------:R-:W-:Y:S02]  /*177100*/  LOP3.LUT P1, RZ, R50, 0x4000000, RZ, 0xc0, !PT ;  /* 0x0400000032ff7812 */ /* 0x000fe4000782c0ff */
[----:B0-----:R-:W-:-:S11]  /*177110*/  PRMT R3, R17, 0x7770, RZ ;  /* 0x0000777011037816 */ /* 0x001fd600000000ff */
[----:B------:R0:W-:Y:S02]  /*177120*/  @P1 STG.E.U8 desc[UR34][R10.64], R3 ;  /* 0x000000030a001986 */ /* 0x0001e4000c101122 */
[----:B0-----:R-:W-:-:S05]  /*177130*/  PRMT R3, R17, 0x7771, RZ ;  /* 0x0000777111037816 */ /* 0x001fca00000000ff */
[----:B------:R0:W-:Y:S02]  /*177140*/  @P2 STG.E.U8 desc[UR34][R6.64], R3 ;  /* 0x0000000306002986 */ /* 0x0001e4000c101122 */
[C---:B0-----:R-:W-:Y:S02]  /*177150*/  PRMT R3, R17.reuse, 0x7772, RZ ;  /* 0x0000777211037816 */ /* 0x041fe400000000ff */
[----:B------:R-:W4:Y:S01]  /*177160*/  LDL.LU.64 R6, [R1+0x21d8] ;  /* 0x0021d80001067983 */ /* 0x000f220000300a00 */
[----:B------:R-:W-:-:S03]  /*177170*/  PRMT R17, R17, 0x7773, RZ ;  /* 0x0000777311117816 */ /* 0x000fc600000000ff */
[----:B------:R0:W-:Y:S04]  /*177180*/  @P3 STG.E.U8 desc[UR34][R52.64], R3 ;  /* 0x0000000334003986 */ /* 0x0001e8000c101122 */
[----:B------:R1:W-:Y:S04]  /*177190*/  @P4 STG.E.U8 desc[UR34][R12.64], R17 ;  /* 0x000000110c004986 */ /* 0x0003e8000c101122 */
[----:B0-----:R-:W2:Y:S01]  /*1771a0*/  LDL.LU.64 R52, [R1+0x21e0] ;  /* 0x0021e00001347983 */ /* 0x001ea20000300a00 */
[----:B------:R-:W-:-:S03]  /*1771b0*/  PRMT R3, R21, 0x7770, RZ ;  /* 0x0000777015037816 */ /* 0x000fc600000000ff */
[----:B-1----:R-:W3:Y:S04]  /*1771c0*/  LDL.LU.64 R12, [R1+0x21e8] ;  /* 0x0021e800010c7983 */ /* 0x002ee80000300a00 */
[----:B------:R0:W-:Y:S04]  /*1771d0*/  @P5 STG.E.U8 desc[UR34][R8.64], R3 ;  /* 0x0000000308005986 */ /* 0x0001e8000c101122 */
[----:B0-----:R-:W3:Y:S01]  /*1771e0*/  LDL.LU.64 R8, [R1+0x21f0] ;  /* 0x0021f00001087983 */ /* 0x001ee20000300a00 */
[----:B------:R-:W-:-:S05]  /*1771f0*/  PRMT R3, R21, 0x7771, RZ ;  /* 0x0000777115037816 */ /* 0x000fca00000000ff */
[----:B------:R0:W-:Y:S04]  /*177200*/  @P6 STG.E.U8 desc[UR34][R4.64], R3 ;  /* 0x0000000304006986 */ /* 0x0001e8000c101122 */
[----:B0-----:R-:W3:Y:S01]  /*177210*/  LDL.LU.64 R4, [R1+0x21f8] ;  /* 0x0021f80001047983 */ /* 0x001ee20000300a00 */
[C---:B------:R-:W-:Y:S02]  /*177220*/  LOP3.LUT P1, RZ, R56.reuse, 0x20000000, RZ, 0xc0, !PT ;  /* 0x2000000038ff7812 */ /* 0x040fe4000782c0ff */
[----:B------:R-:W-:Y:S02]  /*177230*/  LOP3.LUT P0, RZ, R56, 0x10000, RZ, 0xc0, !PT ;  /* 0x0001000038ff7812 */ /* 0x000fe4000780c0ff */
[----:B------:R-:W-:Y:S02]  /*177240*/  LOP3.LUT R50, R50, 0xfffdffff, RZ, 0xc0, !PT ;  /* 0xfffdffff32327812 */ /* 0x000fe400078ec0ff */
[----:B------:R-:W-:-:S07]  /*177250*/  PRMT R3, R21, 0x7772, RZ ;  /* 0x0000777215037816 */ /* 0x000fce00000000ff */
[----:B------:R-:W-:Y:S02]  /*177260*/  @P1 LOP3.LUT R50, R50, 0x20000, RZ, 0xfc, !PT ;  /* 0x0002000032321812 */ /* 0x000fe400078efcff */
[----:B------:R-:W-:Y:S01]  /*177270*/  LOP3.LUT P1, RZ, R56, 0x10000000, RZ, 0xc0, !PT ;  /* 0x1000000038ff7812 */ /* 0x000fe2000782c0ff */
[----:B------:R0:W-:Y:S01]  /*177280*/  @P0 STG.E.U8 desc[UR34][R60.64], R3 ;  /* 0x000000033c000986 */ /* 0x0001e2000c101122 */
[----:B------:R-:W-:-:S03]  /*177290*/  LOP3.LUT R50, R50, 0xfffbffff, RZ, 0xc0, !PT ;  /* 0xfffbffff32327812 */ /* 0x000fc600078ec0ff */
[----:B0-----:R-:W3:Y:S08]  /*1772a0*/  LDL.LU.64 R60, [R1+0x2200] ;  /* 0x00220000013c7983 */ /* 0x001ef00000300a00 */
        /* <DEDUP_REMOVED lines=18> */
[C---:B------:R-:W-:Y:S02]  /*1773d0*/  LOP3.LUT P5, RZ, R56.reuse, 0x20000, RZ, 0xc0, !PT ;  /* 0x0002000038ff7812 */ /* 0x040fe400078ac0ff */
[----:B------:R-:W-:-:S07]  /*1773e0*/  LOP3.LUT P6, RZ, R56, 0x40000, RZ, 0xc0, !PT ;  /* 0x0004000038ff7812 */ /* 0x000fce00078cc0ff */
[----:B------:R-:W-:Y:S02]  /*1773f0*/  @P1 LOP3.LUT R50, R50, 0x1000000, RZ, 0xfc, !PT ;  /* 0x0100000032321812 */ /* 0x000fe400078efcff */
[C---:B------:R-:W-:Y:S02]  /*177400*/  LOP3.LUT P1, RZ, R56.reuse, 0x200000, RZ, 0xc0, !PT ;  /* 0x0020000038ff7812 */ /* 0x040fe4000782c0ff */
[----:B------:R-:W-:Y:S02]  /*177410*/  LOP3.LUT P0, RZ, R56, 0x80000, RZ, 0xc0, !PT ;  /* 0x0008000038ff7812 */ /* 0x000fe4000780c0ff */
[----:B------:R-:W-:Y:S02]  /*177420*/  LOP3.LUT R50, R50, 0xfdffffff, RZ, 0xc0, !PT ;  /* 0xfdffffff32327812 */ /* 0x000fe400078ec0ff */
[----:B------:R-:W-:Y:S02]  /*177430*/  PRMT R21, R21, 0x7773, RZ ;  /* 0x0000777315157816 */ /* 0x000fe400000000ff */
[----:B------:R-:W-:-:S05]  /*177440*/  PRMT R3, R25, 0x7770, RZ ;  /* 0x0000777019037816 */ /* 0x000fca00000000ff */
[----:B------:R-:W-:Y:S02]  /*177450*/  @P1 LOP3.LUT R50, R50, 0x2000000, RZ, 0xfc, !PT ;  /* 0x0200000032321812 */ /* 0x000fe400078efcff */
[----:B------:R-:W-:Y:S01]  /*177460*/  LOP3.LUT P1, RZ, R56, 0x100000, RZ, 0xc0, !PT ;  /* 0x0010000038ff7812 */ /* 0x000fe2000782c0ff */
[----:B----4-:R0:W-:Y:S04]  /*177470*/  @P5 STG.E.U8 desc[UR34][R6.64], R21 ;  /* 0x0000001506005986 */ /* 0x0101e8000c101122 */
[----:B0-----:R-:W4:Y:S04]  /*177480*/  LDL.LU.64 R20, [R1+0x2218] ;  /* 0x0022180001147983 */ /* 0x001f280000300a00 */
[----:B--2---:R0:W-:Y:S04]  /*177490*/  @P6 STG.E.U8 desc[UR34][R52.64], R3 ;  /* 0x0000000334006986 */ /* 0x0041e8000c101122 */
[----:B------:R-:W2:Y:S04]  /*1774a0*/  LDL.LU.64 R16, [R1+0x2210] ;  /* 0x0022100001107983 */ /* 0x000ea80000300a00 */
[----:B------:R-:W2:Y:S01]  /*1774b0*/  LDL.LU.64 R48, [R1+0x2220] ;  /* 0x0022200001307983 */ /* 0x000ea20000300a00 */
[----:B0-----:R-:W-:-:S03]  /*1774c0*/  PRMT R3, R25, 0x7771, RZ ;  /* 0x0000777119037816 */ /* 0x001fc600000000ff */
[----:B------:R-:W2:Y:S04]  /*1774d0*/  LDL.LU.64 R54, [R1+0x2230] ;  /* 0x0022300001367983 */ /* 0x000ea80000300a00 */
[----:B---3--:R0:W-:Y:S04]  /*1774e0*/  @P0 STG.E.U8 desc[UR34][R12.64], R3 ;  /* 0x000000030c000986 */ /* 0x0081e8000c101122 */
[----:B------:R-:W3:Y:S04]  /*1774f0*/  LDL.LU.64 R14, [R1+0x2228] ;  /* 0x00222800010e7983 */ /* 0x000ee80000300a00 */
[----:B------:R-:W2:Y:S01]  /*177500*/  LDL.LU.64 R10, [R1+0x2238] ;  /* 0x00223800010a7983 */ /* 0x000ea20000300a00 */
[----:B0-----:R-:W-:-:S05]  /*177510*/  PRMT R3, R25, 0x7772, RZ ;  /* 0x0000777219037816 */ /* 0x001fca00000000ff */
[----:B------:R-:W-:Y:S01]  /*177520*/  @P1 STG.E.U8 desc[UR34][R8.64], R3 ;  /* 0x0000000308001986 */ /* 0x000fe2000c101122 */
[----:B------:R-:W-:Y:S02]  /*177530*/  LOP3.LUT P1, RZ, R50, 0x2000000, RZ, 0xc0, !PT ;  /* 0x0200000032ff7812 */ /* 0x000fe4000782c0ff */
[----:B------:R-:W-:-:S11]  /*177540*/  PRMT R25, R25, 0x7773, RZ ;  /* 0x0000777319197816 */ /* 0x000fd600000000ff */
[----:B------:R0:W-:Y:S04]  /*177550*/  @P1 STG.E.U8 desc[UR34][R4.64], R25 ;  /* 0x0000001904001986 */ /* 0x0001e8000c101122 */
[----:B0-----:R-:W2:Y:S04]  /*177560*/  LDL.LU.64 R24, [R1+0x2208] ;  /* 0x0022080001187983 */ /* 0x001ea80000300a00 */
[----:B------:R-:W3:Y:S04]  /*177570*/  LDL.LU.64 R6, [R1+0x2240] ;  /* 0x0022400001067983 */ /* 0x000ee80000300a00 */
[----:B------:R-:W3:Y:S04]  /*177580*/  LDL.LU.64 R52, [R1+0x2248] ;  /* 0x0022480001347983 */ /* 0x000ee80000300a00 */
[----:B------:R-:W3:Y:S04]  /*177590*/  LDL.LU.64 R12, [R1+0x2250] ;  /* 0x00225000010c7983 */ /* 0x000ee80000300a00 */
[----:B------:R-:W3:Y:S04]  /*1775a0*/  LDL.LU.64 R8, [R1+0x2258] ;  /* 0x0022580001087983 */ /* 0x000ee80000300a00 */
[----:B------:R-:W3:Y:S01]  /*1775b0*/  LDL.LU.64 R4, [R1+0x2260] ;  /* 0x0022600001047983 */ /* 0x000ee20000300a00 */
[----:B------:R-:W-:-:S02]  /*1775c0*/  LOP3.LUT P1, RZ, R50, 0x1000000, RZ, 0xc0, !PT ;  /* 0x0100000032ff7812 */ /* 0x000fc4000782c0ff */
[----:B------:R-:W-:-:S11]  /*1775d0*/  PRMT R3, R29, 0x7770, RZ ;  /* 0x000077701d037816 */ /* 0x000fd600000000ff */
[----:B------:R0:W-:Y:S04]  /*1775e0*/  @P1 STG.E.U8 desc[UR34][R60.64], R3 ;  /* 0x000000033c001986 */ /* 0x0001e8000c101122 */
        /* <DEDUP_REMOVED lines=8> */
[----:B------:R-:W-:Y:S01]  /*177670*/  LOP3.LUT P0, RZ, R57, 0x8, RZ, 0xc0, !PT ;  /* 0x0000000839ff7812 */ /* 0x000fe2000780c0ff */
[----:B--2---:R0:W-:Y:S01]  /*177680*/  @P1 STG.E.U8 desc[UR34][R24.64], R3 ;  /* 0x0000000318001986 */ /* 0x0041e2000c101122 */
[----:B------:R-:W-:Y:S02]  /*177690*/  LOP3.LUT P1, RZ, R50, 0x400000, RZ, 0xc0, !PT ;  /* 0x0040000032ff7812 */ /* 0x000fe4000782c0ff */
        /* <DEDUP_REMOVED lines=13> */
[----:B---3--:R0:W-:Y:S01]  /*177770*/  @P1 STG.E.U8 desc[UR34][R14.64], R3 ;  /* 0x000000030e001986 */ /* 0x0081e2000c101122 */
[----:B------:R-:W-:Y:S02]  /*177780*/  LOP3.LUT P1, RZ, R50, 0x20000, RZ, 0xc0, !PT ;  /* 0x0002000032ff7812 */ /* 0x000fe4000782c0ff */
[----:B------:R-:W-:Y:S02]  /*177790*/  PRMT R33, R33, 0x7773, RZ ;  /* 0x0000777321217816 */ /* 0x000fe400000000ff */
[----:B0-----:R-:W-:-:S09]  /*1777a0*/  PRMT R3, R37, 0x7770, RZ ;  /* 0x0000777025037816 */ /* 0x001fd200000000ff */
[----:B------:R-:W-:Y:S04]  /*1777b0*/  @P1 STG.E.U8 desc[UR34][R10.64], R33 ;  /* 0x000000210a001986 */ /* 0x000fe8000c101122 */
[----:B------:R0:W-:Y:S02]  /*1777c0*/  @P2 STG.E.U8 desc[UR34][R6.64], R3 ;  /* 0x0000000306002986 */ /* 0x0001e4000c101122 */
[C---:B0-----:R-:W-:Y:S02]  /*1777d0*/  PRMT R3, R37.reuse, 0x7771, RZ ;  /* 0x0000777125037816 */ /* 0x041fe400000000ff */
[----:B------:R-:W2:Y:S04]  /*1777e0*/  LDL.LU.64 R6, [R1+0x2270] ;  /* 0x0022700001067983 */ /* 0x000ea80000300a00 */
[----:B------:R0:W-:Y:S02]  /*1777f0*/  @P3 STG.E.U8 desc[UR34][R52.64], R3 ;  /* 0x0000000334003986 */ /* 0x0001e4000c101122 */
[----:B0-----:R-:W-:-:S02]  /*177800*/  PRMT R3, R37, 0x7772, RZ ;  /* 0x0000777225037816 */ /* 0x001fc400000000ff */
[----:B------:R-:W3:Y:S01]  /*177810*/  LDL.LU.64 R52, [R1+0x2278] ;  /* 0x0022780001347983 */ /* 0x000ee20000300a00 */
[----:B------:R-:W-:-:S03]  /*177820*/  PRMT R37, R37, 0x7773, RZ ;  /* 0x0000777325257816 */ /* 0x000fc600000000ff */
[----:B------:R0:W-:Y:S04]  /*177830*/  @P4 STG.E.U8 desc[UR34][R12.64], R3 ;  /* 0x000000030c004986 */ /* 0x0001e8000c101122 */
[----:B------:R1:W-:Y:S04]  /*177840*/  @P5 STG.E.U8 desc[UR34][R8.64], R37 ;  /* 0x0000002508005986 */ /* 0x0003e8000c101122 */
[----:B0-----:R-:W4:Y:S04]  /*177850*/  LDL.LU.64 R12, [R1+0x2280] ;  /* 0x00228000010c7983 */ /* 0x001f280000300a00 */
[----:B-1----:R-:W4:Y:S01]  /*177860*/  LDL.LU.64 R8, [R1+0x2288] ;  /* 0x0022880001087983 */ /* 0x002f220000300a00 */
[----:B------:R-:W-:-:S05]  /*177870*/  PRMT R3, R41, 0x7770, RZ ;  /* 0x0000777029037816 */ /* 0x000fca00000000ff */
[----:B------:R0:W-:Y:S04]  /*177880*/  @P6 STG.E.U8 desc[UR34][R4.64], R3 ;  /* 0x0000000304006986 */ /* 0x0001e8000c101122 */
[----:B0-----:R-:W4:Y:S01]  /*177890*/  LDL.LU.64 R4, [R1+0x2298] ;  /* 0x0022980001047983 */ /* 0x001f220000300a00 */
[----:B------:R-:W-:-:S05]  /*1778a0*/  PRMT R3, R41, 0x7771, RZ ;  /* 0x0000777129037816 */ /* 0x000fca00000000ff */
[----:B------:R0:W-:Y:S04]  /*1778b0*/  @P0 STG.E.U8 desc[UR34][R60.64], R3 ;  /* 0x000000033c000986 */ /* 0x0001e8000c101122 */
[----:B0-----:R-:W4:Y:S01]  /*1778c0*/  LDL.LU.64 R60, [R1+0x2290] ;  /* 0x00229000013c7983 */ /* 0x001f220000300a00 */
[----:B------:R-:W-:Y:S02]  /*1778d0*/  LOP3.LUT P1, RZ, R57, 0x10000, RZ, 0xc0, !PT ;  /* 0x0001000039ff7812 */ /* 0x000fe4000782c0ff */
[----:B------:R-:W-:Y:S01]  /*1778e0*/  LOP3.LUT R50, R50, 0xfffffeff, RZ, 0xc0, !PT ;  /* 0xfffffeff32327812 */ /* 0x000fe200078ec0ff */
[----:B------:R-:W4:Y:S04]  /*1778f0*/  LDL.LU.64 R24, [R1+0x22a0] ;  /* 0x0022a00001187983 */ /* 0x000f280000300a00 */
[----:B------:R-:W4:Y:S04]  /*177900*/  LDL.LU.64 R20, [R1+0x22b0] ;  /* 0x0022b00001147983 */ /* 0x000f280000300a00 */
[----:B------:R-:W4:Y:S02]  /*177910*/  LDL.LU.64 R16, [R1+0x22a8] ;  /* 0x0022a80001107983 */ /* 0x000f240000300a00 */
[----:B------:R-:W-:-:S02]  /*177920*/  @P1 LOP3.LUT R50, R50, 0x100, RZ, 0xfc, !PT ;  /* 0x0000010032321812 */ /* 0x000fc400078efcff */
[----:B------:R-:W-:Y:S01]  /*177930*/  LOP3.LUT P1, RZ, R57, 0x8000, RZ, 0xc0, !PT ;  /* 0x0000800039ff7812 */ /* 0x000fe2000782c0ff */
[----:B------:R-:W4:Y:S01]  /*177940*/  LDL.LU.64 R48, [R1+0x22b8] ;  /* 0x0022b80001307983 */ /* 0x000f220000300a00 */
[----:B------:R-:W-:-:S03]  /*177950*/  LOP3.LUT R50, R50, 0xfffffdff, RZ, 0xc0, !PT ;  /* 0xfffffdff32327812 */ /* 0x000fc600078ec0ff */
[----:B------:R-:W4:Y:S01]  /*177960*/  LDL.LU.64 R54, [R1+0x22c0] ;  /* 0x0022c00001367983 */ /* 0x000f220000300a00 */
[----:B------:R-:W-:-:S03]  /*177970*/  LOP3.LUT P5, RZ, R57, 0x10, RZ, 0xc0, !PT ;  /* 0x0000001039ff7812 */ /* 0x000fc600078ac0ff */
[----:B------:R-:W4:Y:S04]  /*177980*/  LDL.LU.64 R14, [R1+0x22c8] ;  /* 0x0022c800010e7983 */ /* 0x000f280000300a00 */
[----:B------:R-:W-:Y:S01]  /*177990*/  @P1 LOP3.LUT R50, R50, 0x200, RZ, 0xfc, !PT ;  /* 0x0000020032321812 */ /* 0x000fe200078efcff */
[----:B------:R-:W4:Y:S01]  /*1779a0*/  LDL.LU.64 R10, [R1+0x22d0] ;  /* 0x0022d000010a7983 */ /* 0x000f220000300a00 */
        /* <DEDUP_REMOVED lines=17> */
[----:B------:R-:W-:Y:S02]  /*177ac0*/  LOP3.LUT P6, RZ, R57, 0x20, RZ, 0xc0, !PT ;  /* 0x0000002039ff7812 */ /* 0x000fe400078cc0ff */
[----:B------:R-:W-:-:S07]  /*177ad0*/  PRMT R3, R41, 0x7772, RZ ;  /* 0x0000777229037816 */ /* 0x000fce00000000ff */
[----:B------:R-:W-:Y:S02]  /*177ae0*/  @P1 LOP3.LUT R50, R50, 0x8000, RZ, 0xfc, !PT ;  /* 0x0000800032321812 */ /* 0x000fe400078efcff */
[C---:B------:R-:W-:Y:S02]  /*177af0*/  LOP3.LUT P1, RZ, R57.reuse, 0x100, RZ, 0xc0, !PT ;  /* 0x0000010039ff7812 */ /* 0x040fe4000782c0ff */
[----:B------:R-:W-:Y:S02]  /*177b00*/  LOP3.LUT P0, RZ, R57, 0x40, RZ, 0xc0, !PT ;  /* 0x0000004039ff7812 */ /* 0x000fe4000780c0ff */
[----:B------:R-:W-:Y:S02]  /*177b10*/  LOP3.LUT R50, R50, 0xfffeffff, RZ, 0xc0, !PT ;  /* 0xfffeffff32327812 */ /* 0x000fe400078ec0ff */
[----:B------:R-:W-:-:S07]  /*177b20*/  PRMT R41, R41, 0x7773, RZ ;  /* 0x0000777329297816 */ /* 0x000fce00000000ff */
[----:B------:R-:W-:Y:S02]  /*177b30*/  @P1 LOP3.LUT R50, R50, 0x10000, RZ, 0xfc, !PT ;  /* 0x0001000032321812 */ /* 0x000fe400078efcff */
[----:B------:R-:W-:Y:S01]  /*177b40*/  LOP3.LUT P1, RZ, R57, 0x80, RZ, 0xc0, !PT ;  /* 0x0000008039ff7812 */ /* 0x000fe2000782c0ff */
[----:B--2---:R0:W-:Y:S04]  /*177b50*/  @P5 STG.E.U8 desc[UR34][R6.64], R3 ;  /* 0x0000000306005986 */ /* 0x0041e8000c101122 */
[----:B0-----:R-:W2:Y:S01]  /*177b60*/  LDL.LU.64 R6, [R1+0x22d8] ;  /* 0x0022d80001067983 */ /* 0x001ea20000300a00 */
[----:B------:R-:W-:-:S03]  /*177b70*/  PRMT R3, R45, 0x7770, RZ ;  /* 0x000077702d037816 */ /* 0x000fc600000000ff */
[----:B---3--:R0:W-:Y:S04]  /*177b80*/  @P6 STG.E.U8 desc[UR34][R52.64], R41 ;  /* 0x0000002934006986 */ /* 0x0081e8000c101122 */
[----:B0-----:R-:W3:Y:S04]  /*177b90*/  LDL.LU.64 R52, [R1+0x22e0] ;  /* 0x0022e00001347983 */ /* 0x001ee80000300a00 */
[----:B----4-:R0:W-:Y:S02]  /*177ba0*/  @P0 STG.E.U8 desc[UR34][R12.64], R3 ;  /* 0x000000030c000986 */ /* 0x0101e4000c101122 */
[----:B0-----:R-:W-:-:S02]  /*177bb0*/  PRMT R3, R45, 0x7771, RZ ;  /* 0x000077712d037816 */ /* 0x001fc400000000ff */
[----:B------:R-:W4:Y:S04]  /*177bc0*/  LDL.LU.64 R12, [R1+0x22e8] ;  /* 0x0022e800010c7983 */ /* 0x000f280000300a00 */
[----:B------:R0:W-:Y:S01]  /*177bd0*/  @P1 STG.E.U8 desc[UR34][R8.64], R3 ;  /* 0x0000000308001986 */ /* 0x0001e2000c101122 */
[----:B------:R-:W-:-:S03]  /*177be0*/  LOP3.LUT P1, RZ, R50, 0x10000, RZ, 0xc0, !PT ;  /* 0x0001000032ff7812 */ /* 0x000fc6000782c0ff */
[----:B0-----:R-:W4:Y:S01]  /*177bf0*/  LDL.LU.64 R8, [R1+0x22f0] ;  /* 0x0022f00001087983 */ /* 0x001f220000300a00 */
[----:B------:R-:W-:-:S09]  /*177c00*/  PRMT R3, R45, 0x7772, RZ ;  /* 0x000077722d037816 */ /* 0x000fd200000000ff */
[----:B------:R0:W-:Y:S04]  /*177c10*/  @P1 STG.E.U8 desc[UR34][R4.64], R3 ;  /* 0x0000000304001986 */ /* 0x0001e8000c101122 */
[----:B0-----:R-:W4:Y:S01]  /*177c20*/  LDL.LU.64 R4, [R1+0x22f8] ;  /* 0x0022f80001047983 */ /* 0x001f220000300a00 */
[----:B------:R-:W-:Y:S02]  /*177c30*/  LOP3.LUT P1, RZ, R50, 0x8000, RZ, 0xc0, !PT ;  /* 0x0000800032ff7812 */ /* 0x000fe4000782c0ff */
[----:B------:R-:W-:-:S11]  /*177c40*/  PRMT R45, R45, 0x7773, RZ ;  /* 0x000077732d2d7816 */ /* 0x000fd600000000ff */
[----:B------:R0:W-:Y:S04]  /*177c50*/  @P1 STG.E.U8 desc[UR34][R60.64], R45 ;  /* 0x0000002d3c001986 */ /* 0x0001e8000c101122 */
[----:B0-----:R-:W4:Y:S01]  /*177c60*/  LDL.LU.64 R60, [R1+0x2300] ;  /* 0x00230000013c7983 */ /* 0x001f220000300a00 */
        /* <DEDUP_REMOVED lines=16> */
[----:B------:R-:W-:Y:S02]  /*177d70*/  LOP3.LUT P2, RZ, R57, 0x20000, RZ, 0xc0, !PT ;  /* 0x0002000039ff7812 */ /* 0x000fe4000784c0ff */
[----:B0-----:R-:W-:-:S09]  /*177d80*/  PRMT R3, R22, 0x7771, RZ ;  /* 0x0000777116037816 */ /* 0x001fd200000000ff */
[----:B------:R0:W-:Y:S01]  /*177d90*/  @P1 STG.E.U8 desc[UR34][R14.64], R3 ;  /* 0x000000030e001986 */ /* 0x0001e2000c101122 */
[----:B------:R-:W-:Y:S02]  /*177da0*/  LOP3.LUT P1, RZ, R50, 0x100, RZ, 0xc0, !PT ;  /* 0x0000010032ff7812 */ /* 0x000fe4000782c0ff */
[C---:B------:R-:W-:Y:S02]  /*177db0*/  LOP3.LUT P3, RZ, R57.reuse, 0x40000, RZ, 0xc0, !PT ;  /* 0x0004000039ff7812 */ /* 0x040fe4000786c0ff */
[----:B------:R-:W-:Y:S02]  /*177dc0*/  LOP3.LUT P4, RZ, R57, 0x80000, RZ, 0xc0, !PT ;  /* 0x0008000039ff7812 */ /* 0x000fe4000788c0ff */
[C---:B0-----:R-:W-:Y:S02]  /*177dd0*/  PRMT R3, R22.reuse, 0x7772, RZ ;  /* 0x0000777216037816 */ /* 0x041fe400000000ff */
[----:B------:R-:W-:-:S05]  /*177de0*/  PRMT R22, R22, 0x7773, RZ ;  /* 0x0000777316167816 */ /* 0x000fca00000000ff */
[----:B------:R0:W-:Y:S01]  /*177df0*/  @P1 STG.E.U8 desc[UR34][R10.64], R3 ;  /* 0x000000030a001986 */ /* 0x0001e2000c101122 */
[C---:B------:R-:W-:Y:S02]  /*177e00*/  LOP3.LUT P5, RZ, R57.reuse, 0x100000, RZ, 0xc0, !PT ;  /* 0x0010000039ff7812 */ /* 0x040fe400078ac0ff */
[C---:B0-----:R-:W-:Y:S02]  /*177e10*/  PRMT R3, R26.reuse, 0x7770, RZ ;  /* 0x000077701a037816 */ /* 0x041fe400000000ff */
[C---:B------:R-:W-:Y:S02]  /*177e20*/  LOP3.LUT P6, RZ, R57.reuse, 0x200000, RZ, 0xc0, !PT ;  /* 0x0020000039ff7812 */ /* 0x040fe400078cc0ff */
[----:B------:R-:W-:Y:S01]  /*177e30*/  LOP3.LUT P0, RZ, R57, 0x400000, RZ, 0xc0, !PT ;  /* 0x0040000039ff7812 */ /* 0x000fe2000780c0ff */
[----:B--2---:R0:W-:Y:S04]  /*177e40*/  @P2 STG.E.U8 desc[UR34][R6.64], R22 ;  /* 0x0000001606002986 */ /* 0x0041e8000c101122 */
[----:B0-----:R-:W2:Y:S04]  /*177e50*/  LDL.LU.64 R6, [R1+0x2308] ;  /* 0x0023080001067983 */ /* 0x001ea80000300a00 */
[----:B---3--:R0:W-:Y:S02]  /*177e60*/  @P3 STG.E.U8 desc[UR34][R52.64], R3 ;  /* 0x0000000334003986 */ /* 0x0081e4000c101122 */
[----:B0-----:R-:W-:-:S02]  /*177e70*/  PRMT R3, R26, 0x7771, RZ ;  /* 0x000077711a037816 */ /* 0x001fc400000000ff */
[----:B------:R-:W3:Y:S04]  /*177e80*/  LDL.LU.64 R52, [R1+0x2318] ;  /* 0x0023180001347983 */ /* 0x000ee80000300a00 */
[----:B----4-:R0:W-:Y:S02]  /*177e90*/  @P4 STG.E.U8 desc[UR34][R12.64], R3 ;  /* 0x000000030c004986 */ /* 0x0101e4000c101122 */
[C---:B0-----:R-:W-:Y:S02]  /*177ea0*/  PRMT R3, R26.reuse, 0x7772, RZ ;  /* 0x000077721a037816 */ /* 0x041fe400000000ff */
[----:B------:R-:W4:Y:S04]  /*177eb0*/  LDL.LU.64 R12, [R1+0x2328] ;  /* 0x00232800010c7983 */ /* 0x000f280000300a00 */
[----:B------:R0:W-:Y:S01]  /*177ec0*/  @P5 STG.E.U8 desc[UR34][R8.64], R3 ;  /* 0x0000000308005986 */ /* 0x0001e2000c101122 */
[----:B------:R-:W-:-:S03]  /*177ed0*/  PRMT R26, R26, 0x7773, RZ ;  /* 0x000077731a1a7816 */ /* 0x000fc600000000ff */
[----:B0-----:R-:W4:Y:S04]  /*177ee0*/  LDL.LU.64 R8, [R1+0x2310] ;  /* 0x0023100001087983 */ /* 0x001f280000300a00 */
[----:B------:R0:W-:Y:S04]  /*177ef0*/  @P6 STG.E.U8 desc[UR34][R4.64], R26 ;  /* 0x0000001a04006986 */ /* 0x0001e8000c101122 */
[----:B0-----:R-:W4:Y:S01]  /*177f00*/  LDL.LU.64 R4, [R1+0x2320] ;  /* 0x0023200001047983 */ /* 0x001f220000300a00 */
[----:B------:R-:W-:-:S05]  /*177f10*/  PRMT R3, R30, 0x7770, RZ ;  /* 0x000077701e037816 */ /* 0x000fca00000000ff */
[----:B------:R0:W-:Y:S04]  /*177f20*/  @P0 STG.E.U8 desc[UR34][R60.64], R3 ;  /* 0x000000033c000986 */ /* 0x0001e8000c101122 */
[----:B0-----:R-:W4:Y:S01]  /*177f30*/  LDL.LU.64 R60, [R1+0x2330] ;  /* 0x00233000013c7983 */ /* 0x001f220000300a00 */
[----:B------:R-:W-:Y:S02]  /*177f40*/  LOP3.LUT P1, RZ, R58, 0x8, RZ, 0xc0, !PT ;  /* 0x000000083aff7812 */ /* 0x000fe4000782c0ff */
[----:B------:R-:W-:Y:S01]  /*177f50*/  LOP3.LUT R51, R51, 0x7fffffff, RZ, 0xc0, !PT ;  /* 0x7fffffff33337812 */ /* 0x000fe200078ec0ff */
[----:B------:R-:W4:Y:S01]  /*177f60*/  LDL.LU.64 R24, [R1+0x2338] ;  /* 0x0023380001187983 */ /* 0x000f220000300a00 */
[----:B------:R-:W-:-:S03]  /*177f70*/  LOP3.LUT R50, R50, 0xfffffffe, RZ, 0xc0, !PT ;  /* 0xfffffffe32327812 */ /* 0x000fc600078ec0ff */
[----:B------:R-:W4:Y:S04]  /*177f80*/  LDL.LU.64 R20, [R1+0x2340] ;  /* 0x0023400001147983 */ /* 0x000f280000300a00 */
[----:B------:R-:W4:Y:S02]  /*177f90*/  LDL.LU.64 R16, [R1+0x2348] ;  /* 0x0023480001107983 */ /* 0x000f240000300a00 */
[----:B------:R-:W-:Y:S02]  /*177fa0*/  @P1 LOP3.LUT R51, R51, 0x80000000, RZ, 0xfc, !PT ;  /* 0x8000000033331812 */ /* 0x000fe400078efcff */
[----:B------:R-:W-:Y:S01]  /*177fb0*/  LOP3.LUT P1, RZ, R58, 0x4, RZ, 0xc0, !PT ;  /* 0x000000043aff7812 */ /* 0x000fe2000782c0ff */
[----:B------:R-:W4:Y:S04]  /*177fc0*/  LDL.LU.64 R48, [R1+0x2350] ;  /* 0x0023500001307983 */ /* 0x000f280000300a00 */
[----:B------:R-:W4:Y:S04]  /*177fd0*/  LDL.LU.64 R54, [R1+0x2358] ;  /* 0x0023580001367983 */ /* 0x000f280000300a00 */
[----:B------:R-:W4:Y:S04]  /*177fe0*/  LDL.LU.64 R14, [R1+0x2360] ;  /* 0x00236000010e7983 */ /* 0x000f280000300a00 */
[----:B------:R-:W-:Y:S01]  /*177ff0*/  @P1 LOP3.LUT R50, R50, 0x1, RZ, 0xfc, !PT ;  /* 0x0000000132321812 */ /* 0x000fe200078efcff */
[----:B------:R-:W4:Y:S01]  /*178000*/  LDL.LU.64 R10, [R1+0x2368] ;  /* 0x00236800010a7983 */ /* 0x000f220000300a00 */
        /* <DEDUP_REMOVED lines=18> */
[----:B------:R-:W-:Y:S02]  /*178130*/  LOP3.LUT P6, RZ, R57, 0x1000000, RZ, 0xc0, !PT ;  /* 0x0100000039ff7812 */ /* 0x000fe400078cc0ff */
[----:B------:R-:W-:-:S05]  /*178140*/  PRMT R3, R30, 0x7771, RZ ;  /* 0x000077711e037816 */ /* 0x000fca00000000ff */
[----:B------:R-:W-:Y:S02]  /*178150*/  @P1 LOP3.LUT R50, R50, 0x40, RZ, 0xfc, !PT ;  /* 0x0000004032321812 */ /* 0x000fe400078efcff */
[C---:B------:R-:W-:Y:S02]  /*178160*/  LOP3.LUT P1, RZ, R57.reuse, 0x8000000, RZ, 0xc0, !PT ;  /* 0x0800000039ff7812 */ /* 0x040fe4000782c0ff */
[----:B------:R-:W-:Y:S02]  /*178170*/  LOP3.LUT P0, RZ, R57, 0x2000000, RZ, 0xc0, !PT ;  /* 0x0200000039ff7812 */ /* 0x000fe4000780c0ff */
[----:B------:R-:W-:-:S09]  /*178180*/  LOP3.LUT R50, R50, 0xffffff7f, RZ, 0xc0, !PT ;  /* 0xffffff7f32327812 */ /* 0x000fd200078ec0ff */
[----:B------:R-:W-:Y:S02]  /*178190*/  @P1 LOP3.LUT R50, R50, 0x80, RZ, 0xfc, !PT ;  /* 0x0000008032321812 */ /* 0x000fe400078efcff */
[----:B------:R-:W-:Y:S01]  /*1781a0*/  LOP3.LUT P1, RZ, R57, 0x4000000, RZ, 0xc0, !PT ;  /* 0x0400000039ff7812 */ /* 0x000fe2000782c0ff */
[----:B--2---:R0:W-:Y:S02]  /*1781b0*/  @P5 STG.E.U8 desc[UR34][R6.64], R3 ;  /* 0x0000000306005986 */ /* 0x0041e4000c101122 */
[C---:B0-----:R-:W-:Y:S02]  /*1781c0*/  PRMT R3, R30.reuse, 0x7772, RZ ;  /* 0x000077721e037816 */ /* 0x041fe400000000ff */
[----:B------:R-:W2:Y:S01]  /*1781d0*/  LDL.LU.64 R6, [R1+0x2370] ;  /* 0x0023700001067983 */ /* 0x000ea20000300a00 */
[----:B------:R-:W-:-:S03]  /*1781e0*/  PRMT R30, R30, 0x7773, RZ ;  /* 0x000077731e1e7816 */ /* 0x000fc600000000ff */
[----:B---3--:R0:W-:Y:S04]  /*1781f0*/  @P6 STG.E.U8 desc[UR34][R52.64], R3 ;  /* 0x0000000334006986 */ /* 0x0081e8000c101122 */
[----:B0-----:R-:W3:Y:S01]  /*178200*/  LDL.LU.64 R52, [R1+0x2378] ;  /* 0x0023780001347983 */ /* 0x001ee20000300a00 */
[----:B------:R-:W-:-:S03]  /*178210*/  PRMT R3, R34, 0x7770, RZ ;  /* 0x0000777022037816 */ /* 0x000fc600000000ff */
[----:B----4-:R0:W-:Y:S04]  /*178220*/  @P0 STG.E.U8 desc[UR34][R12.64], R30 ;  /* 0x0000001e0c000986 */ /* 0x0101e8000c101122 */
[----:B0-----:R-:W4:Y:S04]  /*178230*/  LDL.LU.64 R12, [R1+0x2380] ;  /* 0x00238000010c7983 */ /* 0x001f280000300a00 */
        /* <DEDUP_REMOVED lines=11> */
[----:B------:R-:W-:Y:S02]  /*1782f0*/  PRMT R34, R34, 0x7773, RZ ;  /* 0x0000777322227816 */ /* 0x000fe400000000ff */
[----:B------:R-:W-:-:S09]  /*178300*/  PRMT R3, R38, 0x7770, RZ ;  /* 0x0000777026037816 */ /* 0x000fd200000000ff */
[----:B------:R-:W-:Y:S01]  /*178310*/  @P1 STG.E.U8 desc[UR34][R24.64], R34 ;  /* 0x0000002218001986 */ /* 0x000fe2000c101122 */
        /* <DEDUP_REMOVED lines=12> */
[----:B0-----:R-:W-:Y:S02]  /*1783e0*/  PRMT R3, R42, 0x7770, RZ ;  /* 0x000077702a037816 */ /* 0x001fe400000000ff */
[----:B------:R-:W-:-:S09]  /*1783f0*/  LOP3.LUT P2, RZ, R58, 0x10, RZ, 0xc0, !PT ;  /* 0x000000103aff7812 */ /* 0x000fd2000784c0ff */
[----:B------:R0:W-:Y:S01]  /*178400*/  @P1 STG.E.U8 desc[UR34][R14.64], R3 ;  /* 0x000000030e001986 */ /* 0x0001e2000c101122 */
[----:B------:R-:W-:Y:S02]  /*178410*/  LOP3.LUT P1, RZ, R51, 0x80000000, RZ, 0xc0, !PT ;  /* 0x8000000033ff7812 */ /* 0x000fe4000782c0ff */
[----:B------:R-:W-:Y:S02]  /*178420*/  LOP3.LUT P3, RZ, R58, 0x20, RZ, 0xc0, !PT ;  /* 0x000000203aff7812 */ /* 0x000fe4000786c0ff */
[----:B0-----:R-:W-:-:S09]  /*178430*/  PRMT R3, R42, 0x7771, RZ ;  /* 0x000077712a037816 */ /* 0x001fd200000000ff */
[----:B------:R0:W-:Y:S01]  /*178440*/  @P1 STG.E.U8 desc[UR34][R10.64], R3 ;  /* 0x000000030a001986 */ /* 0x0001e2000c101122 */
[----:B------:R-:W-:Y:S02]  /*178450*/  LOP3.LUT P4, RZ, R58, 0x40, RZ, 0xc0, !PT ;  /* 0x000000403aff7812 */ /* 0x000fe4000788c0ff */
[C---:B0-----:R-:W-:Y:S02]  /*178460*/  PRMT R3, R42.reuse, 0x7772, RZ ;  /* 0x000077722a037816 */ /* 0x041fe400000000ff */
[----:B------:R-:W-:Y:S02]  /*178470*/  PRMT R42, R42, 0x7773, RZ ;  /* 0x000077732a2a7816 */ /* 0x000fe400000000ff */
[C---:B------:R-:W-:Y:S02]  /*178480*/  LOP3.LUT P5, RZ, R58.reuse, 0x80, RZ, 0xc0, !PT ;  /* 0x000000803aff7812 */ /* 0x040fe400078ac0ff */
[C---:B------:R-:W-:Y:S02]  /*178490*/  LOP3.LUT P6, RZ, R58.reuse, 0x100, RZ, 0xc0, !PT ;  /* 0x000001003aff7812 */ /* 0x040fe400078cc0ff */
        /* <DEDUP_REMOVED lines=9> */
[----:B------:R0:W-:Y:S04]  /*178530*/  @P5 STG.E.U8 desc[UR34][R8.64], R3 ;  /* 0x0000000308005986 */ /* 0x0001e8000c101122 */
[----:B0-----:R-:W4:Y:S01]  /*178540*/  LDL.LU.64 R8, [R1+0x23b8] ;  /* 0x0023b80001087983 */ /* 0x001f220000300a00 */
        /* <DEDUP_REMOVED lines=47> */
[----:B------:R-:W2:Y:S04]  /*178840*/  LDL.LU.64 R6, [R1+0x2408] ;  /* 0x0024080001067983 */ /* 0x000ea80000300a00 */
[----:B---3--:R0:W-:Y:S02]  /*178850*/  @P6 STG.E.U8 desc[UR34][R52.64], R3 ;  /* 0x0000000334006986 */ /* 0x0081e4000c101122 */
[----:B0-----:R-:W-:-:S02]  /*178860*/  PRMT R3, R19, 0x7772, RZ ;  /* 0x0000777213037816 */ /* 0x001fc400000000ff */
[----:B------:R-:W3:Y:S01]  /*178870*/  LDL.LU.64 R52, [R1+0x2418] ;  /* 0x0024180001347983 */ /* 0x000ee20000300a00 */
[----:B------:R-:W-:-:S03]  /*178880*/  PRMT R19, R19, 0x7773, RZ ;  /* 0x0000777313137816 */ /* 0x000fc600000000ff */
[----:B----4-:R0:W-:Y:S04]  /*178890*/  @P0 STG.E.U8 desc[UR34][R12.64], R3 ;  /* 0x000000030c000986 */ /* 0x0101e8000c101122 */
[----:B0-----:R-:W4:Y:S04]  /*1788a0*/  LDL.LU.64 R12, [R1+0x2428] ;  /* 0x00242800010c7983 */ /* 0x001f280000300a00 */
[----:B------:R0:W-:Y:S01]  /*1788b0*/  @P1 STG.E.U8 desc[UR34][R8.64], R19 ;  /* 0x0000001308001986 */ /* 0x0001e2000c101122 */
[----:B------:R-:W-:Y:S02]  /*1788c0*/  LOP3.LUT P1, RZ, R51, 0x40000000, RZ, 0xc0, !PT ;  /* 0x4000000033ff7812 */ /* 0x000fe4000782c0ff */
[----:B------:R-:W-:Y:S01]  /*1788d0*/  PRMT R3, R23, 0x7770, RZ ;  /* 0x0000777017037816 */ /* 0x000fe200000000ff */
[----:B0-----:R-:W4:Y:S10]  /*1788e0*/  LDL.LU.64 R8, [R1+0x2410] ;  /* 0x0024100001087983 */ /* 0x001f340000300a00 */
[----:B------:R0:W-:Y:S04]  /*1788f0*/  @P1 STG.E.U8 desc[UR34][R4.64], R3 ;  /* 0x0000000304001986 */ /* 0x0001e8000c101122 */
[----:B0-----:R-:W4:Y:S01]  /*178900*/  LDL.LU.64 R4, [R1+0x2420] ;  /* 0x0024200001047983 */ /* 0x001f220000300a00 */
[----:B------:R-:W-:-:S02]  /*178910*/  LOP3.LUT P1, RZ, R51, 0x20000000, RZ, 0xc0, !PT ;  /* 0x2000000033ff7812 */ /* 0x000fc4000782c0ff */
[----:B------:R-:W-:-:S11]  /*178920*/  PRMT R3, R23, 0x7771, RZ ;  /* 0x0000777117037816 */ /* 0x000fd600000000ff */
[----:B------:R0:W-:Y:S04]  /*178930*/  @P1 STG.E.U8 desc[UR34][R60.64], R3 ;  /* 0x000000033c001986 */ /* 0x0001e8000c101122 */
[----:B0-----:R-:W4:Y:S01]  /*178940*/  LDL.LU.64 R60, [R1+0x2430] ;  /* 0x00243000013c7983 */ /* 0x001f220000300a00 */
[----:B------:R-:W-:Y:S02]  /*178950*/  LOP3.LUT P1, RZ, R51, 0x10000000, RZ, 0xc0, !PT ;  /* 0x1000000033ff7812 */ /* 0x000fe4000782c0ff */
[C---:B------:R-:W-:Y:S02]  /*178960*/  PRMT R3, R23.reuse, 0x7772, RZ ;  /* 0x0000777217037816 */ /* 0x040fe400000000ff */
[----:B------:R-:W-:-:S09]  /*178970*/  PRMT R23, R23, 0x7773, RZ ;  /* 0x0000777317177816 */ /* 0x000fd200000000ff */
[----:B------:R0:W-:Y:S01]  /*178980*/  @P1 STG.E.U8 desc[UR34][R24.64], R3 ;  /* 0x0000000318001986 */ /* 0x0001e2000c101122 */
[----:B------:R-:W-:-:S13]  /*178990*/  LOP3.LUT P1, RZ, R51, 0x8000000, RZ, 0xc0, !PT ;  /* 0x0800000033ff7812 */ /* 0x000fda000782c0ff */
        /* <DEDUP_REMOVED lines=12> */
[----:B------:R-:W-:-:S09]  /*178a60*/  LOP3.LUT P2, RZ, R58, 0x800000, RZ, 0xc0, !PT ;  /* 0x008000003aff7812 */ /* 0x000fd2000784c0ff */
[----:B------:R-:W-:Y:S01]  /*178a70*/  @P1 STG.E.U8 desc[UR34][R14.64], R27 ;  /* 0x0000001b0e001986 */ /* 0x000fe2000c101122 */
[----:B------:R-:W-:Y:S02]  /*178a80*/  LOP3.LUT P1, RZ, R51, 0x400000, RZ, 0xc0, !PT ;  /* 0x0040000033ff7812 */ /* 0x000fe4000782c0ff */
[----:B0-----:R-:W-:Y:S02]  /*178a90*/  PRMT R3, R31, 0x7770, RZ ;  /* 0x000077701f037816 */ /* 0x001fe400000000ff */
[C---:B------:R-:W-:Y:S02]  /*178aa0*/  LOP3.LUT P3, RZ, R58.reuse, 0x1000000, RZ, 0xc0, !PT ;  /* 0x010000003aff7812 */ /* 0x040fe4000786c0ff */
[----:B------:R-:W-:-:S07]  /*178ab0*/  LOP3.LUT P4, RZ, R58, 0x2000000, RZ, 0xc0, !PT ;  /* 0x020000003aff7812 */ /* 0x000fce000788c0ff */
[----:B------:R0:W-:Y:S01]  /*178ac0*/  @P1 STG.E.U8 desc[UR34][R10.64], R3 ;  /* 0x000000030a001986 */ /* 0x0001e2000c101122 */
[C---:B------:R-:W-:Y:S02]  /*178ad0*/  LOP3.LUT P5, RZ, R58.reuse, 0x4000000, RZ, 0xc0, !PT ;  /* 0x040000003aff7812 */ /* 0x040fe400078ac0ff */
[C---:B0-----:R-:W-:Y:S02]  /*178ae0*/  PRMT R3, R31.reuse, 0x7771, RZ ;  /* 0x000077711f037816 */ /* 0x041fe400000000ff */
[C---:B------:R-:W-:Y:S02]  /*178af0*/  LOP3.LUT P6, RZ, R58.reuse, 0x8000000, RZ, 0xc0, !PT ;  /* 0x080000003aff7812 */ /* 0x040fe400078cc0ff */
[----:B------:R-:W-:Y:S01]  /*178b00*/  LOP3.LUT P0, RZ, R58, 0x10000000, RZ, 0xc0, !PT ;  /* 0x100000003aff7812 */ /* 0x000fe2000780c0ff */
[----:B--2---:R0:W-:Y:S02]  /*178b10*/  @P2 STG.E.U8 desc[UR34][R6.64], R3 ;  /* 0x0000000306002986 */ /* 0x0041e4000c101122 */
[----:B0-----:R-:W-:-:S02]  /*178b20*/  PRMT R3, R31, 0x7772, RZ ;  /* 0x000077721f037816 */ /* 0x001fc400000000ff */
[----:B------:R-:W2:Y:S01]  /*178b30*/  LDL.LU.64 R6, [R1+0x2438] ;  /* 0x0024380001067983 */ /* 0x000ea20000300a00 */
[----:B------:R-:W-:-:S03]  /*178b40*/  PRMT R31, R31, 0x7773, RZ ;  /* 0x000077731f1f7816 */ /* 0x000fc600000000ff */
[----:B---3--:R0:W-:Y:S04]  /*178b50*/  @P3 STG.E.U8 desc[UR34][R52.64], R3 ;  /* 0x0000000334003986 */ /* 0x0081e8000c101122 */
[----:B0-----:R-:W3:Y:S01]  /*178b60*/  LDL.LU.64 R52, [R1+0x2440] ;  /* 0x0024400001347983 */ /* 0x001ee20000300a00 */
[----:B------:R-:W-:-:S03]  /*178b70*/  PRMT R3, R35, 0x7770, RZ ;  /* 0x0000777023037816 */ /* 0x000fc600000000ff */
[----:B----4-:R0:W-:Y:S04]  /*178b80*/  @P4 STG.E.U8 desc[UR34][R12.64], R31 ;  /* 0x0000001f0c004986 */ /* 0x0101e8000c101122 */
[----:B0-----:R-:W4:Y:S04]  /*178b90*/  LDL.LU.64 R12, [R1+0x2448] ;  /* 0x00244800010c7983 */ /* 0x001f280000300a00 */
        /* <DEDUP_REMOVED lines=18> */
[C---:B------:R-:W-:Y:S02]  /*178cc0*/  LOP3.LUT P5, RZ, R58.reuse, 0x20000000, RZ, 0xc0, !PT ;  /* 0x200000003aff7812 */ /* 0x040fe400078ac0ff */
[----:B------:R-:W-:Y:S01]  /*178cd0*/  LOP3.LUT P6, RZ, R58, 0x40000000, RZ, 0xc0, !PT ;  /* 0x400000003aff7812 */ /* 0x000fe200078cc0ff */
[----:B------:R-:W4:Y:S04]  /*178ce0*/  LDL.LU.64 R54, [R1+0x2498] ;  /* 0x0024980001367983 */ /* 0x000f280000300a00 */
[----:B------:R-:W-:Y:S01]  /*178cf0*/  @P1 LOP3.LUT R51, R51, 0x4000, RZ, 0xfc, !PT ;  /* 0x0000400033331812 */ /* 0x000fe200078efcff */
[----:B------:R-:W4:Y:S01]  /*178d00*/  LDL.LU.64 R14, [R1+0x24a8] ;  /* 0x0024a800010e7983 */ /* 0x000f220000300a00 */
[----:B------:R-:W-:-:S02]  /*178d10*/  LOP3.LUT P1, RZ, R59, 0x80, RZ, 0xc0, !PT ;  /* 0x000000803bff7812 */ /* 0x000fc4000782c0ff */
[----:B------:R-:W-:Y:S01]  /*178d20*/  LOP3.LUT R51, R51, 0xffff7fff, RZ, 0xc0, !PT ;  /* 0xffff7fff33337812 */ /* 0x000fe200078ec0ff */
[----:B------:R-:W4:Y:S10]  /*178d30*/  LDL.LU.64 R10, [R1+0x2490] ;  /* 0x00249000010a7983 */ /* 0x000f340000300a00 */
        /* <DEDUP_REMOVED lines=20> */
[----:B------:R-:W-:-:S07]  /*178e80*/  PRMT R3, R39, 0x7770, RZ ;  /* 0x0000777027037816 */ /* 0x000fce00000000ff */
[----:B------:R-:W-:Y:S02]  /*178e90*/  @P1 LOP3.LUT R51, R51, 0x200000, RZ, 0xfc, !PT ;  /* 0x0020000033331812 */ /* 0x000fe400078efcff */
[----:B------:R-:W-:Y:S01]  /*178ea0*/  LOP3.LUT P1, RZ, R59, 0x1, RZ, 0xc0, !PT ;  /* 0x000000013bff7812 */ /* 0x000fe2000782c0ff */
[----:B--2---:R0:W-:Y:S04]  /*178eb0*/  @P5 STG.E.U8 desc[UR34][R6.64], R35 ;  /* 0x0000002306005986 */ /* 0x0041e8000c101122 */
[----:B0-----:R-:W2:Y:S04]  /*178ec0*/  LDL.LU.64 R6, [R1+0x24a0] ;  /* 0x0024a00001067983 */ /* 0x001ea80000300a00 */
[----:B---3--:R0:W-:Y:S02]  /*178ed0*/  @P6 STG.E.U8 desc[UR34][R52.64], R3 ;  /* 0x0000000334006986 */ /* 0x0081e4000c101122 */
[----:B0-----:R-:W-:-:S02]  /*178ee0*/  PRMT R3, R39, 0x7771, RZ ;  /* 0x0000777127037816 */ /* 0x001fc400000000ff */
[----:B------:R-:W3:Y:S04]  /*178ef0*/  LDL.LU.64 R52, [R1+0x24b0] ;  /* 0x0024b00001347983 */ /* 0x000ee80000300a00 */
[----:B----4-:R0:W-:Y:S02]  /*178f00*/  @P0 STG.E.U8 desc[UR34][R12.64], R3 ;  /* 0x000000030c000986 */ /* 0x0101e4000c101122 */
[----:B0-----:R-:W-:-:S05]  /*178f10*/  PRMT R3, R39, 0x7772, RZ ;  /* 0x0000777227037816 */ /* 0x001fca00000000ff */
[----:B------:R-:W-:Y:S01]  /*178f20*/  @P1 STG.E.U8 desc[UR34][R8.64], R3 ;  /* 0x0000000308001986 */ /* 0x000fe2000c101122 */
[----:B------:R-:W-:Y:S02]  /*178f30*/  LOP3.LUT P1, RZ, R51, 0x200000, RZ, 0xc0, !PT ;  /* 0x0020000033ff7812 */ /* 0x000fe4000782c0ff */
[----:B------:R-:W-:-:S11]  /*178f40*/  PRMT R39, R39, 0x7773, RZ ;  /* 0x0000777327277816 */ /* 0x000fd600000000ff */
[----:B------:R0:W-:Y:S04]  /*178f50*/  @P1 STG.E.U8 desc[UR34][R4.64], R39 ;  /* 0x0000002704001986 */ /* 0x0001e8000c101122 */
[----:B0-----:R-:W4:Y:S04]  /*178f60*/  LDL.LU R5, [R1+0x270] ;  /* 0x0002700001057983 */ /* 0x001f280000300800 */
[----:B------:R-:W4:Y:S04]  /*178f70*/  LDL.LU.64 R12, [R1+0x24b8] ;  /* 0x0024b800010c7983 */ /* 0x000f280000300a00 */
[----:B------:R-:W4:Y:S01]  /*178f80*/  LDL.LU.64 R8, [R1+0x24c0] ;  /* 0x0024c00001087983 */ /* 0x000f220000300a00 */
[----:B------:R-:W-:-:S02]  /*178f90*/  LOP3.LUT P1, RZ, R51, 0x100000, RZ, 0xc0, !PT ;  /* 0x0010000033ff7812 */ /* 0x000fc4000782c0ff */
        /* <DEDUP_REMOVED lines=23> */
[----:B------:R-:W-:Y:S02]  /*179110*/  LOP3.LUT P3, RZ, R59, 0x800, RZ, 0xc0, !PT ;  /* 0x000008003bff7812 */ /* 0x000fe4000786c0ff */
[----:B------:R-:W-:Y:S02]  /*179120*/  PRMT R47, R47, 0x7773, RZ ;  /* 0x000077732f2f7816 */ /* 0x000fe400000000ff */
[----:B------:R-:W-:Y:S02]  /*179130*/  LOP3.LUT P4, RZ, R59, 0x1000, RZ, 0xc0, !PT ;  /* 0x000010003bff7812 */ /* 0x000fe4000788c0ff */
[----:B0-----:R-:W-:-:S05]  /*179140*/  PRMT R3, R2, 0x7770, RZ ;  /* 0x0000777002037816 */ /* 0x001fca00000000ff */
[----:B------:R-:W-:Y:S04]  /*179150*/  @P1 STG.E.U8 desc[UR34][R14.64], R47 ;  /* 0x0000002f0e001986 */ /* 0x000fe8000c101122 */
[----:B------:R0:W-:Y:S01]  /*179160*/  @P2 STG.E.U8 desc[UR34][R10.64], R3 ;  /* 0x000000030a002986 */ /* 0x0001e2000c101122 */
[C---:B------:R-:W-:Y:S02]  /*179170*/  LOP3.LUT P5, RZ, R59.reuse, 0x2000, RZ, 0xc0, !PT ;  /* 0x000020003bff7812 */ /* 0x040fe400078ac0ff */
[C---:B0-----:R-:W-:Y:S02]  /*179180*/  PRMT R3, R2.reuse, 0x7771, RZ ;  /* 0x0000777102037816 */ /* 0x041fe400000000ff */
[C---:B------:R-:W-:Y:S02]  /*179190*/  LOP3.LUT P6, RZ, R59.reuse, 0x4000, RZ, 0xc0, !PT ;  /* 0x000040003bff7812 */ /* 0x040fe400078cc0ff */
[----:B------:R-:W-:Y:S01]  /*1791a0*/  LOP3.LUT P0, RZ, R59, 0x8000, RZ, 0xc0, !PT ;  /* 0x000080003bff7812 */ /* 0x000fe2000780c0ff */
[----:B--2---:R0:W-:Y:S02]  /*1791b0*/  @P3 STG.E.U8 desc[UR34][R6.64], R3 ;  /* 0x0000000306003986 */ /* 0x0041e4000c101122 */
[----:B0-----:R-:W-:-:S05]  /*1791c0*/  PRMT R3, R2, 0x7772, RZ ;  /* 0x0000777202037816 */ /* 0x001fca00000000ff */
[----:B---3--:R0:W-:Y:S02]  /*1791d0*/  @P4 STG.E.U8 desc[UR34][R52.64], R3 ;  /* 0x0000000334004986 */ /* 0x0081e4000c101122 */
[----:B0-----:R-:W-:Y:S02]  /*1791e0*/  PRMT R3, R2, 0x7773, RZ ;  /* 0x0000777302037816 */ /* 0x001fe400000000ff */
[----:B------:R-:W2:Y:S04]  /*1791f0*/  LDL.LU R2, [R1+0x8020] ;  /* 0x0080200001027983 */ /* 0x000ea80000300800 */
[----:B------:R-:W3:Y:S04]  /*179200*/  LDL.LU.64 R10, [R1+0x24d0] ;  /* 0x0024d000010a7983 */ /* 0x000ee80000300a00 */
[----:B------:R-:W2:Y:S04]  /*179210*/  LDL.LU.64 R6, [R1+0x24d8] ;  /* 0x0024d80001067983 */ /* 0x000ea80000300a00 */
[----:B------:R-:W2:Y:S04]  /*179220*/  LDL.LU.64 R52, [R1+0x24e0] ;  /* 0x0024e00001347983 */ /* 0x000ea80000300a00 */
[----:B----4-:R0:W-:Y:S02]  /*179230*/  @P5 STG.E.U8 desc[UR34][R12.64], R3 ;  /* 0x000000030c005986 */ /* 0x0101e4000c101122 */
[----:B0-----:R-:W-:-:S05]  /*179240*/  PRMT R3, R5, 0x7770, RZ ;  /* 0x0000777005037816 */ /* 0x001fca00000000ff */
[----:B------:R0:W-:Y:S04]  /*179250*/  @P6 STG.E.U8 desc[UR34][R8.64], R3 ;  /* 0x0000000308006986 */ /* 0x0001e8000c101122 */
[----:B0-----:R-:W4:Y:S04]  /*179260*/  LDL.LU.64 R8, [R1+0x24e8] ;  /* 0x0024e80001087983 */ /* 0x001f280000300a00 */
[----:B------:R-:W4:Y:S04]  /*179270*/  LDL.LU.64 R12, [R1+0x24f0] ;  /* 0x0024f000010c7983 */ /* 0x000f280000300a00 */
[----:B------:R-:W4:Y:S01]  /*179280*/  LDL.LU R4, [R1+0x230] ;  /* 0x0002300001047983 */ /* 0x000f220000300800 */
[----:B------:R-:W-:-:S05]  /*179290*/  PRMT R3, R5, 0x7771, RZ ;  /* 0x0000777105037816 */ /* 0x000fca00000000ff */
[----:B------:R0:W-:Y:S04]  /*1792a0*/  @P0 STG.E.U8 desc[UR34][R60.64], R3 ;  /* 0x000000033c000986 */ /* 0x0001e8000c101122 */
[----:B0-----:R-:W4:Y:S01]  /*1792b0*/  LDL.LU.64 R60, [R1+0x24f8] ;  /* 0x0024f800013c7983 */ /* 0x001f220000300a00 */
[----:B------:R-:W-:Y:S02]  /*1792c0*/  LOP3.LUT P1, RZ, R59, 0x10000000, RZ, 0xc0, !PT ;  /* 0x100000003bff7812 */ /* 0x000fe4000782c0ff */
[----:B------:R-:W-:Y:S01]  /*1792d0*/  LOP3.LUT R51, R51, 0xffffffef, RZ, 0xc0, !PT ;  /* 0xffffffef33337812 */ /* 0x000fe200078ec0ff */
[----:B------:R-:W4:Y:S04]  /*1792e0*/  LDL.LU R24, [R1+0x2f0] ;  /* 0x0002f00001187983 */ /* 0x000f280000300800 */
        /* <DEDUP_REMOVED lines=8> */
[----:B------:R-:W4:Y:S04]  /*179370*/  LDL.LU R48, [R1+0x2e0] ;  /* 0x0002e00001307983 */ /* 0x000f280000300800 */
[----:B------:R-:W-:Y:S01]  /*179380*/  @P1 LOP3.LUT R51, R51, 0x20, RZ, 0xfc, !PT ;  /* 0x0000002033331812 */ /* 0x000fe200078efcff */
[----:B------:R-:W4:Y:S01]  /*179390*/  LDL.LU.64 R16, [R1+0x2510] ;  /* 0x0025100001107983 */ /* 0x000f220000300a00 */
[----:B------:R-:W-:Y:S02]  /*1793a0*/  LOP3.LUT P1, RZ, R59, 0x4000000, RZ, 0xc0, !PT ;  /* 0x040000003bff7812 */ /* 0x000fe4000782c0ff */
        /* <DEDUP_REMOVED lines=25> */
[----:B---3--:R0:W-:Y:S02]  /*179540*/  @P5 STG.E.U8 desc[UR34][R10.64], R3 ;  /* 0x000000030a005986 */ /* 0x0081e4000c101122 */
[----:B0-----:R-:W-:-:S05]  /*179550*/  PRMT R3, R5, 0x7773, RZ ;  /* 0x0000777305037816 */ /* 0x001fca00000000ff */
[----:B--2---:R4:W-:Y:S02]  /*179560*/  @P6 STG.E.U8 desc[UR34][R6.64], R3 ;  /* 0x0000000306006986 */ /* 0x0049e4000c101122 */
[----:B----4-:R-:W-:-:S05]  /*179570*/  PRMT R3, R4, 0x7770, RZ ;  /* 0x0000777004037816 */ /* 0x010fca00000000ff */
[----:B------:R0:W-:Y:S02]  /*179580*/  @P0 STG.E.U8 desc[UR34][R52.64], R3 ;  /* 0x0000000334000986 */ /* 0x0001e4000c101122 */
[----:B0-----:R-:W-:-:S05]  /*179590*/  PRMT R3, R4, 0x7771, RZ ;  /* 0x0000777104037816 */ /* 0x001fca00000000ff */
[----:B------:R0:W-:Y:S01]  /*1795a0*/  @P1 STG.E.U8 desc[UR34][R8.64], R3 ;  /* 0x0000000308001986 */ /* 0x0001e2000c101122 */
[----:B------:R-:W-:-:S03]  /*1795b0*/  LOP3.LUT P1, RZ, R51, 0x1000, RZ, 0xc0, !PT ;  /* 0x0000100033ff7812 */ /* 0x000fc6000782c0ff */
[----:B0-----:R-:W2:Y:S04]  /*1795c0*/  LDL.LU R8, [R1+0x2d0] ;  /* 0x0002d00001087983 */ /* 0x001ea80000300800 */
[----:B------:R-:W3:Y:S04]  /*1795d0*/  LDL.LU.64 R14, [R1+0x2530] ;  /* 0x00253000010e7983 */ /* 0x000ee80000300a00 */
[----:B------:R-:W4:Y:S01]  /*1795e0*/  LDL.LU.64 R10, [R1+0x2538] ;  /* 0x00253800010a7983 */ /* 0x000f220000300a00 */
[----:B------:R-:W-:-:S03]  /*1795f0*/  PRMT R3, R4, 0x7772, RZ ;  /* 0x0000777204037816 */ /* 0x000fc600000000ff */
[----:B------:R-:W2:Y:S04]  /*179600*/  LDL.LU.64 R6, [R1+0x2540] ;  /* 0x0025400001067983 */ /* 0x000ea80000300a00 */
[----:B------:R0:W-:Y:S01]  /*179610*/  @P1 STG.E.U8 desc[UR34][R12.64], R3 ;  /* 0x000000030c001986 */ /* 0x0001e2000c101122 */
[----:B------:R-:W-:-:S03]  /*179620*/  LOP3.LUT P1, RZ, R51, 0x800, RZ, 0xc0, !PT ;  /* 0x0000080033ff7812 */ /* 0x000fc6000782c0ff */
[----:B------:R-:W2:Y:S01]  /*179630*/  LDL.LU.64 R52, [R1+0x2898] ;  /* 0x0028980001347983 */ /* 0x000ea20000300a00 */
[----:B0-----:R-:W-:-:S03]  /*179640*/  PRMT R3, R4, 0x7773, RZ ;  /* 0x0000777304037816 */ /* 0x001fc600000000ff */
[----:B------:R-:W2:Y:S06]  /*179650*/  LDL.LU.64 R12, [R1+0x2890] ;  /* 0x00289000010c7983 */ /* 0x000eac0000300a00 */
[----:B------:R0:W-:Y:S04]  /*179660*/  @P1 STG.E.U8 desc[UR34][R60.64], R3 ;  /* 0x000000033c001986 */ /* 0x0001e8000c101122 */
[----:B------:R-:W2:Y:S04]  /*179670*/  LDL.LU.64 R4, [R1+0x2888] ;  /* 0x0028880001047983 */ /* 0x000ea80000300a00 */
[----:B0-----:R-:W2:Y:S04]  /*179680*/  LDL.LU.64 R60, [R1+0x2880] ;  /* 0x00288000013c7983 */ /* 0x001ea80000300a00 */
[----:B------:R-:W2:Y:S01]  /*179690*/  LDL.LU R9, [R1+0x2c0] ;  /* 0x0002c00001097983 */ /* 0x000ea20000300800 */
        /* <DEDUP_REMOVED lines=21> */
[----:B0-----:R-:W-:Y:S02]  /*1797f0*/  PRMT R3, R48, 0x7772, RZ ;  /* 0x0000777230037816 */ /* 0x001fe400000000ff */
[----:B------:R-:W-:Y:S02]  /*179800*/  LOP3.LUT P4, RZ, R59, 0x80000000, RZ, 0xc0, !PT ;  /* 0x800000003bff7812 */ /* 0x000fe4000788c0ff */
[----:B------:R-:W-:-:S02]  /*179810*/  LOP3.LUT P5, RZ, R2, 0x1, RZ, 0xc0, !PT ;  /* 0x0000000102ff7812 */ /* 0x000fc400078ac0ff */
[C---:B------:R-:W-:Y:S02]  /*179820*/  LOP3.LUT P6, RZ, R2.reuse, 0x2, RZ, 0xc0, !PT ;  /* 0x0000000202ff7812 */ /* 0x040fe400078cc0ff */
[----:B------:R-:W-:Y:S01]  /*179830*/  LOP3.LUT P0, RZ, R2, 0x4, RZ, 0xc0, !PT ;  /* 0x0000000402ff7812 */ /* 0x000fe2000780c0ff */
[----:B---3--:R0:W-:Y:S02]  /*179840*/  @P1 STG.E.U8 desc[UR34][R14.64], R3 ;  /* 0x000000030e001986 */ /* 0x0081e4000c101122 */
[----:B0-----:R-:W-:-:S05]  /*179850*/  PRMT R3, R48, 0x7773, RZ ;  /* 0x0000777330037816 */ /* 0x001fca00000000ff */
[----:B----4-:R2:W-:Y:S02]  /*179860*/  @P2 STG.E.U8 desc[UR34][R10.64], R3 ;  /* 0x000000030a002986 */ /* 0x0105e4000c101122 */
[----:B--2---:R-:W-:-:S05]  /*179870*/  PRMT R3, R8, 0x7770, RZ ;  /* 0x0000777008037816 */ /* 0x004fca00000000ff */
        /* <DEDUP_REMOVED lines=8> */
[----:B------:R0:W-:Y:S04]  /*179900*/  @P0 STG.E.U8 desc[UR34][R60.64], R3 ;  /* 0x000000033c000986 */ /* 0x0001e8000c101122 */
[----:B0-----:R-:W2:Y:S04]  /*179910*/  LDL.LU.64 R60, [R1+0x2878] ;  /* 0x00287800013c7983 */ /* 0x001ea80000300a00 */
[----:B------:R-:W3:Y:S04]  /*179920*/  LDL.LU.64 R10, [R1+0x2870] ;  /* 0x00287000010a7983 */ /* 0x000ee80000300a00 */
[----:B------:R-:W4:Y:S04]  /*179930*/  LDL.LU.64 R4, [R1+0x2868] ;  /* 0x0028680001047983 */ /* 0x000f280000300a00 */
[----:B------:R-:W3:Y:S04]  /*179940*/  LDL.LU.64 R6, [R1+0x2860] ;  /* 0x0028600001067983 */ /* 0x000ee80000300a00 */
[----:B------:R-:W3:Y:S04]  /*179950*/  LDL.LU.64 R52, [R1+0x2858] ;  /* 0x0028580001347983 */ /* 0x000ee80000300a00 */
[----:B------:R-:W3:Y:S04]  /*179960*/  LDL.LU.64 R12, [R1+0x2850] ;  /* 0x00285000010c7983 */ /* 0x000ee80000300a00 */
[----:B------:R-:W3:Y:S01]  /*179970*/  LDL.LU R8, [R1+0x220] ;  /* 0x0002200001087983 */ /* 0x000ee20000300800 */
[----:B------:R-:W-:-:S02]  /*179980*/  LOP3.LUT P4, RZ, R2, 0x8, RZ, 0xc0, !PT ;  /* 0x0000000802ff7812 */ /* 0x000fc4000788c0ff */
[----:B------:R-:W-:Y:S02]  /*179990*/  PRMT R3, R9, 0x7771, RZ ;  /* 0x0000777109037816 */ /* 0x000fe400000000ff */
[C---:B------:R-:W-:Y:S02]  /*1799a0*/  LOP3.LUT P0, RZ, R2.reuse, 0x8000, RZ, 0xc0, !PT ;  /* 0x0000800002ff7812 */ /* 0x040fe4000780c0ff */
[C---:B------:R-:W-:Y:S02]  /*1799b0*/  LOP3.LUT P5, RZ, R2.reuse, 0x10, RZ, 0xc0, !PT ;  /* 0x0000001002ff7812 */ /* 0x040fe400078ac0ff */
[C---:B------:R-:W-:Y:S02]  /*1799c0*/  LOP3.LUT P6, RZ, R2.reuse, 0x20, RZ, 0xc0, !PT ;  /* 0x0000002002ff7812 */ /* 0x040fe400078cc0ff */
[----:B------:R-:W-:-:S07]  /*1799d0*/  LOP3.LUT R2, R2, 0xf7ffffff, RZ, 0xc0, !PT ;  /* 0xf7ffffff02027812 */ /* 0x000fce00078ec0ff */
[----:B------:R-:W-:-:S04]  /*1799e0*/  @P0 LOP3.LUT R2, R2, 0x8000000, RZ, 0xfc, !PT ;  /* 0x0800000002020812 */ /* 0x000fc800078efcff */
[C---:B------:R-:W-:Y:S02]  /*1799f0*/  LOP3.LUT P0, RZ, R2.reuse, 0x4000, RZ, 0xc0, !PT ;  /* 0x0000400002ff7812 */ /* 0x040fe4000780c0ff */
[----:B------:R-:W-:-:S11]  /*179a00*/  LOP3.LUT R2, R2, 0xefffffff, RZ, 0xc0, !PT ;  /* 0xefffffff02027812 */ /* 0x000fd600078ec0ff */
        /* <DEDUP_REMOVED lines=10> */
[----:B------:R-:W-:Y:S02]  /*179ab0*/  LOP3.LUT P0, RZ, R2, 0x400, RZ, 0xc0, !PT ;  /* 0x0000040002ff7812 */ /* 0x000fe4000780c0ff */
[----:B------:R-:W-:-:S11]  /*179ac0*/  LOP3.LUT R51, R51, 0xfffffffe, RZ, 0xc0, !PT ;  /* 0xfffffffe33337812 */ /* 0x000fd600078ec0ff */
[----:B------:R-:W-:Y:S02]  /*179ad0*/  @P0 LOP3.LUT R51, R51, 0x1, RZ, 0xfc, !PT ;  /* 0x0000000133330812 */ /* 0x000fe400078efcff */
[----:B------:R-:W-:Y:S01]  /*179ae0*/  LOP3.LUT P0, RZ, R2, 0x200, RZ, 0xc0, !PT ;  /* 0x0000020002ff7812 */ /* 0x000fe2000780c0ff */
[----:B--2---:R0:W-:Y:S04]  /*179af0*/  @P4 STG.E.U8 desc[UR34][R60.64], R3 ;  /* 0x000000033c004986 */ /* 0x0041e8000c101122 */
[----:B0-----:R-:W2:Y:S04]  /*179b00*/  LDL.LU.64 R60, [R1+0x2848] ;  /* 0x00284800013c7983 */ /* 0x001ea80000300a00 */
[----:B------:R-:W2:Y:S04]  /*179b10*/  LDL.LU R16, [R1+0x284] ;  /* 0x0002840001107983 */ /* 0x000ea80000300800 */
[----:B------:R-:W2:Y:S04]  /*179b20*/  LDL.LU.64 R28, [R1+0x2840] ;  /* 0x00284000011c7983 */ /* 0x000ea80000300a00 */
[----:B------:R-:W2:Y:S01]  /*179b30*/  LDL.LU.64 R24, [R1+0x2838] ;  /* 0x0028380001187983 */ /* 0x000ea20000300a00 */
[----:B------:R-:W-:-:S03]  /*179b40*/  LOP3.LUT R51, R51, 0xfffffffd, RZ, 0xc0, !PT ;  /* 0xfffffffd33337812 */ /* 0x000fc600078ec0ff */
[----:B------:R-:W2:Y:S01]  /*179b50*/  LDL.LU.64 R20, [R1+0x2830] ;  /* 0x0028300001147983 */ /* 0x000ea20000300a00 */
[----:B------:R-:W-:Y:S02]  /*179b60*/  @P0 LOP3.LUT R51, R51, 0x2, RZ, 0xfc, !PT ;  /* 0x0000000233330812 */ /* 0x000fe400078efcff */
[----:B------:R-:W-:Y:S01]  /*179b70*/  LOP3.LUT P0, RZ, R2, 0x100, RZ, 0xc0, !PT ;  /* 0x0000010002ff7812 */ /* 0x000fe2000780c0ff */
[----:B------:R-:W2:Y:S01]  /*179b80*/  LDL.LU.64 R48, [R1+0x2828] ;  /* 0x0028280001307983 */ /* 0x000ea20000300a00 */
[----:B------:R-:W-:Y:S02]  /*179b90*/  LOP3.LUT R51, R51, 0xfffffffb, RZ, 0xc0, !PT ;  /* 0xfffffffb33337812 */ /* 0x000fe400078ec0ff */
[----:B------:R-:W-:-:S09]  /*179ba0*/  PRMT R3, R9, 0x7772, RZ ;  /* 0x0000777209037816 */ /* 0x000fd200000000ff */
[----:B------:R-:W-:Y:S02]  /*179bb0*/  @P0 LOP3.LUT R51, R51, 0x4, RZ, 0xfc, !PT ;  /* 0x0000000433330812 */ /* 0x000fe400078efcff */
[----:B------:R-:W-:Y:S01]  /*179bc0*/  LOP3.LUT P0, RZ, R2, 0x80, RZ, 0xc0, !PT ;  /* 0x0000008002ff7812 */ /* 0x000fe2000780c0ff */
[----:B---3--:R0:W-:Y:S01]  /*179bd0*/  @P5 STG.E.U8 desc[UR34][R10.64], R3 ;  /* 0x000000030a005986 */ /* 0x0081e2000c101122 */
[----:B------:R-:W-:Y:S02]  /*179be0*/  LOP3.LUT R51, R51, 0xfffffff7, RZ, 0xc0, !PT ;  /* 0xfffffff733337812 */ /* 0x000fe400078ec0ff */
[----:B0-----:R-:W-:-:S09]  /*179bf0*/  PRMT R3, R9, 0x7773, RZ ;  /* 0x0000777309037816 */ /* 0x001fd200000000ff */
[----:B------:R-:W-:Y:S01]  /*179c00*/  @P0 LOP3.LUT R51, R51, 0x8, RZ, 0xfc, !PT ;  /* 0x0000000833330812 */ /* 0x000fe200078efcff */
[----:B----4-:R0:W-:Y:S01]  /*179c10*/  @P6 STG.E.U8 desc[UR34][R4.64], R3 ;  /* 0x0000000304006986 */ /* 0x0101e2000c101122 */
[----:B------:R-:W-:-:S03]  /*179c20*/  LOP3.LUT P0, RZ, R2, 0x40, RZ, 0xc0, !PT ;  /* 0x0000004002ff7812 */ /* 0x000fc6000780c0ff */
[----:B0-----:R-:W3:Y:S04]  /*179c30*/  LDL.LU R5, [R1+0x274] ;  /* 0x0002740001057983 */ /* 0x001ee80000300800 */
[----:B------:R-:W4:Y:S01]  /*179c40*/  LDL.LU.64 R54, [R1+0x2820] ;  /* 0x0028200001367983 */ /* 0x000f220000300a00 */
[----:B------:R-:W-:-:S03]  /*179c50*/  PRMT R3, R8, 0x7770, RZ ;  /* 0x0000777008037816 */ /* 0x000fc600000000ff */
[----:B------:R-:W3:Y:S04]  /*179c60*/  LDL.LU.64 R14, [R1+0x2818] ;  /* 0x00281800010e7983 */ /* 0x000ee80000300a00 */
[----:B------:R0:W-:Y:S01]  /*179c70*/  @P0 STG.E.U8 desc[UR34][R6.64], R3 ;  /* 0x0000000306000986 */ /* 0x0001e2000c101122 */
[----:B------:R-:W-:-:S03]  /*179c80*/  LOP3.LUT P0, RZ, R51, 0x8, RZ, 0xc0, !PT ;  /* 0x0000000833ff7812 */ /* 0x000fc6000780c0ff */
[----:B------:R-:W3:Y:S01]  /*179c90*/  LDL.LU.64 R10, [R1+0x2810] ;  /* 0x00281000010a7983 */ /* 0x000ee20000300a00 */
[----:B0-----:R-:W-:-:S03]  /*179ca0*/  PRMT R3, R8, 0x7771, RZ ;  /* 0x0000777108037816 */ /* 0x001fc600000000ff */
[----:B------:R-:W4:Y:S06]  /*179cb0*/  LDL.LU.64 R6, [R1+0x2808] ;  /* 0x0028080001067983 */ /* 0x000f2c0000300a00 */
[----:B------:R0:W-:Y:S01]  /*179cc0*/  @P0 STG.E.U8 desc[UR34][R52.64], R3 ;  /* 0x0000000334000986 */ /* 0x0001e2000c101122 */
[----:B------:R-:W-:-:S03]  /*179cd0*/  LOP3.LUT P0, RZ, R51, 0x4, RZ, 0xc0, !PT ;  /* 0x0000000433ff7812 */ /* 0x000fc6000780c0ff */
[----:B------:R-:W4:Y:S01]  /*179ce0*/  LDL.LU R4, [R1+0x234] ;  /* 0x0002340001047983 */ /* 0x000f220000300800 */
[----:B0-----:R-:W-:-:S03]  /*179cf0*/  PRMT R3, R8, 0x7772, RZ ;  /* 0x0000777208037816 */ /* 0x001fc600000000ff */
[----:B------:R-:W4:Y:S06]  /*179d00*/  LDL.LU.64 R52, [R1+0x2800] ;  /* 0x0028000001347983 */ /* 0x000f2c0000300a00 */
[----:B------:R0:W-:Y:S04]  /*179d10*/  @P0 STG.E.U8 desc[UR34][R12.64], R3 ;  /* 0x000000030c000986 */ /* 0x0001e8000c101122 */
[----:B0-----:R-:W4:Y:S01]  /*179d20*/  LDL.LU.64 R12, [R1+0x27f8] ;  /* 0x0027f800010c7983 */ /* 0x001f220000300a00 */
[----:B------:R-:W-:-:S03]  /*179d30*/  PRMT R3, R8, 0x7773, RZ ;  /* 0x0000777308037816 */ /* 0x000fc600000000ff */
[----:B------:R-:W4:Y:S01]  /*179d40*/  LDL.LU.64 R8, [R1+0x27f0] ;  /* 0x0027f00001087983 */ /* 0x000f220000300a00 */
[----:B------:R-:W-:-:S13]  /*179d50*/  LOP3.LUT P0, RZ, R51, 0x2, RZ, 0xc0, !PT ;  /* 0x0000000233ff7812 */ /* 0x000fda000780c0ff */
[----:B--2---:R0:W-:Y:S04]  /*179d60*/  @P0 STG.E.U8 desc[UR34][R60.64], R3 ;  /* 0x000000033c000986 */ /* 0x0041e8000c101122 */
[----:B0-----:R-:W2:Y:S01]  /*179d70*/  LDL.LU.64 R60, [R1+0x27e8] ;  /* 0x0027e800013c7983 */ /* 0x001ea20000300a00 */
        /* <DEDUP_REMOVED lines=13> */
[----:B---3--:R-:W-:-:S11]  /*179e50*/  PRMT R3, R5, 0x7770, RZ ;  /* 0x0000777005037816 */ /* 0x008fd600000000ff */
[----:B----4-:R0:W-:Y:S01]  /*179e60*/  @P0 STG.E.U8 desc[UR34][R54.64], R3 ;  /* 0x0000000336000986 */ /* 0x0101e2000c101122 */
[C---:B------:R-:W-:Y:S02]  /*179e70*/  LOP3.LUT P0, RZ, R2.reuse, 0x8000000, RZ, 0xc0, !PT ;  /* 0x0800000002ff7812 */ /* 0x040fe4000780c0ff */
        /* <DEDUP_REMOVED lines=16> */
[C---:B0-----:R-:W-:Y:S02]  /*179f80*/  PRMT R3, R4.reuse, 0x7772, RZ ;  /* 0x0000777204037816 */ /* 0x041fe400000000ff */
[----:B------:R-:W4:Y:S04]  /*179f90*/  LDL.LU.64 R12, [R1+0x27d8] ;  /* 0x0027d800010c7983 */ /* 0x000f280000300a00 */
[----:B------:R0:W-:Y:S04]  /*179fa0*/  @P5 STG.E.U8 desc[UR34][R8.64], R3 ;  /* 0x0000000308005986 */ /* 0x0001e8000c101122 */
[----:B0-----:R-:W3:Y:S01]  /*179fb0*/  LDL.LU R9, [R1+0x2f4] ;  /* 0x0002f40001097983 */ /* 0x001ee20000300800 */
[----:B------:R-:W-:-:S03]  /*179fc0*/  PRMT R3, R4, 0x7773, RZ ;  /* 0x0000777304037816 */ /* 0x000fc600000000ff */
[----:B------:R-:W4:Y:S01]  /*179fd0*/  LDL.LU.64 R4, [R1+0x27d0] ;  /* 0x0027d00001047983 */ /* 0x000f220000300a00 */
[----:B------:R-:W-:-:S03]  /*179fe0*/  LOP3.LUT P6, RZ, R2, 0x200000, RZ, 0xc0, !PT ;  /* 0x0020000002ff7812 */ /* 0x000fc600078cc0ff */
[----:B------:R-:W4:Y:S04]  /*179ff0*/  LDL.LU.64 R52, [R1+0x27c8] ;  /* 0x0027c80001347983 */ /* 0x000f280000300a00 */
[----:B------:R-:W4:Y:S04]  /*17a000*/  LDL.LU.64 R28, [R1+0x27c0] ;  /* 0x0027c000011c7983 */ /* 0x000f280000300a00 */
[----:B------:R-:W4:Y:S04]  /*17a010*/  LDL.LU.64 R54, [R1+0x27b8] ;  /* 0x0027b80001367983 */ /* 0x000f280000300a00 */
[----:B--2---:R0:W-:Y:S04]  /*17a020*/  @P6 STG.E.U8 desc[UR34][R60.64], R3 ;  /* 0x000000033c006986 */ /* 0x0041e8000c101122 */
[----:B0-----:R-:W2:Y:S04]  /*17a030*/  LDL.LU R60, [R1+0x2e4] ;  /* 0x0002e400013c7983 */ /* 0x001ea80000300800 */
[----:B------:R-:W2:Y:S01]  /*17a040*/  LDL.LU R11, [R1+0x2ae4] ;  /* 0x002ae400010b7983 */ /* 0x000ea20000300800 */
[----:B------:R-:W-:-:S02]  /*17a050*/  LOP3.LUT P1, RZ, R2, 0x400000, RZ, 0xc0, !PT ;  /* 0x0040000002ff7812 */ /* 0x000fc4000782c0ff */
[C---:B------:R-:W-:Y:S01]  /*17a060*/  LOP3.LUT P2, RZ, R2.reuse, 0x800000, RZ, 0xc0, !PT ;  /* 0x0080000002ff7812 */ /* 0x040fe2000784c0ff */
[----:B------:R-:W2:Y:S01]  /*17a070*/  LDL.LU R14, [R1+0x2fe0] ;  /* 0x002fe000010e7983 */ /* 0x000ea20000300800 */
[C---:B------:R-:W-:Y:S02]  /*17a080*/  LOP3.LUT P0, RZ, R2.reuse, 0x4000000, RZ, 0xc0, !PT ;  /* 0x0400000002ff7812 */ /* 0x040fe4000780c0ff */
[C---:B------:R-:W-:Y:S01]  /*17a090*/  LOP3.LUT P3, RZ, R2.reuse, 0x1000000, RZ, 0xc0, !PT ;  /* 0x0100000002ff7812 */ /* 0x040fe2000786c0ff */
[----:B------:R-:W2:Y:S01]  /*17a0a0*/  LDL.LU R16, [R1+0x2fdc] ;  /* 0x002fdc0001107983 */ /* 0x000ea20000300800 */
[----:B------:R-:W-:-:S03]  /*17a0b0*/  LOP3.LUT P4, RZ, R2, 0x2000000, RZ, 0xc0, !PT ;  /* 0x0200000002ff7812 */ /* 0x000fc6000788c0ff */
[----:B------:R-:W2:Y:S04]  /*17a0c0*/  LDL.LU R61, [R1+0x3014] ;  /* 0x00301400013d7983 */ /* 0x000ea80000300800 */
[----:B------:R-:W2:Y:S01]  /*17a0d0*/  LDL.LU R8, [R1+0x3010] ;  /* 0x0030100001087983 */ /* 0x000ea20000300800 */
[C---:B------:R-:W-:Y:S02]  /*17a0e0*/  LOP3.LUT P5, RZ, R0.reuse, 0x4000, RZ, 0xc0, !PT ;  /* 0x0000400000ff7812 */ /* 0x040fe400078ac0ff */
[----:B------:R-:W-:Y:S02]  /*17a0f0*/  LOP3.LUT P6, RZ, R0, 0x8000, RZ, 0xc0, !PT ;  /* 0x0000800000ff7812 */ /* 0x000fe400078cc0ff */
[----:B---3--:R-:W-:-:S05]  /*17a100*/  PRMT R2, R9, 0x7770, RZ ;  /* 0x0000777009027816 */ /* 0x008fca00000000ff */
[----:B------:R0:W-:Y:S02]  /*17a110*/  @P1 STG.E.U8 desc[UR34][R6.64], R2 ;  /* 0x0000000206001986 */ /* 0x0001e4000c101122 */
[----:B0-----:R-:W-:-:S05]  /*17a120*/  PRMT R2, R9, 0x7771, RZ ;  /* 0x0000777109027816 */ /* 0x001fca00000000ff */
[----:B----4-:R0:W-:Y:S02]  /*17a130*/  @P2 STG.E.U8 desc[UR34][R12.64], R2 ;  /* 0x000000020c002986 */ /* 0x0101e4000c101122 */
[----:B0-----:R-:W-:Y:S02]  /*17a140*/  PRMT R2, R9, 0x7772, RZ ;  /* 0x0000777209027816 */ /* 0x001fe400000000ff */
[----:B------:R-:W3:Y:S04]  /*17a150*/  LDL.LU.64 R12, [R1+0x27b0] ;  /* 0x0027b000010c7983 */ /* 0x000ee80000300a00 */
[----:B------:R-:W4:Y:S04]  /*17a160*/  LDL.LU.64 R20, [R1+0x27a8] ;  /* 0x0027a80001147983 */ /* 0x000f280000300a00 */
[----:B------:R-:W4:Y:S04]  /*17a170*/  LDL.LU R44, [R1+0x300c] ;  /* 0x00300c00012c7983 */ /* 0x000f280000300800 */
[----:B------:R-:W4:Y:S04]  /*17a180*/  LDL.LU R49, [R1+0x3008] ;  /* 0x0030080001317983 */ /* 0x000f280000300800 */
[----:B------:R0:W-:Y:S04]  /*17a190*/  @P3 STG.E.U8 desc[UR34][R4.64], R2 ;  /* 0x0000000204003986 */ /* 0x0001e8000c101122 */
[----:B0-----:R-:W4:Y:S04]  /*17a1a0*/  LDL.LU R5, [R1+0x2d4] ;  /* 0x0002d40001057983 */ /* 0x001f280000300800 */
[----:B------:R-:W4:Y:S01]  /*17a1b0*/  LDL.LU.64 R6, [R1+0x27a0] ;  /* 0x0027a00001067983 */ /* 0x000f220000300a00 */
[----:B--2---:R-:W-:-:S05]  /*17a1c0*/  VIADD R0, R11, 0x2c ;  /* 0x0000002c0b007836 */ /* 0x004fca0000000000 */
[----:B------:R-:W-:Y:S01]  /*17a1d0*/  ISETP.GE.AND P1, PT, R0, UR25, PT ;  /* 0x0000001900007c0c */ /* 0x000fe2000bf26270 */
[----:B------:R-:W-:Y:S01]  /*17a1e0*/  VIADD R0, R11, 0x2d ;  /* 0x0000002d0b007836 */ /* 0x000fe20000000000 */
[----:B------:R-:W-:Y:S01]  /*17a1f0*/  PRMT R2, R60, 0x7770, RZ ;  /* 0x000077703c027816 */ /* 0x000fe200000000ff */
[----:B------:R-:W0:Y:S03]  /*17a200*/  LDCU.64 UR24, c[0x0][0x398] ;  /* 0x00007300ff1877ac */ /* 0x000e260008000a00 */
[----:B------:R-:W-:Y:S01]  /*17a210*/  ISETP.GE.AND P2, PT, R0, UR29, PT ;  /* 0x0000001d00007c0c */ /* 0x000fe2000bf46270 */
[----:B------:R-:W1:Y:S01]  /*17a220*/  LDCU.64 UR28, c[0x0][0x398] ;  /* 0x00007300ff1c77ac */ /* 0x000e620008000a00 */
[----:B------:R-:W-:-:S05]  /*17a230*/  PRMT R0, R9, 0x7773, RZ ;  /* 0x0000777309007816 */ /* 0x000fca00000000ff */
[----:B------:R2:W-:Y:S04]  /*17a240*/  @P4 STG.E.U8 desc[UR34][R52.64], R0 ;  /* 0x0000000034004986 */ /* 0x0005e8000c101122 */
[----:B------:R0:W-:Y:S04]  /*17a250*/  @P5 STG.E.U8 desc[UR34][R28.64], R2 ;  /* 0x000000021c005986 */ /* 0x0001e8000c101122 */
[----:B--2---:R-:W2:Y:S04]  /*17a260*/  LDL.LU.64 R52, [R1+0x2798] ;  /* 0x0027980001347983 */ /* 0x004ea80000300a00 */
[----:B------:R-:W2:Y:S04]  /*17a270*/  LDL.LU R32, [R1+0x3004] ;  /* 0x0030040001207983 */ /* 0x000ea80000300800 */
[----:B------:R-:W2:Y:S04]  /*17a280*/  LDL.LU R24, [R1+0x3000] ;  /* 0x0030000001187983 */ /* 0x000ea80000300800 */
[----:B------:R-:W2:Y:S04]  /*17a290*/  LDL.LU R15, [R1+0x2ffc] ;  /* 0x002ffc00010f7983 */ /* 0x000ea80000300800 */
[----:B0-----:R-:W2:Y:S04]  /*17a2a0*/  LDL.LU.64 R28, [R1+0x2790] ;  /* 0x00279000011c7983 */ /* 0x001ea80000300a00 */
[----:B------:R-:W2:Y:S01]  /*17a2b0*/  LDL.LU.64 R40, [R1+0x2788] ;  /* 0x0027880001287983 */ /* 0x000ea20000300a00 */
[----:B------:R-:W-:Y:S01]  /*17a2c0*/  ISETP.LT.AND P4, PT, R14, UR20, !P0 ;  /* 0x000000140e007c0c */ /* 0x000fe2000c781270 */
[----:B------:R-:W-:Y:S01]  /*17a2d0*/  VIADD R3, R11, 0x2f ;  /* 0x0000002f0b037836 */ /* 0x000fe20000000000 */
[----:B------:R-:W-:Y:S01]  /*17a2e0*/  PRMT R0, R60, 0x7771, RZ ;  /* 0x000077713c007816 */ /* 0x000fe200000000ff */
[----:B------:R-:W2:Y:S01]  /*17a2f0*/  LDL.LU R4, [R1+0x2c4] ;  /* 0x0002c40001047983 */ /* 0x000ea20000300800 */
[----:B------:R-:W-:Y:S01]  /*17a300*/  ISETP.LT.AND P3, PT, R16, UR22, !P0 ;  /* 0x0000001610007c0c */ /* 0x000fe2000c761270 */
[----:B------:R-:W0:Y:S02]  /*17a310*/  LDCU UR20, c[0x0][0x398] ;  /* 0x00007300ff1477ac */ /* 0x000e240008000800 */
[----:B------:R1:W-:Y:S01]  /*17a320*/  @P6 STG.E.U8 desc[UR34][R54.64], R0 ;  /* 0x0000000036006986 */ /* 0x0003e2000c101122 */
[----:B------:R-:W-:Y:S01]  /*17a330*/  ISETP.LT.AND P6, PT, R61, UR24, !P0 ;  /* 0x000000183d007c0c */ /* 0x000fe2000c7c1270 */
[----:B------:R-:W0:Y:S01]  /*17a340*/  LDCU UR24, c[0x0][0x398] ;  /* 0x00007300ff1877ac */ /* 0x000e220008000800 */
[----:B------:R-:W-:-:S02]  /*17a350*/  PRMT R2, R60, 0x7772, RZ ;  /* 0x000077723c027816 */ /* 0x000fc400000000ff */
[----:B------:R-:W-:Y:S01]  /*17a360*/  ISETP.LT.AND P5, PT, R8, UR26, !P0 ;  /* 0x0000001a08007c0c */ /* 0x000fe2000c7a1270 */
[----:B------:R-:W0:Y:S01]  /*17a370*/  LDCU UR26, c[0x0][0x398] ;  /* 0x00007300ff1a77ac */ /* 0x000e220008000800 */
[----:B------:R-:W0:Y:S01]  /*17a380*/  LDCU UR22, c[0x0][0x398] ;  /* 0x00007300ff1677ac */ /* 0x000e220008000800 */
[----:B-1----:R-:W-:Y:S01]  /*17a390*/  PRMT R0, R60, 0x7773, RZ ;  /* 0x000077733c007816 */ /* 0x002fe200000000ff */
[----:B------:R-:W2:Y:S04]  /*17a3a0*/  LDL.LU R54, [R1+0x2ff8] ;  /* 0x002ff80001367983 */ /* 0x000ea80000300800 */
[----:B---3--:R1:W-:Y:S04]  /*17a3b0*/  @P4 STG.E.U8 desc[UR34][R12.64], R2 ;  /* 0x000000020c004986 */ /* 0x0083e8000c101122 */
[----:B----4-:R3:W-:Y:S04]  /*17a3c0*/  @P3 STG.E.U8 desc[UR34][R20.64], R0 ;  /* 0x0000000014003986 */ /* 0x0107e8000c101122 */
[----:B-1----:R-:W4:Y:S04]  /*17a3d0*/  LDL.LU R13, [R1+0x2ff4] ;  /* 0x002ff400010d7983 */ /* 0x002f280000300800 */
[----:B------:R-:W4:Y:S04]  /*17a3e0*/  LDL.LU.64 R56, [R1+0x2780] ;  /* 0x0027800001387983 */ /* 0x000f280000300a00 */
[----:B---3--:R-:W3:Y:S04]  /*17a3f0*/  LDL.LU.64 R20, [R1+0x2778] ;  /* 0x0027780001147983 */ /* 0x008ee80000300a00 */
[----:B------:R-:W3:Y:S01]  /*17a400*/  LDL.LU R12, [R1+0x2ff0] ;  /* 0x002ff000010c7983 */ /* 0x000ee20000300800 */
[----:B------:R-:W-:-:S03]  /*17a410*/  PRMT R2, R5, 0x7770, RZ ;  /* 0x0000777005027816 */ /* 0x000fc600000000ff */
[----:B------:R-:W3:Y:S04]  /*17a420*/  LDL.LU R60, [R1+0x2fec] ;  /* 0x002fec00013c7983 */ /* 0x000ee80000300800 */
[----:B------:R1:W-:Y:S04]  /*17a430*/  @P6 STG.E.U8 desc[UR34][R6.64], R2 ;  /* 0x0000000206006986 */ /* 0x0003e8000c101122 */
[----:B-1----:R-:W3:Y:S01]  /*17a440*/  LDL.LU.64 R6, [R1+0x2770] ;  /* 0x0027700001067983 */ /* 0x002ee20000300a00 */
[----:B------:R-:W-:Y:S01]  /*17a450*/  ISETP.LT.AND P4, PT, R44, UR28, !P0 ;  /* 0x0000001c2c007c0c */ /* 0x000fe2000c781270 */
[----:B------:R-:W1:Y:S01]  /*17a460*/  LDCU UR28, c[0x0][0x398] ;  /* 0x00007300ff1c77ac */ /* 0x000e620008000800 */
[----:B------:R-:W-:Y:S01]  /*17a470*/  PRMT R0, R5, 0x7771, RZ ;  /* 0x0000777105007816 */ /* 0x000fe200000000ff */
[----:B------:R-:W3:Y:S01]  /*17a480*/  LDL.LU.64 R36, [R1+0x2768] ;  /* 0x0027680001247983 */ /* 0x000ee20000300a00 */
[----:B------:R-:W-:Y:S01]  /*17a490*/  ISETP.LT.AND P3, PT, R49, UR30, !P0 ;  /* 0x0000001e31007c0c */ /* 0x000fe2000c761270 */
[----:B------:R-:W0:Y:S01]  /*17a4a0*/  LDCU UR30, c[0x0][0x398] ;  /* 0x00007300ff1e77ac */ /* 0x000e220008000800 */
[C---:B------:R-:W-:Y:S01]  /*17a4b0*/  PRMT R2, R5.reuse, 0x7772, RZ ;  /* 0x0000777205027816 */ /* 0x040fe200000000ff */
[----:B--2---:R2:W-:Y:S04]  /*17a4c0*/  @P5 STG.E.U8 desc[UR34][R52.64], R0 ;  /* 0x0000000034005986 */ /* 0x0045e8000c101122 */
[----:B--2---:R-:W2:Y:S01]  /*17a4d0*/  LDL.LU R52, [R1+0x224] ;  /* 0x0002240001347983 */ /* 0x004ea20000300800 */
[----:B------:R-:W-:-:S03]  /*17a4e0*/  PRMT R0, R5, 0x7773, RZ ;  /* 0x0000777305007816 */ /* 0x000fc600000000ff */
[----:B------:R-:W2:Y:S04]  /*17a4f0*/  LDL.LU R9, [R1+0x2fd4] ;  /* 0x002fd40001097983 */ /* 0x000ea80000300800 */
[----:B------:R-:W2:Y:S04]  /*17a500*/  LDL R48, [R1+0x2fe8] ;  /* 0x002fe80001307983 */ /* 0x000ea80000100800 */
[----:B------:R0:W-:Y:S04]  /*17a510*/  @P4 STG.E.U8 desc[UR34][R28.64], R2 ;  /* 0x000000021c004986 */ /* 0x0001e8000c101122 */
[----:B------:R1:W-:Y:S04]  /*17a520*/  @P3 STG.E.U8 desc[UR34][R40.64], R0 ;  /* 0x0000000028003986 */ /* 0x0003e8000c101122 */
[----:B0-----:R-:W2:Y:S04]  /*17a530*/  LDL.LU.64 R28, [R1+0x2760] ;  /* 0x00276000011c7983 */ /* 0x001ea80000300a00 */
[----:B-1----:R-:W2:Y:S04]  /*17a540*/  LDL.LU R40, [R1+0x2fe4] ;  /* 0x002fe40001287983 */ /* 0x002ea80000300800 */
[----:B------:R-:W2:Y:S01]  /*17a550*/  LDL.LU.64 R18, [R1+0x2758] ;  /* 0x0027580001127983 */ /* 0x000ea20000300a00 */
[----:B------:R-:W-:Y:S01]  /*17a560*/  ISETP.LT.AND P6, PT, R32, UR32, !P0 ;  /* 0x0000002020007c0c */ /* 0x000fe2000c7c1270 */
[----:B------:R-:W0:Y:S01]  /*17a570*/  LDCU UR32, c[0x0][0x398] ;  /* 0x00007300ff2077ac */ /* 0x000e220008000800 */
[----:B------:R-:W-:-:S02]  /*17a580*/  ISETP.LT.AND P5, PT, R24, UR36, !P0 ;  /* 0x0000002418007c0c */ /* 0x000fc4000c7a1270 */
[----:B------:R-:W-:Y:S01]  /*17a590*/  ISETP.LT.AND P4, PT, R15, UR38, !P0 ;  /* 0x000000260f007c0c */ /* 0x000fe2000c781270 */
[----:B------:R-:W1:Y:S01]  /*17a5a0*/  LDCU UR38, c[0x0][0x398] ;  /* 0x00007300ff2677ac */ /* 0x000e620008000800 */
[C---:B------:R-:W-:Y:S02]  /*17a5b0*/  PRMT R2, R4.reuse, 0x7770, RZ ;  /* 0x0000777004027816 */ /* 0x040fe400000000ff */
[----:B------:R-:W-:Y:S01]  /*17a5c0*/  PRMT R0, R4, 0x7771, RZ ;  /* 0x0000777104007816 */ /* 0x000fe200000000ff */
[----:B------:R-:W0:Y:S01]  /*17a5d0*/  LDCU UR36, c[0x0][0x398] ;  /* 0x00007300ff2477ac */ /* 0x000e220008000800 */
[----:B------:R-:W-:Y:S01]  /*17a5e0*/  ISETP.LT.AND P3, PT, R54, UR40, !P0 ;  /* 0x0000002836007c0c */ /* 0x000fe2000c761270 */
[----:B------:R-:W0:Y:S02]  /*17a5f0*/  LDCU UR40, c[0x0][0x398] ;  /* 0x00007300ff2877ac */ /* 0x000e240008000800 */
[----:B----4-:R4:W-:Y:S04]  /*17a600*/  @P6 STG.E.U8 desc[UR34][R56.64], R2 ;  /* 0x0000000238006986 */ /* 0x0109e8000c101122 */
[----:B---3--:R3:W-:Y:S04]  /*17a610*/  @P5 STG.E.U8 desc[UR34][R20.64], R0 ;  /* 0x0000000014005986 */ /* 0x0087e8000c101122 */
[----:B----4-:R-:W4:Y:S01]  /*17a620*/  LDL.LU.64 R56, [R1+0x2748] ;  /* 0x0027480001387983 */ /* 0x010f220000300a00 */
[----:B------:R-:W-:-:S03]  /*17a630*/  PRMT R2, R4, 0x7772, RZ ;  /* 0x0000777204027816 */ /* 0x000fc600000000ff */
[----:B------:R-:W4:Y:S04]  /*17a640*/  LDL.LU R5, [R1+0x288] ;  /* 0x0002880001057983 */ /* 0x000f280000300800 */
[----:B---3--:R-:W3:Y:S04]  /*17a650*/  LDL.LU.64 R20, [R1+0x2750] ;  /* 0x0027500001147983 */ /* 0x008ee80000300a00 */
[----:B------:R0:W-:Y:S04]  /*17a660*/  @P4 STG.E.U8 desc[UR34][R6.64], R2 ;  /* 0x0000000206004986 */ /* 0x0001e8000c101122 */
[----:B0-----:R-:W3:Y:S01]  /*17a670*/  LDL.LU.64 R6, [R1+0x2740] ;  /* 0x0027400001067983 */ /* 0x001ee20000300a00 */
[----:B------:R-:W-:Y:S01]  /*17a680*/  ISETP.LT.AND P5, PT, R13, UR42, !P0 ;  /* 0x0000002a0d007c0c */ /* 0x000fe2000c7a1270 */
[----:B------:R-:W0:Y:S01]  /*17a690*/  LDCU UR42, c[0x0][0x398] ;  /* 0x00007300ff2a77ac */ /* 0x000e220008000800 */
[----:B------:R-:W-:Y:S01]  /*17a6a0*/  ISETP.LT.AND P4, PT, R12, UR16, !P0 ;  /* 0x000000100c007c0c */ /* 0x000fe2000c781270 */
[----:B------:R-:W3:Y:S01]  /*17a6b0*/  LDL.LU.64 R22, [R1+0x2738] ;  /* 0x0027380001167983 */ /* 0x000ee20000300a00 */
[----:B------:R-:W-:Y:S01]  /*17a6c0*/  PRMT R0, R4, 0x7773, RZ ;  /* 0x0000777304007816 */ /* 0x000fe200000000ff */
[----:B------:R-:W0:Y:S04]  /*17a6d0*/  LDCU UR16, c[0x0][0x398] ;  /* 0x00007300ff1077ac */ /* 0x000e280008000800 */
[----:B------:R1:W-:Y:S04]  /*17a6e0*/  @P3 STG.E.U8 desc[UR34][R36.64], R0 ;  /* 0x0000000024003986 */ /* 0x0003e8000c101122 */
[----:B-1----:R-:W3:Y:S01]  /*17a6f0*/  LDL.LU.64 R36, [R1+0x2730] ;  /* 0x0027300001247983 */ /* 0x002ee20000300a00 */
[----:B------:R-:W-:-:S05]  /*17a700*/  VIADD R0, R11, 0x2e ;  /* 0x0000002e0b007836 */ /* 0x000fca0000000000 */
[----:B------:R-:W-:Y:S01]  /*17a710*/  ISETP.GE.AND P3, PT, R0, UR19, PT ;  /* 0x0000001300007c0c */ /* 0x000fe2000bf66270 */
[----:B------:R-:W1:Y:S01]  /*17a720*/  LDCU UR19, c[0x0][0x398] ;  /* 0x00007300ff1377ac */ /* 0x000e620008000800 */
[C---:B--2---:R-:W-:Y:S02]  /*17a730*/  PRMT R2, R52.reuse, 0x7770, RZ ;  /* 0x0000777034027816 */ /* 0x044fe400000000ff */
[----:B------:R-:W-:-:S03]  /*17a740*/  PRMT R0, R52, 0x7772, RZ ;  /* 0x0000777234007816 */ /* 0x000fc600000000ff */
[----:B------:R2:W-:Y:S04]  /*17a750*/  @P5 STG.E.U8 desc[UR34][R28.64], R2 ;  /* 0x000000021c005986 */ /* 0x0005e8000c101122 */
[----:B--2---:R-:W2:Y:S01]  /*17a760*/  LDL.LU.64 R28, [R1+0x2728] ;  /* 0x00272800011c7983 */ /* 0x004ea20000300a00 */
[----:B------:R-:W-:-:S03]  /*17a770*/  PRMT R2, R52, 0x7771, RZ ;  /* 0x0000777134027816 */ /* 0x000fc600000000ff */
[----:B------:R-:W2:Y:S04]  /*17a780*/  LDL.LU R4, [R1+0x278] ;  /* 0x0002780001047983 */ /* 0x000ea80000300800 */
[----:B------:R0:W-:Y:S04]  /*17a790*/  @P4 STG.E.U8 desc[UR34][R18.64], R2 ;  /* 0x0000000212004986 */ /* 0x0001e8000c101122 */
[----:B0-----:R-:W2:Y:S01]  /*17a7a0*/  LDL.LU.64 R18, [R1+0x2720] ;  /* 0x0027200001127983 */ /* 0x001ea20000300a00 */
[----:B------:R-:W-:-:S03]  /*17a7b0*/  PRMT R2, R52, 0x7773, RZ ;  /* 0x0000777334027816 */ /* 0x000fc600000000ff */
[----:B------:R-:W2:Y:S01]  /*17a7c0*/  LDL.LU.64 R52, [R1+0x2718] ;  /* 0x0027180001347983 */ /* 0x000ea20000300a00 */
[----:B------:R-:W-:Y:S01]  /*17a7d0*/  ISETP.LT.AND P6, PT, R60, UR10, !P0 ;  /* 0x0000000a3c007c0c */ /* 0x000fe2000c7c1270 */
[----:B------:R-:W0:Y:S01]  /*17a7e0*/  LDCU UR10, c[0x0][0x398] ;  /* 0x00007300ff0a77ac */ /* 0x000e220008000800 */
[----:B------:R-:W-:Y:S02]  /*17a7f0*/  ISETP.LT.AND P0, PT, R48, UR12, !P0 ;  /* 0x0000000c30007c0c */ /* 0x000fe4000c701270 */
[----:B------:R-:W-:Y:S01]  /*17a800*/  ISETP.LT.AND P5, PT, R9, UR14, !P1 ;  /* 0x0000000e09007c0c */ /* 0x000fe2000cfa1270 */
[----:B------:R-:W0:Y:S01]  /*17a810*/  LDCU UR14, c[0x0][0x398] ;  /* 0x00007300ff0e77ac */ /* 0x000e220008000800 */
[----:B------:R-:W-:Y:S01]  /*17a820*/  ISETP.LT.AND P4, PT, R14, UR58, !P1 ;  /* 0x0000003a0e007c0c */ /* 0x000fe2000cf81270 */
[----:B------:R-:W0:Y:S06]  /*17a830*/  LDCU UR12, c[0x0][0x398] ;  /* 0x00007300ff0c77ac */ /* 0x000e2c0008000800 */
[----:B----4-:R4:W-:Y:S04]  /*17a840*/  @P6 STG.E.U8 desc[UR34][R56.64], R0 ;  /* 0x0000000038006986 */ /* 0x0109e8000c101122 */
[----:B---3--:R3:W-:Y:S01]  /*17a850*/  @P0 STG.E.U8 desc[UR34][R20.64], R2 ;  /* 0x0000000214000986 */ /* 0x0087e2000c101122 */
[----:B----4-:R-:W-:-:S03]  /*17a860*/  PRMT R0, R5, 0x7770, RZ ;  /* 0x0000777005007816 */ /* 0x010fc600000000ff */
[----:B------:R-:W4:Y:S04]  /*17a870*/  LDL.LU.64 R56, [R1+0x2710] ;  /* 0x0027100001387983 */ /* 0x000f280000300a00 */
[----:B---3--:R-:W3:Y:S04]  /*17a880*/  LDL.LU.64 R20, [R1+0x2708] ;  /* 0x0027080001147983 */ /* 0x008ee80000300a00 */
[----:B------:R0:W-:Y:S04]  /*17a890*/  @P5 STG.E.U8 desc[UR34][R6.64], R0 ;  /* 0x0000000006005986 */ /* 0x0001e8000c101122 */
[----:B0-----:R-:W3:Y:S04]  /*17a8a0*/  LDL.LU.64 R6, [R1+0x2700] ;  /* 0x0027000001067983 */ /* 0x001ee80000300a00 */
[----:B------:R-:W3:Y:S01]  /*17a8b0*/  LDL.LU R10, [R1+0x238] ;  /* 0x00023800010a7983 */ /* 0x000ee20000300800 */
[----:B------:R-:W-:-:S02]  /*17a8c0*/  ISETP.LT.AND P6, PT, R40, UR57, !P1 ;  /* 0x0000003928007c0c */ /* 0x000fc4000cfc1270 */
[----:B------:R-:W-:Y:S02]  /*17a8d0*/  PRMT R2, R5, 0x7771, RZ ;  /* 0x0000777105027816 */ /* 0x000fe400000000ff */
[----:B------:R-:W-:Y:S02]  /*17a8e0*/  ISETP.LT.AND P5, PT, R16, UR59, !P1 ;  /* 0x0000003b10007c0c */ /* 0x000fe4000cfa1270 */
[----:B------:R-:W-:Y:S02]  /*17a8f0*/  ISETP.LT.AND P0, PT, R61, UR60, !P1 ;  /* 0x0000003c3d007c0c */ /* 0x000fe4000cf01270 */
[----:B------:R-:W-:-:S05]  /*17a900*/  PRMT R0, R5, 0x7772, RZ ;  /* 0x0000777205007816 */ /* 0x000fca00000000ff */
[----:B------:R0:W-:Y:S01]  /*17a910*/  @P6 STG.E.U8 desc[UR34][R22.64], R2 ;  /* 0x0000000216006986 */ /* 0x0001e2000c101122 */
[----:B------:R-:W-:-:S03]  /*17a920*/  ISETP.LT.AND P6, PT, R8, UR61, !P1 ;  /* 0x0000003d08007c0c */ /* 0x000fc6000cfc1270 */
[----:B------:R1:W-:Y:S01]  /*17a930*/  @P4 STG.E.U8 desc[UR34][R36.64], R0 ;  /* 0x0000000024004986 */ /* 0x0003e2000c101122 */
[----:B0-----:R-:W-:-:S03]  /*17a940*/  PRMT R2, R5, 0x7773, RZ ;  /* 0x0000777305027816 */ /* 0x001fc600000000ff */
[----:B-1----:R-:W3:Y:S04]  /*17a950*/  LDL.LU.64 R36, [R1+0x26f8] ;  /* 0x0026f80001247983 */ /* 0x002ee80000300a00 */
[----:B--2---:R0:W-:Y:S01]  /*17a960*/  @P5 STG.E.U8 desc[UR34][R28.64], R2 ;  /* 0x000000021c005986 */ /* 0x0041e2000c101122 */
[----:B------:R-:W-:-:S03]  /*17a970*/  PRMT R0, R4, 0x7770, RZ ;  /* 0x0000777004007816 */ /* 0x000fc600000000ff */
[----:B0-----:R-:W2:Y:S01]  /*17a980*/  LDL.LU.64 R28, [R1+0x26e8] ;  /* 0x0026e800011c7983 */ /* 0x001ea20000300a00 */
[----:B------:R-:W-:-:S03]  /*17a990*/  PRMT R2, R4, 0x7771, RZ ;  /* 0x0000777104027816 */ /* 0x000fc600000000ff */
[----:B------:R-:W2:Y:S04]  /*17a9a0*/  LDL.LU R5, [R1+0x2f8] ;  /* 0x0002f80001057983 */ /* 0x000ea80000300800 */
[----:B------:R-:W-:Y:S04]  /*17a9b0*/  @P0 STG.E.U8 desc[UR34][R18.64], R0 ;  /* 0x0000000012000986 */ /* 0x000fe8000c101122 */
[----:B------:R0:W-:Y:S04]  /*17a9c0*/  @P6 STG.E.U8 desc[UR34][R52.64], R2 ;  /* 0x0000000234006986 */ /* 0x0001e8000c101122 */
[----:B0-----:R-:W2:Y:S01]  /*17a9d0*/  LDL.LU.64 R52, [R1+0x26f0] ;  /* 0x0026f00001347983 */ /* 0x001ea20000300a00 */
[----:B------:R-:W-:-:S02]  /*17a9e0*/  ISETP.LT.AND P4, PT, R44, UR62, !P1 ;  /* 0x0000003e2c007c0c */ /* 0x000fc4000cf81270 */
[----:B------:R-:W-:Y:S01]  /*17a9f0*/  ISETP.LT.AND P5, PT, R49, UR63, !P1 ;  /* 0x0000003f31007c0c */ /* 0x000fe2000cfa1270 */
[----:B------:R-:W2:Y:S01]  /*17aa00*/  LDL.LU.64 R18, [R1+0x26e0] ;  /* 0x0026e00001127983 */ /* 0x000ea20000300a00 */
[----:B------:R-:W-:Y:S02]  /*17aa10*/  ISETP.LT.AND P0, PT, R32, UR64, !P1 ;  /* 0x0000004020007c0c */ /* 0x000fe4000cf01270 */
[C---:B------:R-:W-:Y:S02]  /*17aa20*/  PRMT R0, R4.reuse, 0x7772, RZ ;  /* 0x0000777204007816 */ /* 0x040fe400000000ff */
[----:B------:R-:W-:Y:S02]  /*17aa30*/  PRMT R2, R4, 0x7773, RZ ;  /* 0x0000777304027816 */ /* 0x000fe400000000ff */
[----:B------:R-:W-:Y:S01]  /*17aa40*/  ISETP.LT.AND P6, PT, R24, UR18, !P1 ;  /* 0x0000001218007c0c */ /* 0x000fe2000cfc1270 */
[----:B------:R-:W0:Y:S02]  /*17aa50*/  LDCU UR18, c[0x0][0x398] ;  /* 0x00007300ff1277ac */ /* 0x000e240008000800 */
[----:B----4-:R1:W-:Y:S04]  /*17aa60*/  @P4 STG.E.U8 desc[UR34][R56.64], R0 ;  /* 0x0000000038004986 */ /* 0x0103e8000c101122 */
[----:B---3--:R-:W-:Y:S01]  /*17aa70*/  @P5 STG.E.U8 desc[UR34][R20.64], R2 ;  /* 0x0000000214005986 */ /* 0x008fe2000c101122 */
[----:B-1----:R-:W-:-:S05]  /*17aa80*/  PRMT R0, R10, 0x7770, RZ ;  /* 0x000077700a007816 */ /* 0x002fca00000000ff */
[----:B------:R1:W-:Y:S04]  /*17aa90*/  @P0 STG.E.U8 desc[UR34][R6.64], R0 ;  /* 0x0000000006000986 */ /* 0x0003e8000c101122 */
[----:B-1----:R-:W3:Y:S01]  /*17aaa0*/  LDL.LU.64 R6, [R1+0x26d8] ;  /* 0x0026d80001067983 */ /* 0x002ee20000300a00 */
[----:B------:R-:W-:Y:S01]  /*17aab0*/  ISETP.LT.AND P4, PT, R15, UR17, !P1 ;  /* 0x000000110f007c0c */ /* 0x000fe2000cf81270 */
[----:B------:R-:W1:Y:S01]  /*17aac0*/  LDCU UR17, c[0x0][0x398] ;  /* 0x00007300ff1177ac */ /* 0x000e620008000800 */
[----:B------:R-:W-:Y:S01]  /*17aad0*/  ISETP.LT.AND P0, PT, R54, UR53, !P1 ;  /* 0x0000003536007c0c */ /* 0x000fe2000cf01270 */
[----:B------:R-:W4:Y:S01]  /*17aae0*/  LDL.LU.64 R20, [R1+0x26c8] ;  /* 0x0026c80001147983 */ /* 0x000f220000300a00 */
[C---:B------:R-:W-:Y:S01]  /*17aaf0*/  PRMT R2, R10.reuse, 0x7771, RZ ;  /* 0x000077710a027816 */ /* 0x040fe200000000ff */
[----:B------:R-:W0:Y:S01]  /*17ab00*/  LDCU UR53, c[0x0][0x398] ;  /* 0x00007300ff3577ac */ /* 0x000e220008000800 */
[C---:B------:R-:W-:Y:S01]  /*17ab10*/  PRMT R0, R10.reuse, 0x7772, RZ ;  /* 0x000077720a007816 */ /* 0x040fe200000000ff */
[----:B------:R-:W4:Y:S04]  /*17ab20*/  LDL.LU R4, [R1+0x2e8] ;  /* 0x0002e80001047983 */ /* 0x000f280000300800 */
[----:B------:R-:W4:Y:S04]  /*17ab30*/  LDL.LU.64 R56, [R1+0x26d0] ;  /* 0x0026d00001387983 */ /* 0x000f280000300a00 */
[----:B------:R0:W-:Y:S02]  /*17ab40*/  @P6 STG.E.U8 desc[UR34][R36.64], R2 ;  /* 0x0000000224006986 */ /* 0x0001e4000c101122 */
[----:B0-----:R-:W-:-:S02]  /*17ab50*/  PRMT R2, R10, 0x7773, RZ ;  /* 0x000077730a027816 */ /* 0x001fc400000000ff */
[----:B--2---:R0:W-:Y:S04]  /*17ab60*/  @P4 STG.E.U8 desc[UR34][R28.64], R0 ;  /* 0x000000001c004986 */ /* 0x0041e8000c101122 */
[----:B0-----:R-:W2:Y:S04]  /*17ab70*/  LDL.LU.64 R28, [R1+0x26c0] ;  /* 0x0026c000011c7983 */ /* 0x001ea80000300a00 */
[----:B------:R-:W2:Y:S04]  /*17ab80*/  LDL.LU.64 R36, [R1+0x26b8] ;  /* 0x0026b80001247983 */ /* 0x000ea80000300a00 */
[----:B------:R0:W-:Y:S04]  /*17ab90*/  @P0 STG.E.U8 desc[UR34][R52.64], R2 ;  /* 0x0000000234000986 */ /* 0x0001e8000c101122 */
[----:B0-----:R-:W2:Y:S01]  /*17aba0*/  LDL.LU.64 R52, [R1+0x26b0] ;  /* 0x0026b00001347983 */ /* 0x001ea20000300a00 */
[----:B------:R-:W-:Y:S01]  /*17abb0*/  ISETP.LT.AND P5, PT, R13, UR52, !P1 ;  /* 0x000000340d007c0c */ /* 0x000fe2000cfa1270 */
[----:B------:R-:W0:Y:S01]  /*17abc0*/  LDCU UR52, c[0x0][0x398] ;  /* 0x00007300ff3477ac */ /* 0x000e220008000800 */
[----:B------:R-:W-:Y:S01]  /*17abd0*/  ISETP.LT.AND P4, PT, R12, UR50, !P1 ;  /* 0x000000320c007c0c */ /* 0x000fe2000cf81270 */
[----:B------:R-:W2:Y:S01]  /*17abe0*/  LDL.LU R10, [R1+0x2d8] ;  /* 0x0002d800010a7983 */ /* 0x000ea20000300800 */
[C---:B------:R-:W-:Y:S01]  /*17abf0*/  PRMT R0, R5.reuse, 0x7770, RZ ;  /* 0x0000777005007816 */ /* 0x040fe200000000ff */
[----:B------:R-:W0:Y:S01]  /*17ac00*/  LDCU UR50, c[0x0][0x398] ;  /* 0x00007300ff3277ac */ /* 0x000e220008000800 */
[----:B------:R-:W-:Y:S01]  /*17ac10*/  PRMT R2, R5, 0x7771, RZ ;  /* 0x0000777105027816 */ /* 0x000fe200000000ff */
[----:B------:R-:W2:Y:S06]  /*17ac20*/  LDL.LU.64 R22, [R1+0x26a8] ;  /* 0x0026a80001167983 */ /* 0x000eac0000300a00 */
[----:B------:R0:W-:Y:S01]  /*17ac30*/  @P5 STG.E.U8 desc[UR34][R18.64], R0 ;  /* 0x0000000012005986 */ /* 0x0001e2000c101122 */
[----:B------:R-:W-:Y:S01]  /*17ac40*/  ISETP.LT.AND P6, PT, R60, UR51, !P1 ;  /* 0x000000333c007c0c */ /* 0x000fe2000cfc1270 */
[----:B------:R-:W1:Y:S01]  /*17ac50*/  LDCU UR51, c[0x0][0x398] ;  /* 0x00007300ff3377ac */ /* 0x000e620008000800 */
[----:B------:R-:W-:-:S02]  /*17ac60*/  ISETP.LT.AND P1, PT, R48, UR48, !P1 ;  /* 0x0000003030007c0c */ /* 0x000fc4000cf21270 */
[----:B------:R-:W-:Y:S01]  /*17ac70*/  ISETP.LT.AND P5, PT, R9, UR49, !P2 ;  /* 0x0000003109007c0c */ /* 0x000fe2000d7a1270 */
[----:B------:R-:W1:Y:S01]  /*17ac80*/  LDCU UR48, c[0x0][0x398] ;  /* 0x00007300ff3077ac */ /* 0x000e620008000800 */
[----:B------:R-:W-:Y:S01]  /*17ac90*/  ISETP.GE.AND P0, PT, R3, UR15, PT ;  /* 0x0000000f03007c0c */ /* 0x000fe2000bf06270 */
[----:B------:R-:W1:Y:S01]  /*17aca0*/  LDCU UR15, c[0x0][0x398] ;  /* 0x00007300ff0f77ac */ /* 0x000e620008000800 */
[C---:B0-----:R-:W-:Y:S01]  /*17acb0*/  PRMT R0, R5.reuse, 0x7772, RZ ;  /* 0x0000777205007816 */ /* 0x041fe200000000ff */
[----:B------:R-:W0:Y:S01]  /*17acc0*/  LDCU UR49, c[0x0][0x398] ;  /* 0x00007300ff3177ac */ /* 0x000e220008000800 */
[----:B---3--:R3:W-:Y:S04]  /*17acd0*/  @P4 STG.E.U8 desc[UR34][R6.64], R2 ;  /* 0x0000000206004986 */ /* 0x0087e8000c101122 */
[----:B---3--:R-:W3:Y:S01]  /*17ace0*/  LDL.LU.64 R6, [R1+0x26a0] ;  /* 0x0026a00001067983 */ /* 0x008ee20000300a00 */
[----:B------:R-:W-:Y:S01]  /*17acf0*/  ISETP.LT.AND P4, PT, R14, UR47, !P2 ;  /* 0x0000002f0e007c0c */ /* 0x000fe2000d781270 */
[----:B------:R-:W0:Y:S02]  /*17ad00*/  LDCU UR47, c[0x0][0x398] ;  /* 0x00007300ff2f77ac */ /* 0x000e240008000800 */
[----:B----4-:R4:W-:Y:S01]  /*17ad10*/  @P6 STG.E.U8 desc[UR34][R20.64], R0 ;  /* 0x0000000014006986 */ /* 0x0109e2000c101122 */
[----:B------:R-:W-:Y:S01]  /*17ad20*/  ISETP.LT.AND P6, PT, R40, UR46, !P2 ;  /* 0x0000002e28007c0c */ /* 0x000fe2000d7c1270 */
[----:B------:R-:W0:Y:S02]  /*17ad30*/  LDCU UR46, c[0x0][0x398] ;  /* 0x00007300ff2e77ac */ /* 0x000e240008000800 */
[----:B------:R-:W3:Y:S01]  /*17ad40*/  LDL.LU.64 R18, [R1+0x2698] ;  /* 0x0026980001127983 */ /* 0x000ee20000300a00 */
[----:B------:R-:W-:-:S03]  /*17ad50*/  PRMT R2, R5, 0x7773, RZ ;  /* 0x0000777305027816 */ /* 0x000fc600000000ff */
[----:B----4-:R-:W4:Y:S01]  /*17ad60*/  LDL.LU.64 R20, [R1+0x2690] ;  /* 0x0026900001147983 */ /* 0x010f220000300a00 */
[----:B------:R-:W-:-:S03]  /*17ad70*/  PRMT R0, R4, 0x7770, RZ ;  /* 0x0000777004007816 */ /* 0x000fc600000000ff */
[----:B------:R-:W4:Y:S04]  /*17ad80*/  LDL.LU R5, [R1+0x2c8] ;  /* 0x0002c80001057983 */ /* 0x000f280000300800 */
[----:B------:R0:W-:Y:S04]  /*17ad90*/  @P1 STG.E.U8 desc[UR34][R56.64], R2 ;  /* 0x0000000238001986 */ /* 0x0001e8000c101122 */
[----:B0-----:R-:W4:Y:S01]  /*17ada0*/  LDL.LU.64 R56, [R1+0x2688] ;  /* 0x0026880001387983 */ /* 0x001f220000300a00 */
[----:B------:R-:W-:-:S03]  /*17adb0*/  PRMT R2, R4, 0x7771, RZ ;  /* 0x0000777104027816 */ /* 0x000fc600000000ff */
[----:B--2---:R0:W-:Y:S04]  /*17adc0*/  @P5 STG.E.U8 desc[UR34][R28.64], R0 ;  /* 0x000000001c005986 */ /* 0x0041e8000c101122 */
[----:B------:R2:W-:Y:S04]  /*17add0*/  @P6 STG.E.U8 desc[UR34][R36.64], R2 ;  /* 0x0000000224006986 */ /* 0x0005e8000c101122 */
[----:B0-----:R-:W4:Y:S01]  /*17ade0*/  LDL.LU.64 R28, [R1+0x2680] ;  /* 0x00268000011c7983 */ /* 0x001f220000300a00 */
[----:B------:R-:W-:-:S03]  /*17adf0*/  PRMT R0, R4, 0x7772, RZ ;  /* 0x0000777204007816 */ /* 0x000fc600000000ff */
[----:B--2---:R-:W2:Y:S04]  /*17ae00*/  LDL.LU.64 R36, [R1+0x2678] ;  /* 0x0026780001247983 */ /* 0x004ea80000300a00 */
[----:B------:R0:W-:Y:S04]  /*17ae10*/  @P4 STG.E.U8 desc[UR34][R52.64], R0 ;  /* 0x0000000034004986 */ /* 0x0001e8000c101122 */
[----:B0-----:R-:W2:Y:S01]  /*17ae20*/  LDL.LU.64 R52, [R1+0x2670] ;  /* 0x0026700001347983 */ /* 0x001ea20000300a00 */
[----:B------:R-:W-:Y:S01]  /*17ae30*/  ISETP.LT.AND P5, PT, R16, UR44, !P2 ;  /* 0x0000002c10007c0c */ /* 0x000fe2000d7a1270 */
[----:B------:R-:W0:Y:S01]  /*17ae40*/  LDCU UR44, c[0x0][0x398] ;  /* 0x00007300ff2c77ac */ /* 0x000e220008000800 */
[----:B------:R-:W-:-:S02]  /*17ae50*/  ISETP.LT.AND P1, PT, R61, UR45, !P2 ;  /* 0x0000002d3d007c0c */ /* 0x000fc4000d721270 */
[----:B------:R-:W-:Y:S01]  /*17ae60*/  PRMT R2, R4, 0x7773, RZ ;  /* 0x0000777304027816 */ /* 0x000fe200000000ff */
[----:B------:R-:W0:Y:S01]  /*17ae70*/  LDCU UR45, c[0x0][0x398] ;  /* 0x00007300ff2d77ac */ /* 0x000e220008000800 */
[----:B------:R-:W-:-:S07]  /*17ae80*/  PRMT R0, R10, 0x7770, RZ ;  /* 0x000077700a007816 */ /* 0x000fce00000000ff */
[----:B------:R0:W-:Y:S01]  /*17ae90*/  @P5 STG.E.U8 desc[UR34][R22.64], R2 ;  /* 0x0000000216005986 */ /* 0x0001e2000c101122 */
[----:B------:R-:W-:Y:S01]  /*17aea0*/  ISETP.LT.AND P6, PT, R8, UR8, !P2 ;  /* 0x0000000808007c0c */ /* 0x000fe2000d7c1270 */
[----:B------:R-:W1:Y:S01]  /*17aeb0*/  LDCU UR8, c[0x0][0x398] ;  /* 0x00007300ff0877ac */ /* 0x000e620008000800 */
[----:B------:R-:W-:Y:S02]  /*17aec0*/  ISETP.LT.AND P4, PT, R44, UR6, !P2 ;  /* 0x000000062c007c0c */ /* 0x000fe4000d781270 */
[----:B------:R-:W-:Y:S01]  /*17aed0*/  ISETP.LT.AND P5, PT, R49, UR4, !P2 ;  /* 0x0000000431007c0c */ /* 0x000fe2000d7a1270 */
[----:B------:R-:W1:Y:S01]  /*17aee0*/  LDCU UR6, c[0x0][0x398] ;  /* 0x00007300ff0677ac */ /* 0x000e620008000800 */
[----:B------:R-:W1:Y:S01]  /*17aef0*/  LDCU UR4, c[0x0][0x398] ;  /* 0x00007300ff0477ac */ /* 0x000e620008000800 */
[C---:B0-----:R-:W-:Y:S01]  /*17af00*/  PRMT R2, R10.reuse, 0x7771, RZ ;  /* 0x000077710a027816 */ /* 0x041fe200000000ff */
[----:B---3--:R0:W-:Y:S04]  /*17af10*/  @P1 STG.E.U8 desc[UR34][R6.64], R0 ;  /* 0x0000000006001986 */ /* 0x0081e8000c101122 */
[----:B0-----:R-:W3:Y:S01]  /*17af20*/  LDL.LU.64 R6, [R1+0x2668] ;  /* 0x0026680001067983 */ /* 0x001ee20000300a00 */
[----:B------:R-:W-:-:S02]  /*17af30*/  PRMT R0, R10, 0x7772, RZ ;  /* 0x000077720a007816 */ /* 0x000fc400000000ff */
[----:B------:R-:W-:Y:S01]  /*17af40*/  ISETP.LT.AND P1, PT, R32, UR54, !P2 ;  /* 0x0000003620007c0c */ /* 0x000fe2000d721270 */
[----:B------:R-:W3:Y:S04]  /*17af50*/  LDL.LU R4, [R1+0x228] ;  /* 0x0002280001047983 */ /* 0x000ee80000300800 */
[----:B------:R0:W-:Y:S01]  /*17af60*/  @P6 STG.E.U8 desc[UR34][R18.64], R2 ;  /* 0x0000000212006986 */ /* 0x0001e2000c101122 */
[----:B------:R-:W-:-:S03]  /*17af70*/  ISETP.LT.AND P6, PT, R24, UR55, !P2 ;  /* 0x0000003718007c0c */ /* 0x000fc6000d7c1270 */
[----:B----4-:R4:W-:Y:S01]  /*17af80*/  @P4 STG.E.U8 desc[UR34][R20.64], R0 ;  /* 0x0000000014004986 */ /* 0x0109e2000c101122 */
[----:B------:R-:W-:Y:S02]  /*17af90*/  ISETP.LT.AND P4, PT, R15, UR56, !P2 ;  /* 0x000000380f007c0c */ /* 0x000fe4000d781270 */
[----:B0-----:R-:W-:Y:S01]  /*17afa0*/  PRMT R2, R10, 0x7773, RZ ;  /* 0x000077730a027816 */ /* 0x001fe200000000ff */
[----:B----4-:R-:W4:Y:S01]  /*17afb0*/  LDL.LU.64 R20, [R1+0x2660] ;  /* 0x0026600001147983 */ /* 0x010f220000300a00 */
[----:B------:R-:W-:-:S03]  /*17afc0*/  PRMT R0, R5, 0x7770, RZ ;  /* 0x0000777005007816 */ /* 0x000fc600000000ff */
[----:B------:R0:W-:Y:S04]  /*17afd0*/  @P5 STG.E.U8 desc[UR34][R56.64], R2 ;  /* 0x0000000238005986 */ /* 0x0001e8000c101122 */
[----:B0-----:R-:W4:Y:S01]  /*17afe0*/  LDL.LU.64 R56, [R1+0x2658] ;  /* 0x0026580001387983 */ /* 0x001f220000300a00 */
[----:B------:R-:W-:-:S03]  /*17aff0*/  PRMT R2, R5, 0x7771, RZ ;  /* 0x0000777105027816 */ /* 0x000fc600000000ff */
[----:B------:R0:W-:Y:S04]  /*17b000*/  @P1 STG.E.U8 desc[UR34][R28.64], R0 ;  /* 0x000000001c001986 */ /* 0x0001e8000c101122 */
[----:B--2---:R-:W-:Y:S04]  /*17b010*/  @P6 STG.E.U8 desc[UR34][R36.64], R2 ;  /* 0x0000000224006986 */ /* 0x004fe8000c101122 */
[----:B0-----:R-:W2:Y:S01]  /*17b020*/  LDL.LU.64 R28, [R1+0x2650] ;  /* 0x00265000011c7983 */ /* 0x001ea20000300a00 */
[----:B------:R-:W-:-:S05]  /*17b030*/  PRMT R0, R5, 0x7772, RZ ;  /* 0x0000777205007816 */ /* 0x000fca00000000ff */
[----:B------:R0:W-:Y:S04]  /*17b040*/  @P4 STG.E.U8 desc[UR34][R52.64], R0 ;  /* 0x0000000034004986 */ /* 0x0001e8000c101122 */
[----:B0-----:R-:W2:Y:S01]  /*17b050*/  LDL.LU.64 R52, [R1+0x2648] ;  /* 0x0026480001347983 */ /* 0x001ea20000300a00 */
[----:B------:R-:W-:Y:S02]  /*17b060*/  ISETP.LT.AND P1, PT, R54, UR38, !P2 ;  /* 0x0000002636007c0c */ /* 0x000fe4000d721270 */
[----:B------:R-:W-:Y:S01]  /*17b070*/  PRMT R2, R5, 0x7773, RZ ;  /* 0x0000777305027816 */ /* 0x000fe200000000ff */
[----:B------:R-:W2:Y:S01]  /*17b080*/  LDL.LU R10, [R1+0x28c] ;  /* 0x00028c00010a7983 */ /* 0x000ea20000300800 */
[----:B------:R-:W-:Y:S01]  /*17b090*/  ISETP.LT.AND P4, PT, R13, UR24, !P2 ;  /* 0x000000180d007c0c */ /* 0x000fe2000d781270 */
[----:B------:R-:W-:Y:S01]  /*17b0a0*/  VIADD R0, R11, 0x30 ;  /* 0x000000300b007836 */ /* 0x000fe20000000000 */
[----:B------:R-:W-:Y:S01]  /*17b0b0*/  ISETP.LT.AND P5, PT, R12, UR26, !P2 ;  /* 0x0000001a0c007c0c */ /* 0x000fe2000d7a1270 */
[----:B------:R-:W2:Y:S01]  /*17b0c0*/  LDL.LU.64 R22, [R1+0x2640] ;  /* 0x0026400001167983 */ /* 0x000ea20000300a00 */
[----:B------:R-:W-:Y:S01]  /*17b0d0*/  ISETP.LT.AND P6, PT, R60, UR28, !P2 ;  /* 0x0000001c3c007c0c */ /* 0x000fe2000d7c1270 */
[----:B------:R-:W0:Y:S02]  /*17b0e0*/  LDCU UR38, c[0x0][0x398] ;  /* 0x00007300ff2677ac */ /* 0x000e240008000800 */
[----:B------:R-:W2:Y:S01]  /*17b0f0*/  LDL.LU.64 R36, [R1+0x2638] ;  /* 0x0026380001247983 */ /* 0x000ea20000300a00 */
[----:B------:R-:W-:Y:S01]  /*17b100*/  ISETP.LT.AND P2, PT, R48, UR30, !P2 ;  /* 0x0000001e30007c0c */ /* 0x000fe2000d741270 */
[----:B------:R-:W0:Y:S01]  /*17b110*/  LDCU UR24, c[0x0][0x398] ;  /* 0x00007300ff1877ac */ /* 0x000e220008000800 */
[----:B------:R-:W0:Y:S01]  /*17b120*/  LDCU UR26, c[0x0][0x398] ;  /* 0x00007300ff1a77ac */ /* 0x000e220008000800 */
[----:B------:R-:W0:Y:S01]  /*17b130*/  LDCU UR30, c[0x0][0x398] ;  /* 0x00007300ff1e77ac */ /* 0x000e220008000800 */
[----:B------:R-:W0:Y:S01]  /*17b140*/  LDCU UR28, c[0x0][0x398] ;  /* 0x00007300ff1c77ac */ /* 0x000e220008000800 */
[----:B---3--:R3:W-:Y:S04]  /*17b150*/  @P1 STG.E.U8 desc[UR34][R6.64], R2 ;  /* 0x0000000206001986 */ /* 0x0087e8000c101122 */
[----:B---3--:R-:W3:Y:S01]  /*17b160*/  LDL.LU.64 R6, [R1+0x2630] ;  /* 0x0026300001067983 */ /* 0x008ee20000300a00 */
[----:B------:R-:W-:Y:S01]  /*17b170*/  ISETP.GE.AND P1, PT, R0, UR5, PT ;  /* 0x0000000500007c0c */ /* 0x000fe2000bf26270 */
[----:B------:R-:W0:Y:S01]  /*17b180*/  LDCU UR5, c[0x0][0x398] ;  /* 0x00007300ff0577ac */ /* 0x000e220008000800 */
[----:B------:R-:W-:-:S02]  /*17b190*/  PRMT R0, R4, 0x7770, RZ ;  /* 0x0000777004007816 */ /* 0x000fc400000000ff */
[----:B------:R-:W-:-:S03]  /*17b1a0*/  PRMT R2, R4, 0x7771, RZ ;  /* 0x0000777104027816 */ /* 0x000fc600000000ff */
[----:B----4-:R4:W-:Y:S02]  /*17b1b0*/  @P4 STG.E.U8 desc[UR34][R20.64], R0 ;  /* 0x0000000014004986 */ /* 0x0109e4000c101122 */
[C---:B----4-:R-:W-:Y:S02]  /*17b1c0*/  PRMT R0, R4.reuse, 0x7772, RZ ;  /* 0x0000777204007816 */ /* 0x050fe400000000ff */
[----:B------:R-:W4:Y:S04]  /*17b1d0*/  LDL.LU.64 R20, [R1+0x2620] ;  /* 0x0026200001147983 */ /* 0x000f280000300a00 */
[----:B------:R-:W-:Y:S04]  /*17b1e0*/  @P5 STG.E.U8 desc[UR34][R56.64], R2 ;  /* 0x0000000238005986 */ /* 0x000fe8000c101122 */
[----:B------:R-:W3:Y:S04]  /*17b1f0*/  LDL.LU R5, [R1+0x27c] ;  /* 0x00027c0001057983 */ /* 0x000ee80000300800 */
[----:B------:R-:W4:Y:S04]  /*17b200*/  LDL.LU.64 R18, [R1+0x2628] ;  /* 0x0026280001127983 */ /* 0x000f280000300a00 */
[----:B--2---:R2:W-:Y:S02]  /*17b210*/  @P6 STG.E.U8 desc[UR34][R28.64], R0 ;  /* 0x000000001c006986 */ /* 0x0045e4000c101122 */
[----:B--2---:R-:W-:-:S05]  /*17b220*/  PRMT R0, R4, 0x7773, RZ ;  /* 0x0000777304007816 */ /* 0x004fca00000000ff */
[----:B------:R2:W-:Y:S04]  /*17b230*/  @P2 STG.E.U8 desc[UR34][R52.64], R0 ;  /* 0x0000000034002986 */ /* 0x0005e8000c101122 */
[----:B--2---:R-:W2:Y:S01]  /*17b240*/  LDL.LU.64 R52, [R1+0x2618] ;  /* 0x0026180001347983 */ /* 0x004ea20000300a00 */
[----:B------:R-:W-:Y:S01]  /*17b250*/  ISETP.LT.AND P4, PT, R9, UR32, !P3 ;  /* 0x0000002009007c0c */ /* 0x000fe2000df81270 */
[----:B------:R-:W0:Y:S01]  /*17b260*/  LDCU UR32, c[0x0][0x398] ;  /* 0x00007300ff2077ac */ /* 0x000e220008000800 */
[----:B------:R-:W-:Y:S01]  /*17b270*/  ISETP.LT.AND P5, PT, R40, UR36, !P3 ;  /* 0x0000002428007c0c */ /* 0x000fe2000dfa1270 */
[----:B------:R-:W2:Y:S01]  /*17b280*/  LDL.LU.64 R56, [R1+0x2610] ;  /* 0x0026100001387983 */ /* 0x000ea20000300a00 */
[----:B------:R-:W-:Y:S01]  /*17b290*/  ISETP.LT.AND P6, PT, R14, UR40, !P3 ;  /* 0x000000280e007c0c */ /* 0x000fe2000dfc1270 */
[----:B------:R-:W0:Y:S01]  /*17b2a0*/  LDCU UR36, c[0x0][0x398] ;  /* 0x00007300ff2477ac */ /* 0x000e220008000800 */
[C---:B------:R-:W-:Y:S01]  /*17b2b0*/  PRMT R4, R10.reuse, 0x7770, RZ ;  /* 0x000077700a047816 */ /* 0x040fe200000000ff */
[----:B------:R-:W2:Y:S01]  /*17b2c0*/  LDL.LU.64 R28, [R1+0x2600] ;  /* 0x00260000011c7983 */ /* 0x000ea20000300a00 */
[C---:B------:R-:W-:Y:S01]  /*17b2d0*/  PRMT R3, R10.reuse, 0x7771, RZ ;  /* 0x000077710a037816 */ /* 0x040fe200000000ff */
[----:B------:R-:W0:Y:S01]  /*17b2e0*/  LDCU UR40, c[0x0][0x398] ;  /* 0x00007300ff2877ac */ /* 0x000e220008000800 */
[----:B------:R-:W-:-:S02]  /*17b2f0*/  PRMT R2, R10, 0x7772, RZ ;  /* 0x000077720a027816 */ /* 0x000fc400000000ff */
[----:B------:R-:W-:Y:S02]  /*17b300*/  PRMT R0, R10, 0x7773, RZ ;  /* 0x000077730a007816 */ /* 0x000fe400000000ff */
[----:B------:R-:W2:Y:S04]  /*17b310*/  LDL.LU R10, [R1+0x23c] ;  /* 0x00023c00010a7983 */ /* 0x000ea80000300800 */
[----:B------:R3:W-:Y:S04]  /*17b320*/  @P4 STG.E.U8 desc[UR34][R22.64], R4 ;  /* 0x0000000416004986 */ /* 0x0007e8000c101122 */
[----:B------:R0:W-:Y:S01]  /*17b330*/  @P5 STG.E.U8 desc[UR34][R36.64], R3 ;  /* 0x0000000324005986 */ /* 0x0001e2000c101122 */
[----:B------:R-:W-:Y:S01]  /*17b340*/  ISETP.LT.AND P2, PT, R16, UR42, !P3 ;  /* 0x0000002a10007c0c */ /* 0x000fe2000df41270 */
[----:B------:R-:W0:Y:S01]  /*17b350*/  LDCU UR42, c[0x0][0x398] ;  /* 0x00007300ff2a77ac */ /* 0x000e220008000800 */
[----:B------:R-:W-:-:S02]  /*17b360*/  ISETP.LT.AND P4, PT, R61, UR14, !P3 ;  /* 0x0000000e3d007c0c */ /* 0x000fc4000df81270 */
[C---:B---3--:R-:W-:Y:S01]  /*17b370*/  PRMT R4, R5.reuse, 0x7770, RZ ;  /* 0x0000777005047816 */ /* 0x048fe200000000ff */
[----:B------:R3:W-:Y:S01]  /*17b380*/  @P6 STG.E.U8 desc[UR34][R6.64], R2 ;  /* 0x0000000206006986 */ /* 0x0007e2000c101122 */
[----:B0-----:R-:W-:Y:S01]  /*17b390*/  PRMT R3, R5, 0x7771, RZ ;  /* 0x0000777105037816 */ /* 0x001fe200000000ff */
[----:B------:R-:W0:Y:S02]  /*17b3a0*/  LDCU UR14, c[0x0][0x398] ;  /* 0x00007300ff0e77ac */ /* 0x000e240008000800 */
[----:B---3--:R-:W3:Y:S01]  /*17b3b0*/  LDL.LU.64 R6, [R1+0x25f8] ;  /* 0x0025f80001067983 */ /* 0x008ee20000300a00 */
[----:B------:R-:W-:Y:S01]  /*17b3c0*/  ISETP.LT.AND P6, PT, R8, UR12, !P3 ;  /* 0x0000000c08007c0c */ /* 0x000fe2000dfc1270 */
[----:B------:R-:W0:Y:S02]  /*17b3d0*/  LDCU UR12, c[0x0][0x398] ;  /* 0x00007300ff0c77ac */ /* 0x000e240008000800 */
[----:B----4-:R4:W-:Y:S04]  /*17b3e0*/  @P2 STG.E.U8 desc[UR34][R20.64], R0 ;  /* 0x0000000014002986 */ /* 0x0109e8000c101122 */
[----:B------:R-:W3:Y:S04]  /*17b3f0*/  LDL.LU.64 R36, [R1+0x2608] ;  /* 0x0026080001247983 */ /* 0x000ee80000300a00 */
[----:B------:R-:W-:Y:S04]  /*17b400*/  @P4 STG.E.U8 desc[UR34][R18.64], R4 ;  /* 0x0000000412004986 */ /* 0x000fe8000c101122 */
[----:B----4-:R-:W4:Y:S04]  /*17b410*/  LDL.LU.64 R20, [R1+0x25f0] ;  /* 0x0025f00001147983 */ /* 0x010f280000300a00 */
[----:B--2---:R2:W-:Y:S04]  /*17b420*/  @P6 STG.E.U8 desc[UR34][R52.64], R3 ;  /* 0x0000000334006986 */ /* 0x0045e8000c101122 */
[----:B--2---:R-:W2:Y:S01]  /*17b430*/  LDL.LU.64 R52, [R1+0x25e0] ;  /* 0x0025e00001347983 */ /* 0x004ea20000300a00 */
[----:B------:R-:W-:Y:S01]  /*17b440*/  ISETP.LT.AND P2, PT, R44, UR10, !P3 ;  /* 0x0000000a2c007c0c */ /* 0x000fe2000df41270 */
[----:B------:R-:W0:Y:S01]  /*17b450*/  LDCU UR10, c[0x0][0x398] ;  /* 0x00007300ff0a77ac */ /* 0x000e220008000800 */
[----:B------:R-:W-:-:S02]  /*17b460*/  ISETP.LT.AND P5, PT, R49, UR16, !P3 ;  /* 0x0000001031007c0c */ /* 0x000fc4000dfa1270 */
[----:B------:R-:W-:Y:S01]  /*17b470*/  ISETP.LT.AND P4, PT, R32, UR18, !P3 ;  /* 0x0000001220007c0c */ /* 0x000fe2000df81270 */
[----:B------:R-:W0:Y:S01]  /*17b480*/  LDCU UR16, c[0x0][0x398] ;  /* 0x00007300ff1077ac */ /* 0x000e220008000800 */
[C---:B------:R-:W-:Y:S02]  /*17b490*/  PRMT R2, R5.reuse, 0x7772, RZ ;  /* 0x0000777205027816 */ /* 0x040fe400000000ff */
[----:B------:R-:W-:Y:S01]  /*17b4a0*/  PRMT R0, R5, 0x7773, RZ ;  /* 0x0000777305007816 */ /* 0x000fe200000000ff */
[----:B------:R-:W0:Y:S01]  /*17b4b0*/  LDCU UR18, c[0x0][0x398] ;  /* 0x00007300ff1277ac */ /* 0x000e220008000800 */
[----:B------:R-:W2:Y:S04]  /*17b4c0*/  LDL.LU R5, [R1+0x2fc] ;  /* 0x0002fc0001057983 */ /* 0x000ea80000300800 */
[----:B------:R1:W-:Y:S04]  /*17b4d0*/  @P2 STG.E.U8 desc[UR34][R56.64], R2 ;  /* 0x0000000238002986 */ /* 0x0003e8000c101122 */
[----:B------:R-:W2:Y:S04]  /*17b4e0*/  LDL.LU.64 R22, [R1+0x25e8] ;  /* 0x0025e80001167983 */ /* 0x000ea80000300a00 */
[----:B------:R0:W-:Y:S01]  /*17b4f0*/  @P5 STG.E.U8 desc[UR34][R28.64], R0 ;  /* 0x000000001c005986 */ /* 0x0001e2000c101122 */
[----:B-1----:R-:W-:-:S03]  /*17b500*/  PRMT R2, R10, 0x7770, RZ ;  /* 0x000077700a027816 */ /* 0x002fc600000000ff */
[----:B------:R-:W2:Y:S04]  /*17b510*/  LDL.LU.64 R18, [R1+0x25d8] ;  /* 0x0025d80001127983 */ /* 0x000ea80000300a00 */
[----:B0-----:R-:W2:Y:S01]  /*17b520*/  LDL.LU.64 R28, [R1+0x25d0] ;  /* 0x0025d000011c7983 */ /* 0x001ea20000300a00 */
[----:B------:R-:W-:Y:S02]  /*17b530*/  ISETP.LT.AND P5, PT, R24, UR17, !P3 ;  /* 0x0000001118007c0c */ /* 0x000fe4000dfa1270 */
[----:B------:R-:W-:Y:S01]  /*17b540*/  ISETP.LT.AND P6, PT, R15, UR19, !P3 ;  /* 0x000000130f007c0c */ /* 0x000fe2000dfc1270 */
[----:B------:R-:W-:Y:S01]  /*17b550*/  VIADD R0, R11, 0x31 ;  /* 0x000000310b007836 */ /* 0x000fe20000000000 */
[----:B------:R-:W-:Y:S01]  /*17b560*/  PRMT R3, R10, 0x7771, RZ ;  /* 0x000077710a037816 */ /* 0x000fe200000000ff */
[----:B------:R-:W0:Y:S03]  /*17b570*/  LDCU UR17, c[0x0][0x398] ;  /* 0x00007300ff1177ac */ /* 0x000e260008000800 */
[----:B------:R-:W-:Y:S01]  /*17b580*/  ISETP.GE.AND P2, PT, R0, UR7, PT ;  /* 0x0000000700007c0c */ /* 0x000fe2000bf46270 */
[----:B------:R-:W1:Y:S01]  /*17b590*/  LDCU UR7, c[0x0][0x398] ;  /* 0x00007300ff0777ac */ /* 0x000e620008000800 */
[----:B------:R-:W-:Y:S01]  /*17b5a0*/  PRMT R0, R10, 0x7773, RZ ;  /* 0x000077730a007816 */ /* 0x000fe200000000ff */
[----:B------:R-:W0:Y:S01]  /*17b5b0*/  LDCU UR19, c[0x0][0x398] ;  /* 0x00007300ff1377ac */ /* 0x000e220008000800 */
[----:B---3--:R3:W-:Y:S04]  /*17b5c0*/  @P4 STG.E.U8 desc[UR34][R6.64], R2 ;  /* 0x0000000206004986 */ /* 0x0087e8000c101122 */
[----:B---3--:R-:W3:Y:S01]  /*17b5d0*/  LDL.LU.64 R6, [R1+0x25c8] ;  /* 0x0025c80001067983 */ /* 0x008ee20000300a00 */
[----:B------:R-:W-:Y:S01]  /*17b5e0*/  ISETP.LT.AND P4, PT, R54, UR20, !P3 ;  /* 0x0000001436007c0c */ /* 0x000fe2000df81270 */
[----:B------:R-:W0:Y:S01]  /*17b5f0*/  LDCU UR20, c[0x0][0x398] ;  /* 0x00007300ff1477ac */ /* 0x000e220008000800 */
[----:B------:R-:W-:-:S02]  /*17b600*/  PRMT R2, R10, 0x7772, RZ ;  /* 0x000077720a027816 */ /* 0x000fc400000000ff */
[----:B------:R-:W3:Y:S04]  /*17b610*/  LDL.LU R10, [R1+0x2ec] ;  /* 0x0002ec00010a7983 */ /* 0x000ee80000300800 */
[----:B------:R-:W-:Y:S04]  /*17b620*/  @P5 STG.E.U8 desc[UR34][R36.64], R3 ;  /* 0x0000000324005986 */ /* 0x000fe8000c101122 */
[----:B----4-:R-:W-:Y:S04]  /*17b630*/  @P6 STG.E.U8 desc[UR34][R20.64], R2 ;  /* 0x0000000214006986 */ /* 0x010fe8000c101122 */
[----:B------:R-:W4:Y:S04]  /*17b640*/  LDL.LU.64 R56, [R1+0x25c0] ;  /* 0x0025c00001387983 */ /* 0x000f280000300a00 */
[----:B--2---:R2:W-:Y:S04]  /*17b650*/  @P4 STG.E.U8 desc[UR34][R52.64], R0 ;  /* 0x0000000034004986 */ /* 0x0045e8000c101122 */
[----:B--2---:R-:W2:Y:S04]  /*17b660*/  LDL.LU.64 R52, [R1+0x25b8] ;  /* 0x0025b80001347983 */ /* 0x004ea80000300a00 */
[----:B------:R-:W2:Y:S01]  /*17b670*/  LDL.LU.64 R20, [R1+0x25b0] ;  /* 0x0025b00001147983 */ /* 0x000ea20000300a00 */
[----:B------:R-:W-:Y:S01]  /*17b680*/  ISETP.LT.AND P6, PT, R13, UR22, !P3 ;  /* 0x000000160d007c0c */ /* 0x000fe2000dfc1270 */
[----:B------:R-:W0:Y:S01]  /*17b690*/  LDCU UR22, c[0x0][0x398] ;  /* 0x00007300ff1677ac */ /* 0x000e220008000800 */
[----:B------:R-:W-:Y:S01]  /*17b6a0*/  ISETP.LT.AND P5, PT, R12, UR15, !P3 ;  /* 0x0000000f0c007c0c */ /* 0x000fe2000dfa1270 */
[----:B------:R-:W2:Y:S01]  /*17b6b0*/  LDL.LU.64 R36, [R1+0x25a0] ;  /* 0x0025a00001247983 */ /* 0x000ea20000300a00 */
[----:B------:R-:W-:Y:S01]  /*17b6c0*/  ISETP.LT.AND P4, PT, R60, UR48, !P3 ;  /* 0x000000303c007c0c */ /* 0x000fe2000df81270 */
[----:B------:R-:W0:Y:S01]  /*17b6d0*/  LDCU UR15, c[0x0][0x398] ;  /* 0x00007300ff0f77ac */ /* 0x000e220008000800 */
[----:B------:R-:W-:-:S02]  /*17b6e0*/  ISETP.LT.AND P3, PT, R48, UR47, !P3 ;  /* 0x0000002f30007c0c */ /* 0x000fc4000df61270 */
[C---:B------:R-:W-:Y:S01]  /*17b6f0*/  PRMT R4, R5.reuse, 0x7770, RZ ;  /* 0x0000777005047816 */ /* 0x040fe200000000ff */
[----:B------:R-:W0:Y:S01]  /*17b700*/  LDCU UR47, c[0x0][0x398] ;  /* 0x00007300ff2f77ac */ /* 0x000e220008000800 */
[C---:B------:R-:W-:Y:S02]  /*17b710*/  PRMT R3, R5.reuse, 0x7771, RZ ;  /* 0x0000777105037816 */ /* 0x040fe400000000ff */
[C---:B------:R-:W-:Y:S02]  /*17b720*/  PRMT R2, R5.reuse, 0x7772, RZ ;  /* 0x0000777205027816 */ /* 0x040fe400000000ff */
[----:B------:R-:W-:Y:S01]  /*17b730*/  PRMT R0, R5, 0x7773, RZ ;  /* 0x0000777305007816 */ /* 0x000fe200000000ff */
[----:B------:R-:W0:Y:S01]  /*17b740*/  LDCU UR48, c[0x0][0x398] ;  /* 0x00007300ff3077ac */ /* 0x000e220008000800 */
[----:B------:R-:W2:Y:S04]  /*17b750*/  LDL.LU R5, [R1+0x2dc] ;  /* 0x0002dc0001057983 */ /* 0x000ea80000300800 */
[----:B------:R0:W-:Y:S04]  /*17b760*/  @P6 STG.E.U8 desc[UR34][R22.64], R4 ;  /* 0x0000000416006986 */ /* 0x0001e8000c101122 */
[----:B------:R-:W-:Y:S04]  /*17b770*/  @P5 STG.E.U8 desc[UR34][R18.64], R3 ;  /* 0x0000000312005986 */ /* 0x000fe8000c101122 */
[----:B------:R-:W-:Y:S04]  /*17b780*/  @P4 STG.E.U8 desc[UR34][R28.64], R2 ;  /* 0x000000021c004986 */ /* 0x000fe8000c101122 */
[----:B------:R-:W2:Y:S04]  /*17b790*/  LDL.LU.64 R26, [R1+0x25a8] ;  /* 0x0025a800011a7983 */ /* 0x000ea80000300a00 */
[----:B0-----:R-:W2:Y:S01]  /*17b7a0*/  LDL.LU.64 R22, [R1+0x2598] ;  /* 0x0025980001167983 */ /* 0x001ea20000300a00 */
[----:B------:R-:W-:Y:S01]  /*17b7b0*/  ISETP.LT.AND P4, PT, R9, UR46, !P0 ;  /* 0x0000002e09007c0c */ /* 0x000fe2000c781270 */
[----:B------:R-:W0:Y:S01]  /*17b7c0*/  LDCU UR46, c[0x0][0x398] ;  /* 0x00007300ff2e77ac */ /* 0x000e220008000800 */
[----:B------:R-:W-:-:S02]  /*17b7d0*/  ISETP.LT.AND P5, PT, R40, UR44, !P0 ;  /* 0x0000002c28007c0c */ /* 0x000fc4000c7a1270 */
[----:B------:R-:W-:Y:S01]  /*17b7e0*/  ISETP.LT.AND P6, PT, R14, UR8, !P0 ;  /* 0x000000080e007c0c */ /* 0x000fe2000c7c1270 */
[----:B------:R-:W0:Y:S01]  /*17b7f0*/  LDCU UR8, c[0x0][0x398] ;  /* 0x00007300ff0877ac */ /* 0x000e220008000800 */
[----:B------:R-:W0:Y:S01]  /*17b800*/  LDCU UR44, c[0x0][0x398] ;  /* 0x00007300ff2c77ac */ /* 0x000e220008000800 */
[----:B---3--:R3:W-:Y:S04]  /*17b810*/  @P3 STG.E.U8 desc[UR34][R6.64], R0 ;  /* 0x0000000006003986 */ /* 0x0087e8000c101122 */
[----:B---3--:R-:W3:Y:S04]  /*17b820*/  LDL.LU.64 R6, [R1+0x2590] ;  /* 0x0025900001067983 */ /* 0x008ee80000300a00 */
[----:B------:R-:W3:Y:S01]  /*17b830*/  LDL.LU.64 R28, [R1+0x2580] ;  /* 0x00258000011c7983 */ /* 0x000ee20000300a00 */
[----:B------:R-:W-:-:S02]  /*17b840*/  PRMT R4, R10, 0x7770, RZ ;  /* 0x000077700a047816 */ /* 0x000fc400000000ff */
[C---:B------:R-:W-:Y:S02]  /*17b850*/  PRMT R3, R10.reuse, 0x7771, RZ ;  /* 0x000077710a037816 */ /* 0x040fe400000000ff */
[----:B------:R-:W-:Y:S01]  /*17b860*/  PRMT R2, R10, 0x7772, RZ ;  /* 0x000077720a027816 */ /* 0x000fe200000000ff */
[----:B----4-:R-:W-:Y:S04]  /*17b870*/  @P4 STG.E.U8 desc[UR34][R56.64], R4 ;  /* 0x0000000438004986 */ /* 0x010fe8000c101122 */
[----:B--2---:R2:W-:Y:S04]  /*17b880*/  @P5 STG.E.U8 desc[UR34][R52.64], R3 ;  /* 0x0000000334005986 */ /* 0x0045e8000c101122 */
[----:B------:R4:W-:Y:S04]  /*17b890*/  @P6 STG.E.U8 desc[UR34][R20.64], R2 ;  /* 0x0000000214006986 */ /* 0x0009e8000c101122 */
[----:B--2---:R-:W2:Y:S04]  /*17b8a0*/  LDL.LU R52, [R1+0x2cc] ;  /* 0x0002cc0001347983 */ /* 0x004ea80000300800 */
[----:B----4-:R-:W4:Y:S01]  /*17b8b0*/  LDL.LU.64 R20, [R1+0x2588] ;  /* 0x0025880001147983 */ /* 0x010f220000300a00 */
[----:B------:R-:W-:Y:S01]  /*17b8c0*/  ISETP.LT.AND P3, PT, R16, UR6, !P0 ;  /* 0x0000000610007c0c */ /* 0x000fe2000c761270 */
[----:B------:R-:W0:Y:S01]  /*17b8d0*/  LDCU UR6, c[0x0][0x398] ;  /* 0x00007300ff0677ac */ /* 0x000e220008000800 */
[----:B------:R-:W-:Y:S01]  /*17b8e0*/  ISETP.LT.AND P5, PT, R61, UR4, !P0 ;  /* 0x000000043d007c0c */ /* 0x000fe2000c7a1270 */
[----:B------:R-:W4:Y:S01]  /*17b8f0*/  LDL.LU.64 R18, [R1+0x2578] ;  /* 0x0025780001127983 */ /* 0x000f220000300a00 */
[----:B------:R-:W-:Y:S01]  /*17b900*/  ISETP.LT.AND P6, PT, R8, UR50, !P0 ;  /* 0x0000003208007c0c */ /* 0x000fe2000c7c1270 */
[----:B------:R-:W0:Y:S01]  /*17b910*/  LDCU UR4, c[0x0][0x398] ;  /* 0x00007300ff0477ac */ /* 0x000e220008000800 */
[----:B------:R-:W-:Y:S01]  /*17b920*/  ISETP.LT.AND P4, PT, R44, UR45, !P0 ;  /* 0x0000002d2c007c0c */ /* 0x000fe2000c781270 */
[----:B------:R-:W4:Y:S01]  /*17b930*/  LDL.LU.64 R56, [R1+0x2570] ;  /* 0x0025700001387983 */ /* 0x000f220000300a00 */
[----:B------:R-:W-:Y:S01]  /*17b940*/  PRMT R0, R10, 0x7773, RZ ;  /* 0x000077730a007816 */ /* 0x000fe200000000ff */
[----:B------:R-:W0:Y:S01]  /*17b950*/  LDCU UR45, c[0x0][0x398] ;  /* 0x00007300ff2d77ac */ /* 0x000e220008000800 */
[----:B------:R-:W-:-:S02]  /*17b960*/  PRMT R4, R5, 0x7770, RZ ;  /* 0x0000777005047816 */ /* 0x000fc400000000ff */
[C---:B------:R-:W-:Y:S01]  /*17b970*/  PRMT R3, R5.reuse, 0x7771, RZ ;  /* 0x0000777105037816 */ /* 0x040fe200000000ff */
[----:B------:R1:W-:Y:S01]  /*17b980*/  @P3 STG.E.U8 desc[UR34][R36.64], R0 ;  /* 0x0000000024003986 */ /* 0x0003e2000c101122 */
[----:B------:R-:W-:Y:S02]  /*17b990*/  PRMT R2, R5, 0x7772, RZ ;  /* 0x0000777205027816 */ /* 0x000fe400000000ff */
[----:B------:R-:W-:Y:S01]  /*17b9a0*/  ISETP.LT.AND P3, PT, R49, UR49, !P0 ;  /* 0x0000003131007c0c */ /* 0x000fe2000c761270 */
[----:B------:R-:W-:Y:S04]  /*17b9b0*/  @P5 STG.E.U8 desc[UR34][R26.64], R4 ;  /* 0x000000041a005986 */ /* 0x000fe8000c101122 */
[----:B-1----:R-:W4:Y:S04]  /*17b9c0*/  LDL.LU.64 R36, [R1+0x2560] ;  /* 0x0025600001247983 */ /* 0x002f280000300a00 */
[----:B------:R-:W4:Y:S04]  /*17b9d0*/  LDL.LU R53, [R1+0x22c] ;  /* 0x00022c0001357983 */ /* 0x000f280000300800 */
[----:B------:R-:W-:Y:S01]  /*17b9e0*/  @P6 STG.E.U8 desc[UR34][R22.64], R3 ;  /* 0x0000000316006986 */ /* 0x000fe2000c101122 */
[----:B------:R-:W-:-:S02]  /*17b9f0*/  PRMT R0, R5, 0x7773, RZ ;  /* 0x0000777305007816 */ /* 0x000fc400000000ff */
[----:B------:R-:W-:Y:S01]  /*17ba00*/  ISETP.LT.AND P5, PT, R32, UR38, !P0 ;  /* 0x0000002620007c0c */ /* 0x000fe2000c7a1270 */
[----:B------:R-:W1:Y:S01]  /*17ba10*/  LDCU UR38, c[0x0][0x398] ;  /* 0x00007300ff2677ac */ /* 0x000e620008000800 */
[----:B---3--:R3:W-:Y:S04]  /*17ba20*/  @P4 STG.E.U8 desc[UR34][R6.64], R2 ;  /* 0x0000000206004986 */ /* 0x0087e8000c101122 */
[----:B---3--:R-:W3:Y:S04]  /*17ba30*/  LDL.LU.64 R6, [R1+0x2558] ;  /* 0x0025580001067983 */ /* 0x008ee80000300a00 */
[----:B------:R0:W-:Y:S04]  /*17ba40*/  @P3 STG.E.U8 desc[UR34][R28.64], R0 ;  /* 0x000000001c003986 */ /* 0x0001e8000c101122 */
[----:B0-----:R-:W3:Y:S01]  /*17ba50*/  LDL.LU.64 R28, [R1+0x2568] ;  /* 0x00256800011c7983 */ /* 0x001ee20000300a00 */
[----:B--2---:R-:W-:-:S05]  /*17ba60*/  PRMT R4, R52, 0x7770, RZ ;  /* 0x0000777034047816 */ /* 0x004fca00000000ff */
[----:B----4-:R0:W-:Y:S04]  /*17ba70*/  @P5 STG.E.U8 desc[UR34][R20.64], R4 ;  /* 0x0000000414005986 */ /* 0x0101e8000c101122 */
[----:B0-----:R-:W2:Y:S01]  /*17ba80*/  LDL.LU.64 R20, [R1+0x2550] ;  /* 0x0025500001147983 */ /* 0x001ea20000300a00 */
[----:B------:R-:W-:Y:S01]  /*17ba90*/  ISETP.LT.AND P6, PT, R24, UR24, !P0 ;  /* 0x0000001818007c0c */ /* 0x000fe2000c7c1270 */
[----:B------:R-:W0:Y:S01]  /*17baa0*/  LDCU UR24, c[0x0][0x398] ;  /* 0x00007300ff1877ac */ /* 0x000e220008000800 */
[----:B------:R-:W-:Y:S02]  /*17bab0*/  ISETP.LT.AND P3, PT, R15, UR26, !P0 ;  /* 0x0000001a0f007c0c */ /* 0x000fe4000c761270 */
[----:B------:R-:W-:Y:S01]  /*17bac0*/  PRMT R3, R52, 0x7771, RZ ;  /* 0x0000777134037816 */ /* 0x000fe200000000ff */
[----:B------:R-:W4:Y:S01]  /*17bad0*/  LDCU UR26, c[0x0][0x398] ;  /* 0x00007300ff1a77ac */ /* 0x000f220008000800 */
[----:B------:R-:W-:-:S02]  /*17bae0*/  ISETP.LT.AND P4, PT, R54, UR5, !P0 ;  /* 0x0000000536007c0c */ /* 0x000fc4000c781270 */
[C---:B------:R-:W-:Y:S01]  /*17baf0*/  PRMT R2, R52.reuse, 0x7772, RZ ;  /* 0x0000777234027816 */ /* 0x040fe200000000ff */
[----:B------:R-:W0:Y:S01]  /*17bb00*/  LDCU UR5, c[0x0][0x398] ;  /* 0x00007300ff0577ac */ /* 0x000e220008000800 */
[----:B------:R-:W-:Y:S02]  /*17bb10*/  PRMT R0, R52, 0x7773, RZ ;  /* 0x0000777334007816 */ /* 0x000fe400000000ff */
[----:B------:R-:W4:Y:S04]  /*17bb20*/  LDL.LU R52, [R1+0x260] ;  /* 0x0002600001347983 */ /* 0x000f280000300800 */
[----:B------:R0:W-:Y:S01]  /*17bb30*/  @P6 STG.E.U8 desc[UR34][R18.64], R3 ;  /* 0x0000000312006986 */ /* 0x0001e2000c101122 */
[----:B------:R-:W-:Y:S01]  /*17bb40*/  ISETP.LT.AND P6, PT, R13, UR30, !P0 ;  /* 0x0000001e0d007c0c */ /* 0x000fe2000c7c1270 */
[----:B------:R-:W1:Y:S02]  /*17bb50*/  LDCU UR30, c[0x0][0x398] ;  /* 0x00007300ff1e77ac */ /* 0x000e640008000800 */
[----:B------:R0:W-:Y:S01]  /*17bb60*/  @P3 STG.E.U8 desc[UR34][R56.64], R2 ;  /* 0x0000000238003986 */ /* 0x0001e2000c101122 */
[----:B------:R-:W-:Y:S01]  /*17bb70*/  ISETP.LT.AND P5, PT, R12, UR28, !P0 ;  /* 0x0000001c0c007c0c */ /* 0x000fe2000c7a1270 */
[----:B------:R-:W1:Y:S02]  /*17bb80*/  LDCU UR28, c[0x0][0x398] ;  /* 0x00007300ff1c77ac */ /* 0x000e640008000800 */
[----:B0-----:R-:W4:Y:S04]  /*17bb90*/  LDL.LU.64 R18, [R1+0x2548] ;  /* 0x0025480001127983 */ /* 0x001f280000300a00 */
[----:B------:R-:W4:Y:S01]  /*17bba0*/  LDL.LU.64 R56, [R1+0x1a98] ;  /* 0x001a980001387983 */ /* 0x000f220000300a00 */
[----:B------:R-:W-:-:S03]  /*17bbb0*/  PRMT R2, R53, 0x7770, RZ ;  /* 0x0000777035027816 */ /* 0x000fc600000000ff */
[----:B------:R0:W-:Y:S01]  /*17bbc0*/  @P4 STG.E.U8 desc[UR34][R36.64], R0 ;  /* 0x0000000024004986 */ /* 0x0001e2000c101122 */
[----:B------:R-:W-:-:S03]  /*17bbd0*/  PRMT R3, R53, 0x7771, RZ ;  /* 0x0000777135037816 */ /* 0x000fc600000000ff */
[----:B0-----:R-:W4:Y:S01]  /*17bbe0*/  LDL.LU.64 R36, [R1+0x1458] ;  /* 0x0014580001247983 */ /* 0x001f220000300a00 */
[----:B------:R-:W-:Y:S01]  /*17bbf0*/  ISETP.LT.AND P4, PT, R60, UR32, !P0 ;  /* 0x000000203c007c0c */ /* 0x000fe2000c781270 */
[----:B------:R-:W-:Y:S01]  /*17bc00*/  VIADD R0, R11, 0x32 ;  /* 0x000000320b007836 */ /* 0x000fe20000000000 */
[----:B------:R-:W0:Y:S04]  /*17bc10*/  LDCU UR32, c[0x0][0x398] ;  /* 0x00007300ff2077ac */ /* 0x000e280008000800 */
[----:B------:R-:W-:Y:S01]  /*17bc20*/  ISETP.GE.AND P3, PT, R0, UR9, PT ;  /* 0x0000000900007c0c */ /* 0x000fe2000bf66270 */
[----:B------:R-:W0:Y:S01]  /*17bc30*/  LDCU UR9, c[0x0][0x398] ;  /* 0x00007300ff0977ac */ /* 0x000e220008000800 */
[----:B------:R-:W-:Y:S01]  /*17bc40*/  PRMT R0, R53, 0x7772, RZ ;  /* 0x0000777235007816 */ /* 0x000fe200000000ff */
[----:B---3--:R3:W-:Y:S04]  /*17bc50*/  @P6 STG.E.U8 desc[UR34][R6.64], R2 ;  /* 0x0000000206006986 */ /* 0x0087e8000c101122 */
[----:B---3--:R-:W3:Y:S04]  /*17bc60*/  LDL.LU.64 R6, [R1+0x1450] ;  /* 0x0014500001067983 */ /* 0x008ee80000300a00 */
[----:B------:R-:W3:Y:S04]  /*17bc70*/  LDL.LU R5, [R1+0x250] ;  /* 0x0002500001057983 */ /* 0x000ee80000300800 */
[----:B------:R-:W3:Y:S04]  /*17bc80*/  LDL.LU.64 R26, [R1+0x1448] ;  /* 0x00144800011a7983 */ /* 0x000ee80000300a00 */
[----:B------:R-:W3:Y:S04]  /*17bc90*/  LDL.LU.64 R22, [R1+0x1440] ;  /* 0x0014400001167983 */ /* 0x000ee80000300a00 */
[----:B------:R0:W-:Y:S04]  /*17bca0*/  @P5 STG.E.U8 desc[UR34][R28.64], R3 ;  /* 0x000000031c005986 */ /* 0x0001e8000c101122 */
[----:B0-----:R-:W3:Y:S04]  /*17bcb0*/  LDL.LU.64 R28, [R1+0x1438] ;  /* 0x00143800011c7983 */ /* 0x001ee80000300a00 */
[----:B--2---:R0:W-:Y:S04]  /*17bcc0*/  @P4 STG.E.U8 desc[UR34][R20.64], R0 ;  /* 0x0000000014004986 */ /* 0x0041e8000c101122 */
[----:B0-----:R-:W2:Y:S01]  /*17bcd0*/  LDL.LU.64 R20, [R1+0x1430] ;  /* 0x0014300001147983 */ /* 0x001ea20000300a00 */
[----:B------:R-:W-:Y:S01]  /*17bce0*/  ISETP.LT.AND P0, PT, R48, UR36, !P0 ;  /* 0x0000002430007c0c */ /* 0x000fe2000c701270 */
[----:B------:R-:W0:Y:S01]  /*17bcf0*/  LDCU UR36, c[0x0][0x398] ;  /* 0x00007300ff2477ac */ /* 0x000e220008000800 */
[----:B------:R-:W-:-:S02]  /*17bd00*/  ISETP.LT.AND P6, PT, R9, UR42, !P1 ;  /* 0x0000002a09007c0c */ /* 0x000fc4000cfc1270 */
[----:B------:R-:W-:Y:S01]  /*17bd10*/  ISETP.LT.AND P5, PT, R40, UR40, !P1 ;  /* 0x0000002828007c0c */ /* 0x000fe2000cfa1270 */
[----:B------:R-:W0:Y:S01]  /*17bd20*/  LDCU UR40, c[0x0][0x398] ;  /* 0x00007300ff2877ac */ /* 0x000e220008000800 */
[----:B------:R-:W-:Y:S02]  /*17bd30*/  ISETP.LT.AND P4, PT, R14, UR14, !P1 ;  /* 0x0000000e0e007c0c */ /* 0x000fe4000cf81270 */
[----:B------:R-:W-:Y:S01]  /*17bd40*/  PRMT R2, R53, 0x7773, RZ ;  /* 0x0000777335027816 */ /* 0x000fe200000000ff */
[----:B------:R-:W0:Y:S01]  /*17bd50*/  LDCU UR14, c[0x0][0x398] ;  /* 0x00007300ff0e77ac */ /* 0x000e220008000800 */
[----:B----4-:R-:W-:Y:S01]  /*17bd60*/  PRMT R0, R52, 0x7770, RZ ;  /* 0x0000777034007816 */ /* 0x010fe200000000ff */
[----:B------:R-:W4:Y:S02]  /*17bd70*/  LDCU UR42, c[0x0][0x398] ;  /* 0x00007300ff2a77ac */ /* 0x000f240008000800 */
[----:B------:R0:W-:Y:S04]  /*17bd80*/  @P0 STG.E.U8 desc[UR34][R18.64], R2 ;  /* 0x0000000212000986 */ /* 0x0001e8000c101122 */
[----:B------:R1:W-:Y:S01]  /*17bd90*/  @P6 STG.E.U8 desc[UR34][R56.64], R0 ;  /* 0x0000000038006986 */ /* 0x0003e2000c101122 */
[----:B------:R-:W-:Y:S01]  /*17bda0*/  ISETP.LT.AND P6, PT, R16, UR12, !P1 ;  /* 0x0000000c10007c0c */ /* 0x000fe2000cfc1270 */
[----:B------:R-:W2:Y:S02]  /*17bdb0*/  LDCU UR12, c[0x0][0x398] ;  /* 0x00007300ff0c77ac */ /* 0x000ea40008000800 */
[----:B0-----:R-:W4:Y:S01]  /*17bdc0*/  LDL.LU.64 R18, [R1+0x1428] ;  /* 0x0014280001127983 */ /* 0x001f220000300a00 */
[----:B------:R-:W-:-:S03]  /*17bdd0*/  PRMT R2, R52, 0x7771, RZ ;  /* 0x0000777134027816 */ /* 0x000fc600000000ff */
[----:B------:R-:W4:Y:S01]  /*17bde0*/  LDL.LU R53, [R1+0x210] ;  /* 0x0002100001357983 */ /* 0x000f220000300800 */
[----:B-1----:R-:W-:Y:S02]  /*17bdf0*/  PRMT R0, R52, 0x7772, RZ ;  /* 0x0000777234007816 */ /* 0x002fe400000000ff */
[----:B------:R-:W-:Y:S01]  /*17be00*/  ISETP.LT.AND P0, PT, R61, UR51, !P1 ;  /* 0x000000333d007c0c */ /* 0x000fe2000cf01270 */
[----:B------:R0:W-:Y:S01]  /*17be10*/  @P5 STG.E.U8 desc[UR34][R36.64], R2 ;  /* 0x0000000224005986 */ /* 0x0001e2000c101122 */
[----:B------:R-:W-:Y:S01]  /*17be20*/  ISETP.LT.AND P5, PT, R8, UR10, !P1 ;  /* 0x0000000a08007c0c */ /* 0x000fe2000cfa1270 */
[----:B------:R-:W1:Y:S02]  /*17be30*/  LDCU UR10, c[0x0][0x398] ;  /* 0x00007300ff0a77ac */ /* 0x000e640008000800 */
[----:B------:R-:W4:Y:S04]  /*17be40*/  LDL.LU.64 R56, [R1+0x1420] ;  /* 0x0014200001387983 */ /* 0x000f280000300a00 */
[----:B---3--:R3:W-:Y:S01]  /*17be50*/  @P4 STG.E.U8 desc[UR34][R6.64], R0 ;  /* 0x0000000006004986 */ /* 0x0087e2000c101122 */
[----:B0-----:R-:W-:-:S03]  /*17be60*/  PRMT R2, R5, 0x7770, RZ ;  /* 0x0000777005027816 */ /* 0x001fc600000000ff */
[----:B---3--:R-:W3:Y:S01]  /*17be70*/  LDL.LU.64 R6, [R1+0x1418] ;  /* 0x0014180001067983 */ /* 0x008ee20000300a00 */
[----:B------:R-:W-:-:S03]  /*17be80*/  PRMT R0, R52, 0x7773, RZ ;  /* 0x0000777334007816 */ /* 0x000fc600000000ff */
[----:B------:R-:W3:Y:S04]  /*17be90*/  LDL.LU.64 R36, [R1+0x1410] ;  /* 0x0014100001247983 */ /* 0x000ee80000300a00 */
[----:B------:R0:W-:Y:S04]  /*17bea0*/  @P6 STG.E.U8 desc[UR34][R26.64], R0 ;  /* 0x000000001a006986 */ /* 0x0001e8000c101122 */
[----:B------:R-:W-:Y:S01]  /*17beb0*/  @P0 STG.E.U8 desc[UR34][R22.64], R2 ;  /* 0x0000000216000986 */ /* 0x000fe2000c101122 */
[----:B0-----:R-:W-:-:S05]  /*17bec0*/  PRMT R0, R5, 0x7771, RZ ;  /* 0x0000777105007816 */ /* 0x001fca00000000ff */
[----:B------:R0:W-:Y:S04]  /*17bed0*/  @P5 STG.E.U8 desc[UR34][R28.64], R0 ;  /* 0x000000001c005986 */ /* 0x0001e8000c101122 */
[----:B0-----:R-:W3:Y:S01]  /*17bee0*/  LDL.LU.64 R28, [R1+0x1408] ;  /* 0x00140800011c7983 */ /* 0x001ee20000300a00 */
[----:B------:R-:W-:Y:S01]  /*17bef0*/  ISETP.LT.AND P4, PT, R44, UR16, !P1 ;  /* 0x000000102c007c0c */ /* 0x000fe2000cf81270 */
[----:B------:R-:W0:Y:S01]  /*17bf00*/  LDCU UR16, c[0x0][0x398] ;  /* 0x00007300ff1077ac */ /* 0x000e220008000800 */
[----:B------:R-:W-:Y:S01]  /*17bf10*/  PRMT R2, R5, 0x7772, RZ ;  /* 0x0000777205027816 */ /* 0x000fe200000000ff */
[----:B------:R-:W3:Y:S10]  /*17bf20*/  LDL.LU R52, [R1+0x330] ;  /* 0x0003300001347983 */ /* 0x000ef40000300800 */
[----:B--2---:R2:W-:Y:S04]  /*17bf30*/  @P4 STG.E.U8 desc[UR34][R20.64], R2 ;  /* 0x0000000214004986 */ /* 0x0045e8000c101122 */
[----:B--2---:R-:W2:Y:S01]  /*17bf40*/  LDL.LU.64 R20, [R1+0x1400] ;  /* 0x0014000001147983 */ /* 0x004ea20000300a00 */
[----:B------:R-:W-:Y:S01]  /*17bf50*/  ISETP.LT.AND P6, PT, R49, UR17, !P1 ;  /* 0x0000001131007c0c */ /* 0x000fe2000cfc1270 */
[----:B------:R-:W0:Y:S01]  /*17bf60*/  LDCU UR17, c[0x0][0x398] ;  /* 0x00007300ff1177ac */ /* 0x000e220008000800 */
[----:B------:R-:W-:Y:S01]  /*17bf70*/  ISETP.LT.AND P0, PT, R32, UR52, !P1 ;  /* 0x0000003420007c0c */ /* 0x000fe2000cf01270 */
[----:B------:R-:W2:Y:S01]  /*17bf80*/  LDL.LU.64 R22, [R1+0x13f8] ;  /* 0x0013f80001167983 */ /* 0x000ea20000300a00 */
[----:B------:R-:W-:Y:S01]  /*17bf90*/  ISETP.LT.AND P5, PT, R24, UR20, !P1 ;  /* 0x0000001418007c0c */ /* 0x000fe2000cfa1270 */
[----:B------:R-:W0:Y:S01]  /*17bfa0*/  LDCU UR20, c[0x0][0x398] ;  /* 0x00007300ff1477ac */ /* 0x000e220008000800 */
[----:B------:R-:W-:-:S02]  /*17bfb0*/  PRMT R0, R5, 0x7773, RZ ;  /* 0x0000777305007816 */ /* 0x000fc400000000ff */
[----:B------:R-:W-:-:S05]  /*17bfc0*/  ISETP.LT.AND P4, PT, R15, UR53, !P1 ;  /* 0x000000350f007c0c */ /* 0x000fca000cf81270 */
[----:B----4-:R4:W-:Y:S01]  /*17bfd0*/  @P6 STG.E.U8 desc[UR34][R18.64], R0 ;  /* 0x0000000012006986 */ /* 0x0109e2000c101122 */
[C---:B------:R-:W-:Y:S02]  /*17bfe0*/  PRMT R2, R53.reuse, 0x7770, RZ ;  /* 0x0000777035027816 */ /* 0x040fe400000000ff */
[----:B------:R-:W-:Y:S01]  /*17bff0*/  ISETP.LT.AND P6, PT, R54, UR7, !P1 ;  /* 0x0000000736007c0c */ /* 0x000fe2000cfc1270 */
[----:B------:R-:W0:Y:S01]  /*17c000*/  LDCU UR7, c[0x0][0x398] ;  /* 0x00007300ff0777ac */ /* 0x000e220008000800 */
[C---:B----4-:R-:W-:Y:S01]  /*17c010*/  PRMT R0, R53.reuse, 0x7771, RZ ;  /* 0x0000777135007816 */ /* 0x050fe200000000ff */
[----:B------:R4:W-:Y:S04]  /*17c020*/  @P0 STG.E.U8 desc[UR34][R56.64], R2 ;  /* 0x0000000238000986 */ /* 0x0009e8000c101122 */
[----:B------:R-:W2:Y:S01]  /*17c030*/  LDL.LU.64 R18, [R1+0x13f0] ;  /* 0x0013f00001127983 */ /* 0x000ea20000300a00 */
[----:B----4-:R-:W-:-:S03]  /*17c040*/  PRMT R2, R53, 0x7772, RZ ;  /* 0x0000777235027816 */ /* 0x010fc600000000ff */
[----:B---3--:R3:W-:Y:S04]  /*17c050*/  @P5 STG.E.U8 desc[UR34][R6.64], R0 ;  /* 0x0000000006005986 */ /* 0x0087e8000c101122 */
[----:B------:R4:W-:Y:S04]  /*17c060*/  @P4 STG.E.U8 desc[UR34][R36.64], R2 ;  /* 0x0000000224004986 */ /* 0x0009e8000c101122 */
[----:B---3--:R-:W3:Y:S04]  /*17c070*/  LDL.LU.64 R6, [R1+0x13e8] ;  /* 0x0013e80001067983 */ /* 0x008ee80000300a00 */
[----:B------:R-:W3:Y:S01]  /*17c080*/  LDL.LU R5, [R1+0x320] ;  /* 0x0003200001057983 */ /* 0x000ee20000300800 */
[----:B----4-:R-:W-:-:S03]  /*17c090*/  PRMT R2, R53, 0x7773, RZ ;  /* 0x0000777335027816 */ /* 0x010fc600000000ff */
[----:B------:R-:W4:Y:S04]  /*17c0a0*/  LDL.LU.64 R56, [R1+0x13e0] ;  /* 0x0013e00001387983 */ /* 0x000f280000300a00 */
[----:B------:R0:W-:Y:S04]  /*17c0b0*/  @P6 STG.E.U8 desc[UR34][R28.64], R2 ;  /* 0x000000021c006986 */ /* 0x0001e8000c101122 */
[----:B0-----:R-:W4:Y:S01]  /*17c0c0*/  LDL.LU.64 R28, [R1+0x1358] ;  /* 0x00135800011c7983 */ /* 0x001f220000300a00 */
[----:B------:R-:W-:Y:S01]  /*17c0d0*/  ISETP.LT.AND P4, PT, R13, UR15, !P1 ;  /* 0x0000000f0d007c0c */ /* 0x000fe2000cf81270 */
[----:B------:R-:W-:Y:S01]  /*17c0e0*/  VIADD R0, R11, 0x33 ;  /* 0x000000330b007836 */ /* 0x000fe20000000000 */
[----:B------:R-:W-:Y:S01]  /*17c0f0*/  ISETP.LT.AND P5, PT, R12, UR22, !P1 ;  /* 0x000000160c007c0c */ /* 0x000fe2000cfa1270 */
[----:B------:R-:W4:Y:S01]  /*17c100*/  LDL.LU.64 R36, [R1+0x1350] ;  /* 0x0013500001247983 */ /* 0x000f220000300a00 */
[----:B------:R-:W-:Y:S01]  /*17c110*/  ISETP.LT.AND P6, PT, R60, UR18, !P1 ;  /* 0x000000123c007c0c */ /* 0x000fe2000cfc1270 */
[----:B------:R-:W0:Y:S01]  /*17c120*/  LDCU UR15, c[0x0][0x398] ;  /* 0x00007300ff0f77ac */ /* 0x000e220008000800 */
[----:B------:R-:W-:-:S02]  /*17c130*/  ISETP.GE.AND P0, PT, R0, UR11, PT ;  /* 0x0000000b00007c0c */ /* 0x000fc4000bf06270 */
[C---:B------:R-:W-:Y:S01]  /*17c140*/  PRMT R0, R52.reuse, 0x7770, RZ ;  /* 0x0000777034007816 */ /* 0x040fe200000000ff */
[----:B------:R-:W0:Y:S01]  /*17c150*/  LDCU UR11, c[0x0][0x398] ;  /* 0x00007300ff0b77ac */ /* 0x000e220008000800 */
[----:B------:R-:W-:Y:S01]  /*17c160*/  PRMT R2, R52, 0x7771, RZ ;  /* 0x0000777134027816 */ /* 0x000fe200000000ff */
[----:B------:R-:W0:Y:S01]  /*17c170*/  LDCU UR18, c[0x0][0x398] ;  /* 0x00007300ff1277ac */ /* 0x000e220008000800 */
[----:B------:R-:W0:Y:S01]  /*17c180*/  LDCU UR22, c[0x0][0x398] ;  /* 0x00007300ff1677ac */ /* 0x000e220008000800 */
[----:B--2---:R2:W-:Y:S04]  /*17c190*/  @P4 STG.E.U8 desc[UR34][R20.64], R0 ;  /* 0x0000000014004986 */ /* 0x0045e8000c101122 */
[----:B--2---:R-:W2:Y:S01]  /*17c1a0*/  LDL.LU.64 R20, [R1+0x1348] ;  /* 0x0013480001147983 */ /* 0x004ea20000300a00 */
[----:B------:R-:W-:Y:S01]  /*17c1b0*/  ISETP.LT.AND P1, PT, R48, UR19, !P1 ;  /* 0x0000001330007c0c */ /* 0x000fe2000cf21270 */
[----:B------:R-:W0:Y:S01]  /*17c1c0*/  LDCU UR19, c[0x0][0x398] ;  /* 0x00007300ff1377ac */ /* 0x000e220008000800 */
[----:B------:R-:W-:Y:S01]  /*17c1d0*/  PRMT R0, R52, 0x7772, RZ ;  /* 0x0000777234007816 */ /* 0x000fe200000000ff */
[----:B------:R1:W-:Y:S04]  /*17c1e0*/  @P5 STG.E.U8 desc[UR34][R22.64], R2 ;  /* 0x0000000216005986 */ /* 0x0003e8000c101122 */
[----:B------:R-:W2:Y:S01]  /*17c1f0*/  LDL.LU R53, [R1+0x310] ;  /* 0x0003100001357983 */ /* 0x000ea20000300800 */
[----:B------:R-:W-:Y:S01]  /*17c200*/  ISETP.LT.AND P5, PT, R9, UR8, !P2 ;  /* 0x0000000809007c0c */ /* 0x000fe2000d7a1270 */
[----:B------:R-:W0:Y:S01]  /*17c210*/  LDCU UR8, c[0x0][0x398] ;  /* 0x00007300ff0877ac */ /* 0x000e220008000800 */
[----:B------:R-:W-:Y:S01]  /*17c220*/  ISETP.LT.AND P4, PT, R40, UR44, !P2 ;  /* 0x0000002c28007c0c */ /* 0x000fe2000d781270 */
[----:B------:R-:W2:Y:S01]  /*17c230*/  LDL.LU.64 R26, [R1+0x1340] ;  /* 0x00134000011a7983 */ /* 0x000ea20000300a00 */
[----:B------:R-:W0:Y:S01]  /*17c240*/  LDCU UR44, c[0x0][0x398] ;  /* 0x00007300ff2c77ac */ /* 0x000e220008000800 */
[----:B-1----:R-:W-:-:S02]  /*17c250*/  PRMT R2, R52, 0x7773, RZ ;  /* 0x0000777334027816 */ /* 0x002fc400000000ff */
[----:B------:R1:W-:Y:S01]  /*17c260*/  @P6 STG.E.U8 desc[UR34][R18.64], R0 ;  /* 0x0000000012006986 */ /* 0x0003e2000c101122 */
[----:B------:R-:W-:Y:S01]  /*17c270*/  ISETP.LT.AND P6, PT, R14, UR6, !P2 ;  /* 0x000000060e007c0c */ /* 0x000fe2000d7c1270 */
[----:B------:R-:W0:Y:S02]  /*17c280*/  LDCU UR6, c[0x0][0x398] ;  /* 0x00007300ff0677ac */ /* 0x000e240008000800 */
[----:B---3--:R3:W-:Y:S01]  /*17c290*/  @P1 STG.E.U8 desc[UR34][R6.64], R2 ;  /* 0x0000000206001986 */ /* 0x0087e2000c101122 */
[----:B-1----:R-:W-:-:S03]  /*17c2a0*/  PRMT R0, R5, 0x7770, RZ ;  /* 0x0000777005007816 */ /* 0x002fc600000000ff */
[----:B---3--:R-:W3:Y:S01]  /*17c2b0*/  LDL.LU.64 R6, [R1+0x1338] ;  /* 0x0013380001067983 */ /* 0x008ee20000300a00 */
[----:B------:R-:W-:-:S03]  /*17c2c0*/  PRMT R2, R5, 0x7771, RZ ;  /* 0x0000777105027816 */ /* 0x000fc600000000ff */
[----:B------:R-:W3:Y:S04]  /*17c2d0*/  LDL.LU.64 R22, [R1+0x1330] ;  /* 0x0013300001167983 */ /* 0x000ee80000300a00 */
[----:B------:R-:W3:Y:S04]  /*17c2e0*/  LDL.LU.64 R18, [R1+0x1328] ;  /* 0x0013280001127983 */ /* 0x000ee80000300a00 */
[----:B------:R-:W3:Y:S04]  /*17c2f0*/  LDL.LU R52, [R1+0x300] ;  /* 0x0003000001347983 */ /* 0x000ee80000300800 */
[----:B----4-:R1:W-:Y:S04]  /*17c300*/  @P5 STG.E.U8 desc[UR34][R56.64], R0 ;  /* 0x0000000038005986 */ /* 0x0103e8000c101122 */
[----:B------:R4:W-:Y:S04]  /*17c310*/  @P4 STG.E.U8 desc[UR34][R28.64], R2 ;  /* 0x000000021c004986 */ /* 0x0009e8000c101122 */
[----:B-1----:R-:W3:Y:S04]  /*17c320*/  LDL.LU.64 R56, [R1+0x1320] ;  /* 0x0013200001387983 */ /* 0x002ee80000300a00 */
[----:B----4-:R-:W4:Y:S01]  /*17c330*/  LDL.LU.64 R28, [R1+0x1318] ;  /* 0x00131800011c7983 */ /* 0x010f220000300a00 */
[----:B------:R-:W-:-:S02]  /*17c340*/  ISETP.LT.AND P1, PT, R16, UR46, !P2 ;  /* 0x0000002e10007c0c */ /* 0x000fc4000d721270 */
[C---:B------:R-:W-:Y:S02]  /*17c350*/  PRMT R0, R5.reuse, 0x7772, RZ ;  /* 0x0000777205007816 */ /* 0x040fe400000000ff */
[----:B------:R-:W-:-:S03]  /*17c360*/  PRMT R2, R5, 0x7773, RZ ;  /* 0x0000777305027816 */ /* 0x000fc600000000ff */
[----:B------:R1:W-:Y:S04]  /*17c370*/  @P6 STG.E.U8 desc[UR34][R36.64], R0 ;  /* 0x0000000024006986 */ /* 0x0003e8000c101122 */
[----:B-1----:R-:W4:Y:S04]  /*17c380*/  LDL.LU.64 R36, [R1+0x1310] ;  /* 0x0013100001247983 */ /* 0x002f280000300a00 */
[----:B--2---:R1:W-:Y:S04]  /*17c390*/  @P1 STG.E.U8 desc[UR34][R20.64], R2 ;  /* 0x0000000214001986 */ /* 0x0043e8000c101122 */
[----:B-1----:R-:W2:Y:S01]  /*17c3a0*/  LDL.LU.64 R20, [R1+0x1308] ;  /* 0x0013080001147983 */ /* 0x002ea20000300a00 */
[----:B------:R-:W-:Y:S01]  /*17c3b0*/  ISETP.LT.AND P5, PT, R61, UR4, !P2 ;  /* 0x000000043d007c0c */ /* 0x000fe2000d7a1270 */
[----:B------:R-:W1:Y:S01]  /*17c3c0*/  LDCU UR4, c[0x0][0x398] ;  /* 0x00007300ff0477ac */ /* 0x000e620008000800 */
[----:B------:R-:W-:Y:S01]  /*17c3d0*/  ISETP.LT.AND P4, PT, R8, UR45, !P2 ;  /* 0x0000002d08007c0c */ /* 0x000fe2000d781270 */
[----:B------:R-:W2:Y:S01]  /*17c3e0*/  LDL.LU R5, [R1+0x200] ;  /* 0x0002000001057983 */ /* 0x000ea20000300800 */
[----:B------:R-:W-:-:S02]  /*17c3f0*/  ISETP.LT.AND P6, PT, R44, UR47, !P2 ;  /* 0x0000002f2c007c0c */ /* 0x000fc4000d7c1270 */
[----:B------:R-:W-:Y:S02]  /*17c400*/  PRMT R0, R53, 0x7770, RZ ;  /* 0x0000777035007816 */ /* 0x000fe400000000ff */
[----:B------:R-:W-:Y:S01]  /*17c410*/  ISETP.LT.AND P1, PT, R49, UR38, !P2 ;  /* 0x0000002631007c0c */ /* 0x000fe2000d721270 */
[----:B------:R-:W0:Y:S01]  /*17c420*/  LDCU UR38, c[0x0][0x398] ;  /* 0x00007300ff2677ac */ /* 0x000e220008000800 */
[----:B------:R-:W-:-:S03]  /*17c430*/  PRMT R2, R53, 0x7771, RZ ;  /* 0x0000777135027816 */ /* 0x000fc600000000ff */
[----:B------:R1:W-:Y:S01]  /*17c440*/  @P5 STG.E.U8 desc[UR34][R26.64], R0 ;  /* 0x000000001a005986 */ /* 0x0003e2000c101122 */
[----:B------:R-:W-:Y:S01]  /*17c450*/  ISETP.LT.AND P5, PT, R32, UR24, !P2 ;  /* 0x0000001820007c0c */ /* 0x000fe2000d7a1270 */
[----:B------:R-:W0:Y:S01]  /*17c460*/  LDCU UR24, c[0x0][0x398] ;  /* 0x00007300ff1877ac */ /* 0x000e220008000800 */
[C---:B-1----:R-:W-:Y:S01]  /*17c470*/  PRMT R0, R53.reuse, 0x7772, RZ ;  /* 0x0000777235007816 */ /* 0x042fe200000000ff */
[----:B---3--:R1:W-:Y:S01]  /*17c480*/  @P4 STG.E.U8 desc[UR34][R6.64], R2 ;  /* 0x0000000206004986 */ /* 0x0083e2000c101122 */
[----:B------:R-:W-:Y:S01]  /*17c490*/  ISETP.LT.AND P4, PT, R24, UR5, !P2 ;  /* 0x0000000518007c0c */ /* 0x000fe2000d781270 */
[----:B------:R-:W3:Y:S02]  /*17c4a0*/  LDCU UR5, c[0x0][0x398] ;  /* 0x00007300ff0577ac */ /* 0x000ee40008000800 */
[----:B------:R0:W-:Y:S01]  /*17c4b0*/  @P6 STG.E.U8 desc[UR34][R22.64], R0 ;  /* 0x0000000016006986 */ /* 0x0001e2000c101122 */
[----:B-1----:R-:W-:-:S03]  /*17c4c0*/  PRMT R2, R53, 0x7773, RZ ;  /* 0x0000777335027816 */ /* 0x002fc600000000ff */
[----:B------:R-:W3:Y:S01]  /*17c4d0*/  LDL.LU.64 R6, [R1+0x1300] ;  /* 0x0013000001067983 */ /* 0x000ee20000300a00 */
[----:B0-----:R-:W-:-:S03]  /*17c4e0*/  PRMT R0, R52, 0x7770, RZ ;  /* 0x0000777034007816 */ /* 0x001fc600000000ff */
[----:B------:R0:W-:Y:S02]  /*17c4f0*/  @P1 STG.E.U8 desc[UR34][R18.64], R2 ;  /* 0x0000000212001986 */ /* 0x0001e4000c101122 */
[----:B0-----:R-:W-:Y:S02]  /*17c500*/  PRMT R2, R52, 0x7771, RZ ;  /* 0x0000777134027816 */ /* 0x001fe400000000ff */
[----:B------:R-:W-:Y:S04]  /*17c510*/  @P5 STG.E.U8 desc[UR34][R56.64], R0 ;  /* 0x0000000038005986 */ /* 0x000fe8000c101122 */
[----:B------:R-:W3:Y:S04]  /*17c520*/  LDL.LU.64 R18, [R1+0x12f8] ;  /* 0x0012f80001127983 */ /* 0x000ee80000300a00 */
[----:B----4-:R0:W-:Y:S04]  /*17c530*/  @P4 STG.E.U8 desc[UR34][R28.64], R2 ;  /* 0x000000021c004986 */ /* 0x0101e8000c101122 */
[----:B0-----:R-:W4:Y:S01]  /*17c540*/  LDL.LU.64 R28, [R1+0x12e8] ;  /* 0x0012e800011c7983 */ /* 0x001f220000300a00 */
[----:B------:R-:W-:Y:S01]  /*17c550*/  ISETP.LT.AND P6, PT, R15, UR26, !P2 ;  /* 0x0000001a0f007c0c */ /* 0x000fe2000d7c1270 */
[----:B------:R-:W0:Y:S01]  /*17c560*/  LDCU UR26, c[0x0][0x398] ;  /* 0x00007300ff1a77ac */ /* 0x000e220008000800 */
[----:B------:R-:W-:Y:S01]  /*17c570*/  ISETP.LT.AND P1, PT, R54, UR30, !P2 ;  /* 0x0000001e36007c0c */ /* 0x000fe2000d721270 */
[----:B------:R-:W4:Y:S01]  /*17c580*/  LDL.LU R53, [R1+0x264] ;  /* 0x0002640001357983 */ /* 0x000f220000300800 */
[C---:B------:R-:W-:Y:S01]  /*17c590*/  PRMT R0, R52.reuse, 0x7772, RZ ;  /* 0x0000777234007816 */ /* 0x040fe200000000ff */
[----:B------:R-:W1:Y:S01]  /*17c5a0*/  LDCU UR30, c[0x0][0x398] ;  /* 0x00007300ff1e77ac */ /* 0x000e620008000800 */
[----:B------:R-:W-:Y:S01]  /*17c5b0*/  PRMT R2, R52, 0x7773, RZ ;  /* 0x0000777334027816 */ /* 0x000fe200000000ff */
[----:B------:R-:W4:Y:S06]  /*17c5c0*/  LDL.LU.64 R56, [R1+0x12f0] ;  /* 0x0012f00001387983 */ /* 0x000f2c0000300a00 */
[----:B------:R0:W-:Y:S04]  /*17c5d0*/  @P6 STG.E.U8 desc[UR34][R36.64], R0 ;  /* 0x0000000024006986 */ /* 0x0001e8000c101122 */
[----:B0-----:R-:W4:Y:S04]  /*17c5e0*/  LDL.LU.64 R36, [R1+0x12e0] ;  /* 0x0012e00001247983 */ /* 0x001f280000300a00 */
[----:B--2---:R0:W-:Y:S04]  /*17c5f0*/  @P1 STG.E.U8 desc[UR34][R20.64], R2 ;  /* 0x0000000214001986 */ /* 0x0041e8000c101122 */
[----:B0-----:R-:W2:Y:S01]  /*17c600*/  LDL.LU.64 R20, [R1+0x12d8] ;  /* 0x0012d80001147983 */ /* 0x001ea20000300a00 */
[----:B------:R-:W-:-:S02]  /*17c610*/  ISETP.LT.AND P4, PT, R13, UR28, !P2 ;  /* 0x0000001c0d007c0c */ /* 0x000fc4000d781270 */
[----:B------:R-:W-:Y:S01]  /*17c620*/  ISETP.LT.AND P5, PT, R12, UR9, !P2 ;  /* 0x000000090c007c0c */ /* 0x000fe2000d7a1270 */
[----:B------:R-:W-:Y:S01]  /*17c630*/  VIADD R0, R11, 0x34 ;  /* 0x000000340b007836 */ /* 0x000fe20000000000 */
[C---:B------:R-:W-:Y:S01]  /*17c640*/  PRMT R2, R5.reuse, 0x7770, RZ ;  /* 0x0000777005027816 */ /* 0x040fe200000000ff */
[----:B------:R-:W0:Y:S01]  /*17c650*/  LDCU UR28, c[0x0][0x398] ;  /* 0x00007300ff1c77ac */ /* 0x000e220008000800 */
[----:B------:R-:W-:Y:S02]  /*17c660*/  ISETP.LT.AND P6, PT, R60, UR32, !P2 ;  /* 0x000000203c007c0c */ /* 0x000fe4000d7c1270 */
[----:B------:R-:W-:Y:S01]  /*17c670*/  ISETP.GE.AND P1, PT, R0, UR13, PT ;  /* 0x0000000d00007c0c */ /* 0x000fe2000bf26270 */
[----:B------:R-:W0:Y:S01]  /*17c680*/  LDCU UR9, c[0x0][0x398] ;  /* 0x00007300ff0977ac */ /* 0x000e220008000800 */
[C---:B------:R-:W-:Y:S02]  /*17c690*/  PRMT R0, R5.reuse, 0x7771, RZ ;  /* 0x0000777105007816 */ /* 0x040fe400000000ff */
[----:B------:R-:W-:Y:S01]  /*17c6a0*/  ISETP.LT.AND P2, PT, R48, UR36, !P2 ;  /* 0x0000002430007c0c */ /* 0x000fe2000d741270 */
[----:B------:R-:W0:Y:S01]  /*17c6b0*/  LDCU UR13, c[0x0][0x398] ;  /* 0x00007300ff0d77ac */ /* 0x000e220008000800 */
[----:B------:R-:W0:Y:S01]  /*17c6c0*/  LDCU UR32, c[0x0][0x398] ;  /* 0x00007300ff2077ac */ /* 0x000e220008000800 */
[----:B------:R-:W0:Y:S01]  /*17c6d0*/  LDCU UR36, c[0x0][0x398] ;  /* 0x00007300ff2477ac */ /* 0x000e220008000800 */
[----:B---3--:R3:W-:Y:S04]  /*17c6e0*/  @P4 STG.E.U8 desc[UR34][R6.64], R2 ;  /* 0x0000000206004986 */ /* 0x0087e8000c101122 */
[----:B---3--:R-:W3:Y:S01]  /*17c6f0*/  LDL.LU.64 R6, [R1+0x12d0] ;  /* 0x0012d00001067983 */ /* 0x008ee20000300a00 */
[----:B------:R-:W-:-:S03]  /*17c700*/  PRMT R2, R5, 0x7772, RZ ;  /* 0x0000777205027816 */ /* 0x000fc600000000ff */
[----:B------:R-:W3:Y:S04]  /*17c710*/  LDL.LU R52, [R1+0x254] ;  /* 0x0002540001347983 */ /* 0x000ee80000300800 */
[----:B------:R-:W3:Y:S04]  /*17c720*/  LDL.LU.64 R26, [R1+0x12c8] ;  /* 0x0012c800011a7983 */ /* 0x000ee80000300a00 */
[----:B------:R-:W-:Y:S04]  /*17c730*/  @P5 STG.E.U8 desc[UR34][R18.64], R0 ;  /* 0x0000000012005986 */ /* 0x000fe8000c101122 */
[----:B------:R-:W3:Y:S04]  /*17c740*/  LDL.LU.64 R22, [R1+0x12c0] ;  /* 0x0012c00001167983 */ /* 0x000ee80000300a00 */
[----:B----4-:R4:W-:Y:S04]  /*17c750*/  @P6 STG.E.U8 desc[UR34][R28.64], R2 ;  /* 0x000000021c006986 */ /* 0x0109e8000c101122 */
[----:B----4-:R-:W4:Y:S01]  /*17c760*/  LDL.LU.64 R28, [R1+0x12b8] ;  /* 0x0012b800011c7983 */ /* 0x010f220000300a00 */
[----:B------:R-:W-:Y:S01]  /*17c770*/  ISETP.LT.AND P4, PT, R9, UR14, !P3 ;  /* 0x0000000e09007c0c */ /* 0x000fe2000df81270 */
[----:B------:R-:W0:Y:S01]  /*17c780*/  LDCU UR14, c[0x0][0x398] ;  /* 0x00007300ff0e77ac */ /* 0x000e220008000800 */
[----:B------:R-:W-:Y:S01]  /*17c790*/  ISETP.LT.AND P6, PT, R40, UR12, !P3 ;  /* 0x0000000c28007c0c */ /* 0x000fe2000dfc1270 */
[----:B------:R-:W4:Y:S01]  /*17c7a0*/  LDL.LU.64 R18, [R1+0x12b0] ;  /* 0x0012b00001127983 */ /* 0x000f220000300a00 */
[----:B------:R-:W-:Y:S01]  /*17c7b0*/  PRMT R0, R5, 0x7773, RZ ;  /* 0x0000777305007816 */ /* 0x000fe200000000ff */
[----:B------:R-:W0:Y:S01]  /*17c7c0*/  LDCU UR12, c[0x0][0x398] ;  /* 0x00007300ff0c77ac */ /* 0x000e220008000800 */
[----:B------:R-:W-:-:S03]  /*17c7d0*/  PRMT R2, R53, 0x7770, RZ ;  /* 0x0000777035027816 */ /* 0x000fc600000000ff */
[----:B------:R1:W-:Y:S04]  /*17c7e0*/  @P2 STG.E.U8 desc[UR34][R56.64], R0 ;  /* 0x0000000038002986 */ /* 0x0003e8000c101122 */
[----:B------:R0:W-:Y:S04]  /*17c7f0*/  @P4 STG.E.U8 desc[UR34][R36.64], R2 ;  /* 0x0000000224004986 */ /* 0x0001e8000c101122 */
[----:B-1----:R-:W4:Y:S01]  /*17c800*/  LDL.LU.64 R56, [R1+0x12a8] ;  /* 0x0012a80001387983 */ /* 0x002f220000300a00 */
[----:B------:R-:W-:-:S03]  /*17c810*/  PRMT R0, R53, 0x7771, RZ ;  /* 0x0000777135007816 */ /* 0x000fc600000000ff */
[----:B------:R-:W4:Y:S04]  /*17c820*/  LDL.LU R5, [R1+0x214] ;  /* 0x0002140001057983 */ /* 0x000f280000300800 */
[----:B0-----:R-:W4:Y:S04]  /*17c830*/  LDL.LU.64 R36, [R1+0x12a0] ;  /* 0x0012a00001247983 */ /* 0x001f280000300a00 */
[----:B--2---:R0:W-:Y:S04]  /*17c840*/  @P6 STG.E.U8 desc[UR34][R20.64], R0 ;  /* 0x0000000014006986 */ /* 0x0041e8000c101122 */
[----:B0-----:R-:W2:Y:S01]  /*17c850*/  LDL.LU.64 R20, [R1+0x1298] ;  /* 0x0012980001147983 */ /* 0x001ea20000300a00 */
[----:B------:R-:W-:Y:S01]  /*17c860*/  ISETP.LT.AND P5, PT, R14, UR10, !P3 ;  /* 0x0000000a0e007c0c */ /* 0x000fe2000dfa1270 */
[----:B------:R-:W0:Y:S01]  /*17c870*/  LDCU UR10, c[0x0][0x398] ;  /* 0x00007300ff0a77ac */ /* 0x000e220008000800 */
[----:B------:R-:W-:-:S02]  /*17c880*/  ISETP.LT.AND P4, PT, R16, UR16, !P3 ;  /* 0x0000001010007c0c */ /* 0x000fc4000df81270 */
[----:B------:R-:W-:Y:S01]  /*17c890*/  ISETP.LT.AND P2, PT, R61, UR17, !P3 ;  /* 0x000000113d007c0c */ /* 0x000fe2000df41270 */
[----:B------:R-:W1:Y:S01]  /*17c8a0*/  LDCU UR16, c[0x0][0x398] ;  /* 0x00007300ff1077ac */ /* 0x000e620008000800 */
[C---:B------:R-:W-:Y:S02]  /*17c8b0*/  PRMT R2, R53.reuse, 0x7772, RZ ;  /* 0x0000777235027816 */ /* 0x040fe400000000ff */
[----:B------:R-:W-:Y:S01]  /*17c8c0*/  ISETP.LT.AND P6, PT, R8, UR20, !P3 ;  /* 0x0000001408007c0c */ /* 0x000fe2000dfc1270 */
[----:B------:R-:W0:Y:S01]  /*17c8d0*/  LDCU UR17, c[0x0][0x398] ;  /* 0x00007300ff1177ac */ /* 0x000e220008000800 */
[----:B------:R-:W-:Y:S01]  /*17c8e0*/  PRMT R0, R53, 0x7773, RZ ;  /* 0x0000777335007816 */ /* 0x000fe200000000ff */
[----:B------:R-:W0:Y:S02]  /*17c8f0*/  LDCU UR20, c[0x0][0x398] ;  /* 0x00007300ff1477ac */ /* 0x000e240008000800 */
[----:B---3--:R3:W-:Y:S04]  /*17c900*/  @P5 STG.E.U8 desc[UR34][R6.64], R2 ;  /* 0x0000000206005986 */ /* 0x0087e8000c101122 */
[----:B------:R0:W-:Y:S04]  /*17c910*/  @P4 STG.E.U8 desc[UR34][R26.64], R0 ;  /* 0x000000001a004986 */ /* 0x0001e8000c101122 */
[----:B---3--:R-:W3:Y:S01]  /*17c920*/  LDL.LU.64 R6, [R1+0x1290] ;  /* 0x0012900001067983 */ /* 0x008ee20000300a00 */
[----:B------:R-:W-:-:S02]  /*17c930*/  PRMT R2, R52, 0x7770, RZ ;  /* 0x0000777034027816 */ /* 0x000fc400000000ff */
[----:B0-----:R-:W-:-:S03]  /*17c940*/  PRMT R0, R52, 0x7771, RZ ;  /* 0x0000777134007816 */ /* 0x001fc600000000ff */
[----:B------:R0:W-:Y:S04]  /*17c950*/  @P2 STG.E.U8 desc[UR34][R22.64], R2 ;  /* 0x0000000216002986 */ /* 0x0001e8000c101122 */
[----:B----4-:R4:W-:Y:S01]  /*17c960*/  @P6 STG.E.U8 desc[UR34][R28.64], R0 ;  /* 0x000000001c006986 */ /* 0x0109e2000c101122 */
[----:B0-----:R-:W-:-:S03]  /*17c970*/  PRMT R2, R52, 0x7772, RZ ;  /* 0x0000777234027816 */ /* 0x001fc600000000ff */
[----:B----4-:R-:W4:Y:S04]  /*17c980*/  LDL.LU.64 R28, [R1+0x1288] ;  /* 0x00128800011c7983 */ /* 0x010f280000300a00 */
[----:B------:R-:W4:Y:S01]  /*17c990*/  LDL.LU R55, [R1+0x334] ;  /* 0x0003340001377983 */ /* 0x000f220000300800 */
[----:B------:R-:W-:-:S03]  /*17c9a0*/  PRMT R0, R52, 0x7773, RZ ;  /* 0x0000777334007816 */ /* 0x000fc600000000ff */
[----:B------:R-:W4:Y:S01]  /*17c9b0*/  LDL.LU.64 R52, [R1+0x1280] ;  /* 0x0012800001347983 */ /* 0x000f220000300a00 */
[----:B------:R-:W-:Y:S01]  /*17c9c0*/  ISETP.LT.AND P5, PT, R44, UR40, !P3 ;  /* 0x000000282c007c0c */ /* 0x000fe2000dfa1270 */
[----:B------:R-:W0:Y:S01]  /*17c9d0*/  LDCU UR40, c[0x0][0x398] ;  /* 0x00007300ff2877ac */ /* 0x000e220008000800 */
[----:B------:R-:W-:Y:S02]  /*17c9e0*/  ISETP.LT.AND P4, PT, R49, UR42, !P3 ;  /* 0x0000002a31007c0c */ /* 0x000fe4000df81270 */
[----:B------:R-:W-:Y:S01]  /*17c9f0*/  ISETP.LT.AND P2, PT, R32, UR7, !P3 ;  /* 0x0000000720007c0c */ /* 0x000fe2000df41270 */
[----:B------:R-:W0:Y:S01]  /*17ca00*/  LDCU UR7, c[0x0][0x398] ;  /* 0x00007300ff0777ac */ /* 0x000e220008000800 */
[----:B------:R-:W-:-:S07]  /*17ca10*/  ISETP.LT.AND P6, PT, R24, UR48, !P3 ;  /* 0x0000003018007c0c */ /* 0x000fce000dfc1270 */
[----:B------:R0:W-:Y:S04]  /*17ca20*/  @P5 STG.E.U8 desc[UR34][R18.64], R2 ;  /* 0x0000000212005986 */ /* 0x0001e8000c101122 */
[----:B------:R1:W-:Y:S01]  /*17ca30*/  @P4 STG.E.U8 desc[UR34][R56.64], R0 ;  /* 0x0000000038004986 */ /* 0x0003e2000c101122 */
[----:B0-----:R-:W-:-:S03]  /*17ca40*/  PRMT R2, R5, 0x7770, RZ ;  /* 0x0000777005027816 */ /* 0x001fc600000000ff */
[----:B------:R-:W4:Y:S01]  /*17ca50*/  LDL.LU.64 R18, [R1+0x1278] ;  /* 0x0012780001127983 */ /* 0x000f220000300a00 */
[----:B-1----:R-:W-:-:S03]  /*17ca60*/  PRMT R0, R5, 0x7771, RZ ;  /* 0x0000777105007816 */ /* 0x002fc600000000ff */
[----:B------:R-:W-:Y:S04]  /*17ca70*/  @P2 STG.E.U8 desc[UR34][R36.64], R2 ;  /* 0x0000000224002986 */ /* 0x000fe8000c101122 */
[----:B--2---:R0:W-:Y:S04]  /*17ca80*/  @P6 STG.E.U8 desc[UR34][R20.64], R0 ;  /* 0x0000000014006986 */ /* 0x0041e8000c101122 */
[----:B------:R-:W2:Y:S04]  /*17ca90*/  LDL.LU.64 R56, [R1+0x1270] ;  /* 0x0012700001387983 */ /* 0x000ea80000300a00 */
[----:B0-----:R-:W2:Y:S01]  /*17caa0*/  LDL.LU.64 R20, [R1+0x1268] ;  /* 0x0012680001147983 */ /* 0x001ea20000300a00 */
[----:B------:R-:W-:-:S02]  /*17cab0*/  ISETP.LT.AND P5, PT, R15, UR15, !P3 ;  /* 0x0000000f0f007c0c */ /* 0x000fc4000dfa1270 */
[----:B------:R-:W-:Y:S01]  /*17cac0*/  PRMT R2, R5, 0x7772, RZ ;  /* 0x0000777205027816 */ /* 0x000fe200000000ff */
[----:B------:R-:W2:Y:S01]  /*17cad0*/  LDL.LU R10, [R1+0x324] ;  /* 0x00032400010a7983 */ /* 0x000ea20000300800 */
[----:B------:R-:W-:Y:S01]  /*17cae0*/  ISETP.LT.AND P4, PT, R54, UR11, !P3 ;  /* 0x0000000b36007c0c */ /* 0x000fe2000df81270 */
[----:B------:R-:W-:Y:S01]  /*17caf0*/  VIADD R0, R11, 0x35 ;  /* 0x000000350b007836 */ /* 0x000fe20000000000 */
[----:B------:R-:W-:Y:S01]  /*17cb00*/  ISETP.LT.AND P6, PT, R12, UR19, !P3 ;  /* 0x000000130c007c0c */ /* 0x000fe2000dfc1270 */
[----:B------:R-:W0:Y:S03]  /*17cb10*/  LDCU UR15, c[0x0][0x398] ;  /* 0x00007300ff0f77ac */ /* 0x000e260008000800 */
[----:B------:R-:W-:Y:S01]  /*17cb20*/  ISETP.GE.AND P2, PT, R0, UR21, PT ;  /* 0x0000001500007c0c */ /* 0x000fe2000bf46270 */
[----:B------:R-:W1:Y:S01]  /*17cb30*/  LDCU UR11, c[0x0][0x398] ;  /* 0x00007300ff0b77ac */ /* 0x000e620008000800 */
[----:B------:R-:W0:Y:S01]  /*17cb40*/  LDCU UR19, c[0x0][0x398] ;  /* 0x00007300ff1377ac */ /* 0x000e220008000800 */
[----:B------:R-:W0:Y:S01]  /*17cb50*/  LDCU UR21, c[0x0][0x398] ;  /* 0x00007300ff1577ac */ /* 0x000e220008000800 */
[----:B---3--:R3:W-:Y:S01]  /*17cb60*/  @P5 STG.E.U8 desc[UR34][R6.64], R2 ;  /* 0x0000000206005986 */ /* 0x0087e2000c101122 */
[----:B------:R-:W-:Y:S01]  /*17cb70*/  ISETP.LT.AND P5, PT, R13, UR18, !P3 ;  /* 0x000000120d007c0c */ /* 0x000fe2000dfa1270 */
[----:B------:R-:W0:Y:S02]  /*17cb80*/  LDCU UR18, c[0x0][0x398] ;  /* 0x00007300ff1277ac */ /* 0x000e240008000800 */
[----:B---3--:R-:W3:Y:S01]  /*17cb90*/  LDL.LU.64 R6, [R1+0x1260] ;  /* 0x0012600001067983 */ /* 0x008ee20000300a00 */
[----:B------:R-:W-:-:S03]  /*17cba0*/  PRMT R2, R5, 0x7773, RZ ;  /* 0x0000777305027816 */ /* 0x000fc600000000ff */
[----:B------:R-:W3:Y:S04]  /*17cbb0*/  LDL.LU.64 R36, [R1+0x1258] ;  /* 0x0012580001247983 */ /* 0x000ee80000300a00 */
[----:B----4-:R4:W-:Y:S01]  /*17cbc0*/  @P4 STG.E.U8 desc[UR34][R28.64], R2 ;  /* 0x000000021c004986 */ /* 0x0109e2000c101122 */
[----:B------:R-:W-:-:S05]  /*17cbd0*/  PRMT R0, R55, 0x7770, RZ ;  /* 0x0000777037007816 */ /* 0x000fca00000000ff */
[----:B------:R0:W-:Y:S04]  /*17cbe0*/  @P5 STG.E.U8 desc[UR34][R52.64], R0 ;  /* 0x0000000034005986 */ /* 0x0001e8000c101122 */
[----:B----4-:R-:W4:Y:S04]  /*17cbf0*/  LDL.LU.64 R28, [R1+0x1250] ;  /* 0x00125000011c7983 */ /* 0x010f280000300a00 */
[----:B0-----:R-:W4:Y:S01]  /*17cc00*/  LDL.LU.64 R52, [R1+0x1248] ;  /* 0x0012480001347983 */ /* 0x001f220000300a00 */
[----:B------:R-:W-:Y:S01]  /*17cc10*/  ISETP.LT.AND P4, PT, R60, UR8, !P3 ;  /* 0x000000083c007c0c */ /* 0x000fe2000df81270 */
[----:B------:R-:W0:Y:S01]  /*17cc20*/  LDCU UR8, c[0x0][0x398] ;  /* 0x00007300ff0877ac */ /* 0x000e220008000800 */
[----:B------:R-:W-:Y:S01]  /*17cc30*/  ISETP.LT.AND P3, PT, R48, UR6, !P3 ;  /* 0x0000000630007c0c */ /* 0x000fe2000df61270 */
[----:B------:R-:W4:Y:S01]  /*17cc40*/  LDL.LU R5, [R1+0x314] ;  /* 0x0003140001057983 */ /* 0x000f220000300800 */
[C---:B------:R-:W-:Y:S01]  /*17cc50*/  PRMT R2, R55.reuse, 0x7771, RZ ;  /* 0x0000777137027816 */ /* 0x040fe200000000ff */
[----:B------:R-:W0:Y:S01]  /*17cc60*/  LDCU UR6, c[0x0][0x398] ;  /* 0x00007300ff0677ac */ /* 0x000e220008000800 */
[C---:B------:R-:W-:Y:S01]  /*17cc70*/  PRMT R0, R55.reuse, 0x7772, RZ ;  /* 0x0000777237007816 */ /* 0x040fe200000000ff */
[----:B------:R-:W4:Y:S04]  /*17cc80*/  LDL.LU.64 R26, [R1+0x1240] ;  /* 0x00124000011a7983 */ /* 0x000f280000300a00 */
[----:B------:R0:W-:Y:S02]  /*17cc90*/  @P6 STG.E.U8 desc[UR34][R18.64], R2 ;  /* 0x0000000212006986 */ /* 0x0001e4000c101122 */
[----:B0-----:R-:W-:-:S02]  /*17cca0*/  PRMT R2, R55, 0x7773, RZ ;  /* 0x0000777337027816 */ /* 0x001fc400000000ff */
[----:B--2---:R-:W-:Y:S04]  /*17ccb0*/  @P4 STG.E.U8 desc[UR34][R56.64], R0 ;  /* 0x0000000038004986 */ /* 0x004fe8000c101122 */
[----:B------:R0:W-:Y:S04]  /*17ccc0*/  @P3 STG.E.U8 desc[UR34][R20.64], R2 ;  /* 0x0000000214003986 */ /* 0x0001e8000c101122 */
[----:B0-----:R-:W2:Y:S01]  /*17ccd0*/  LDL.LU.64 R20, [R1+0x1238] ;  /* 0x0012380001147983 */ /* 0x001ea20000300a00 */
[----:B------:R-:W-:Y:S01]  /*17cce0*/  ISETP.LT.AND P6, PT, R9, UR22, !P0 ;  /* 0x0000001609007c0c */ /* 0x000fe2000c7c1270 */
[----:B------:R-:W0:Y:S01]  /*17ccf0*/  LDCU UR22, c[0x0][0x398] ;  /* 0x00007300ff1677ac */ /* 0x000e220008000800 */
[----:B------:R-:W-:Y:S01]  /*17cd00*/  ISETP.LT.AND P5, PT, R40, UR4, !P0 ;  /* 0x0000000428007c0c */ /* 0x000fe2000c7a1270 */
[----:B------:R-:W2:Y:S01]  /*17cd10*/  LDL.LU.64 R22, [R1+0x1230] ;  /* 0x0012300001167983 */ /* 0x000ea20000300a00 */
[----:B------:R-:W-:Y:S01]  /*17cd20*/  PRMT R0, R10, 0x7770, RZ ;  /* 0x000077700a007816 */ /* 0x000fe200000000ff */
[----:B------:R-:W0:Y:S01]  /*17cd30*/  LDCU UR4, c[0x0][0x398] ;  /* 0x00007300ff0477ac */ /* 0x000e220008000800 */
[----:B------:R-:W-:Y:S01]  /*17cd40*/  ISETP.LT.AND P4, PT, R14, UR38, !P0 ;  /* 0x000000260e007c0c */ /* 0x000fe2000c781270 */
[----:B------:R-:W2:Y:S01]  /*17cd50*/  LDL.LU.64 R56, [R1+0x1228] ;  /* 0x0012280001387983 */ /* 0x000ea20000300a00 */
[----:B------:R-:W-:-:S02]  /*17cd60*/  ISETP.LT.AND P3, PT, R16, UR44, !P0 ;  /* 0x0000002c10007c0c */ /* 0x000fc4000c761270 */
[----:B------:R-:W-:-:S03]  /*17cd70*/  PRMT R2, R10, 0x7771, RZ ;  /* 0x000077710a027816 */ /* 0x000fc600000000ff */
[----:B---3--:R3:W-:Y:S04]  /*17cd80*/  @P6 STG.E.U8 desc[UR34][R6.64], R0 ;  /* 0x0000000006006986 */ /* 0x0087e8000c101122 */
[----:B------:R0:W-:Y:S04]  /*17cd90*/  @P5 STG.E.U8 desc[UR34][R36.64], R2 ;  /* 0x0000000224005986 */ /* 0x0001e8000c101122 */
[----:B---3--:R-:W3:Y:S01]  /*17cda0*/  LDL.LU R6, [R1+0x304] ;  /* 0x0003040001067983 */ /* 0x008ee20000300800 */
[----:B------:R-:W-:-:S03]  /*17cdb0*/  PRMT R0, R10, 0x7772, RZ ;  /* 0x000077720a007816 */ /* 0x000fc600000000ff */
[----:B------:R-:W3:Y:S01]  /*17cdc0*/  LDL.LU.64 R18, [R1+0x1220] ;  /* 0x0012200001127983 */ /* 0x000ee20000300a00 */
[----:B0-----:R-:W-:-:S03]  /*17cdd0*/  PRMT R2, R10, 0x7773, RZ ;  /* 0x000077730a027816 */ /* 0x001fc600000000ff */
[----:B------:R-:W3:Y:S04]  /*17cde0*/  LDL.LU.64 R36, [R1+0x1218] ;  /* 0x0012180001247983 */ /* 0x000ee80000300a00 */
[----:B----4-:R-:W-:Y:S04]  /*17cdf0*/  @P4 STG.E.U8 desc[UR34][R28.64], R0 ;  /* 0x000000001c004986 */ /* 0x010fe8000c101122 */
[----:B------:R0:W-:Y:S04]  /*17ce00*/  @P3 STG.E.U8 desc[UR34][R52.64], R2 ;  /* 0x0000000234003986 */ /* 0x0001e8000c101122 */
[----:B0-----:R-:W4:Y:S01]  /*17ce10*/  LDL.LU.64 R52, [R1+0x1210] ;  /* 0x0012100001347983 */ /* 0x001f220000300a00 */
[----:B------:R-:W-:Y:S01]  /*17ce20*/  ISETP.LT.AND P6, PT, R61, UR5, !P0 ;  /* 0x000000053d007c0c */ /* 0x000fe2000c7c1270 */
[----:B------:R-:W0:Y:S01]  /*17ce30*/  LDCU UR5, c[0x0][0x398] ;  /* 0x00007300ff0577ac */ /* 0x000e220008000800 */
[----:B------:R-:W-:Y:S01]  /*17ce40*/  ISETP.LT.AND P5, PT, R8, UR24, !P0 ;  /* 0x0000001808007c0c */ /* 0x000fe2000c7a1270 */
[----:B------:R-:W4:Y:S01]  /*17ce50*/  LDL.LU.64 R28, [R1+0x1208] ;  /* 0x00120800011c7983 */ /* 0x000f220000300a00 */
[C---:B------:R-:W-:Y:S01]  /*17ce60*/  PRMT R0, R5.reuse, 0x7770, RZ ;  /* 0x0000777005007816 */ /* 0x040fe200000000ff */
[----:B------:R-:W0:Y:S01]  /*17ce70*/  LDCU UR24, c[0x0][0x398] ;  /* 0x00007300ff1877ac */ /* 0x000e220008000800 */
[----:B------:R-:W-:Y:S01]  /*17ce80*/  PRMT R2, R5, 0x7771, RZ ;  /* 0x0000777105027816 */ /* 0x000fe200000000ff */
[----:B------:R-:W4:Y:S06]  /*17ce90*/  LDL.LU R10, [R1+0x204] ;  /* 0x00020400010a7983 */ /* 0x000f2c0000300800 */
[----:B------:R-:W-:Y:S04]  /*17cea0*/  @P6 STG.E.U8 desc[UR34][R26.64], R0 ;  /* 0x000000001a006986 */ /* 0x000fe8000c101122 */
        /* <DEDUP_REMOVED lines=8> */
[----:B------:R-:W-:Y:S01]  /*17cf30*/  ISETP.LT.AND P5, PT, R24, UR9, !P0 ;  /* 0x0000000918007c0c */ /* 0x000fe2000c7a1270 */
[----:B------:R-:W0:Y:S01]  /*17cf40*/  LDCU UR9, c[0x0][0x398] ;  /* 0x00007300ff0977ac */ /* 0x000e220008000800 */
[----:B------:R-:W-:-:S03]  /*17cf50*/  PRMT R2, R5, 0x7773, RZ ;  /* 0x0000777305027816 */ /* 0x000fc600000000ff */
[----:B------:R-:W-:Y:S01]  /*17cf60*/  @P4 STG.E.U8 desc[UR34][R22.64], R0 ;  /* 0x0000000016004986 */ /* 0x000fe2000c101122 */
[----:B------:R-:W-:Y:S01]  /*17cf70*/  ISETP.LT.AND P4, PT, R15, UR13, !P0 ;  /* 0x0000000d0f007c0c */ /* 0x000fe2000c781270 */
[----:B------:R-:W0:Y:S02]  /*17cf80*/  LDCU UR13, c[0x0][0x398] ;  /* 0x00007300ff0d77ac */ /* 0x000e240008000800 */
[----:B------:R1:W-:Y:S04]  /*17cf90*/  @P3 STG.E.U8 desc[UR34][R56.64], R2 ;  /* 0x0000000238003986 */ /* 0x0003e8000c101122 */
[----:B-1----:R-:W2:Y:S01]  /*17cfa0*/  LDL.LU.64 R56, [R1+0x11f8] ;  /* 0x0011f80001387983 */ /* 0x002ea20000300a00 */
[----:B------:R-:W-:Y:S01]  /*17cfb0*/  ISETP.LT.AND P3, PT, R54, UR14, !P0 ;  /* 0x0000000e36007c0c */ /* 0x000fe2000c761270 */
[----:B------:R-:W1:Y:S01]  /*17cfc0*/  LDCU UR14, c[0x0][0x398] ;  /* 0x00007300ff0e77ac */ /* 0x000e620008000800 */
[----:B---3--:R-:W-:-:S02]  /*17cfd0*/  PRMT R0, R6, 0x7770, RZ ;  /* 0x0000777006007816 */ /* 0x008fc400000000ff */
[----:B------:R-:W-:-:S03]  /*17cfe0*/  PRMT R2, R6, 0x7771, RZ ;  /* 0x0000777106027816 */ /* 0x000fc600000000ff */
[----:B------:R3:W-:Y:S04]  /*17cff0*/  @P6 STG.E.U8 desc[UR34][R18.64], R0 ;  /* 0x0000000012006986 */ /* 0x0007e8000c101122 */
[----:B------:R0:W-:Y:S01]  /*17d000*/  @P5 STG.E.U8 desc[UR34][R36.64], R2 ;  /* 0x0000000224005986 */ /* 0x0001e2000c101122 */
[----:B---3--:R-:W-:-:S03]  /*17d010*/  PRMT R0, R6, 0x7772, RZ ;  /* 0x0000777206007816 */ /* 0x008fc600000000ff */
[----:B0-----:R-:W3:Y:S01]  /*17d020*/  LDL.LU.64 R36, [R1+0x11e8] ;  /* 0x0011e80001247983 */ /* 0x001ee20000300a00 */
[----:B------:R-:W-:-:S03]  /*17d030*/  PRMT R2, R6, 0x7773, RZ ;  /* 0x0000777306027816 */ /* 0x000fc600000000ff */
[----:B------:R-:W3:Y:S04]  /*17d040*/  LDL.LU R5, [R1+0x268] ;  /* 0x0002680001057983 */ /* 0x000ee80000300800 */
[----:B------:R-:W3:Y:S04]  /*17d050*/  LDL.LU.64 R6, [R1+0x11f0] ;  /* 0x0011f00001067983 */ /* 0x000ee80000300a00 */
[----:B----4-:R0:W-:Y:S04]  /*17d060*/  @P4 STG.E.U8 desc[UR34][R52.64], R0 ;  /* 0x0000000034004986 */ /* 0x0101e8000c101122 */
[----:B0-----:R-:W4:Y:S01]  /*17d070*/  LDL.LU.64 R52, [R1+0x11e0] ;  /* 0x0011e00001347983 */ /* 0x001f220000300a00 */
[----:B------:R-:W-:Y:S01]  /*17d080*/  ISETP.LT.AND P5, PT, R13, UR12, !P0 ;  /* 0x0000000c0d007c0c */ /* 0x000fe2000c7a1270 */
[----:B------:R-:W-:Y:S01]  /*17d090*/  VIADD R0, R11, 0x36 ;  /* 0x000000360b007836 */ /* 0x000fe20000000000 */
[----:B------:R-:W-:Y:S01]  /*17d0a0*/  ISETP.LT.AND P4, PT, R12, UR10, !P0 ;  /* 0x0000000a0c007c0c */ /* 0x000fe2000c781270 */
[----:B------:R0:W-:Y:S01]  /*17d0b0*/  @P3 STG.E.U8 desc[UR34][R28.64], R2 ;  /* 0x000000021c003986 */ /* 0x0001e2000c101122 */
[----:B------:R-:W-:Y:S01]  /*17d0c0*/  ISETP.LT.AND P6, PT, R60, UR16, !P0 ;  /* 0x000000103c007c0c */ /* 0x000fe2000c7c1270 */
[----:B------:R-:W1:Y:S02]  /*17d0d0*/  LDCU UR12, c[0x0][0x398] ;  /* 0x00007300ff0c77ac */ /* 0x000e640008000800 */
[----:B------:R-:W4:Y:S01]  /*17d0e0*/  LDL.LU.64 R22, [R1+0x11d8] ;  /* 0x0011d80001167983 */ /* 0x000f220000300a00 */
[----:B------:R-:W1:Y:S01]  /*17d0f0*/  LDCU UR10, c[0x0][0x398] ;  /* 0x00007300ff0a77ac */ /* 0x000e620008000800 */
[----:B0-----:R-:W-:-:S02]  /*17d100*/  PRMT R2, R10, 0x7770, RZ ;  /* 0x000077700a027816 */ /* 0x001fc400000000ff */
[----:B------:R-:W4:Y:S01]  /*17d110*/  LDL.LU.64 R28, [R1+0x11d0] ;  /* 0x0011d000011c7983 */ /* 0x000f220000300a00 */
[----:B------:R-:W-:Y:S01]  /*17d120*/  ISETP.GE.AND P3, PT, R0, UR23, PT ;  /* 0x0000001700007c0c */ /* 0x000fe2000bf66270 */
[----:B------:R-:W0:Y:S02]  /*17d130*/  LDCU UR16, c[0x0][0x398] ;  /* 0x00007300ff1077ac */ /* 0x000e240008000800 */
[----:B--2---:R2:W-:Y:S01]  /*17d140*/  @P5 STG.E.U8 desc[UR34][R20.64], R2 ;  /* 0x0000000214005986 */ /* 0x0045e2000c101122 */
[----:B------:R-:W-:Y:S01]  /*17d150*/  ISETP.LT.AND P0, PT, R48, UR17, !P0 ;  /* 0x0000001130007c0c */ /* 0x000fe2000c701270 */
[----:B------:R-:W0:Y:S01]  /*17d160*/  LDCU UR17, c[0x0][0x398] ;  /* 0x00007300ff1177ac */ /* 0x000e220008000800 */
[C---:B------:R-:W-:Y:S01]  /*17d170*/  PRMT R0, R10.reuse, 0x7771, RZ ;  /* 0x000077710a007816 */ /* 0x040fe200000000ff */
[----:B------:R-:W0:Y:S01]  /*17d180*/  LDCU UR23, c[0x0][0x398] ;  /* 0x00007300ff1777ac */ /* 0x000e220008000800 */
[----:B--2---:R-:W2:Y:S01]  /*17d190*/  LDL.LU.64 R20, [R1+0x11c8] ;  /* 0x0011c80001147983 */ /* 0x004ea20000300a00 */
[----:B------:R-:W-:Y:S01]  /*17d1a0*/  ISETP.LT.AND P5, PT, R9, UR20, !P1 ;  /* 0x0000001409007c0c */ /* 0x000fe2000cfa1270 */
[----:B------:R-:W0:Y:S01]  /*17d1b0*/  LDCU UR20, c[0x0][0x398] ;  /* 0x00007300ff1477ac */ /* 0x000e220008000800 */
[C---:B------:R-:W-:Y:S01]  /*17d1c0*/  PRMT R2, R10.reuse, 0x7772, RZ ;  /* 0x000077720a027816 */ /* 0x040fe200000000ff */
[----:B------:R-:W2:Y:S04]  /*17d1d0*/  LDL.LU R55, [R1+0x258] ;  /* 0x0002580001377983 */ /* 0x000ea80000300800 */
[----:B------:R-:W2:Y:S04]  /*17d1e0*/  LDL.LU.64 R18, [R1+0x11c0] ;  /* 0x0011c00001127983 */ /* 0x000ea80000300a00 */
[----:B------:R0:W-:Y:S02]  /*17d1f0*/  @P4 STG.E.U8 desc[UR34][R56.64], R0 ;  /* 0x0000000038004986 */ /* 0x0001e4000c101122 */
[----:B0-----:R-:W-:-:S02]  /*17d200*/  PRMT R0, R10, 0x7773, RZ ;  /* 0x000077730a007816 */ /* 0x001fc400000000ff */
[----:B------:R-:W2:Y:S01]  /*17d210*/  LDL.LU.64 R56, [R1+0x11b8] ;  /* 0x0011b80001387983 */ /* 0x000ea20000300a00 */
[----:B------:R-:W-:-:S03]  /*17d220*/  ISETP.LT.AND P4, PT, R14, UR32, !P1 ;  /* 0x000000200e007c0c */ /* 0x000fc6000cf81270 */
[----:B---3--:R0:W-:Y:S04]  /*17d230*/  @P6 STG.E.U8 desc[UR34][R36.64], R2 ;  /* 0x0000000224006986 */ /* 0x0081e8000c101122 */
[----:B------:R3:W-:Y:S01]  /*17d240*/  @P0 STG.E.U8 desc[UR34][R6.64], R0 ;  /* 0x0000000006000986 */ /* 0x0007e2000c101122 */
[----:B0-----:R-:W-:-:S03]  /*17d250*/  PRMT R2, R5, 0x7770, RZ ;  /* 0x0000777005027816 */ /* 0x001fc600000000ff */
[----:B------:R-:W2:Y:S04]  /*17d260*/  LDL.LU.64 R36, [R1+0x11b0] ;  /* 0x0011b00001247983 */ /* 0x000ea80000300a00 */
[----:B---3--:R-:W3:Y:S01]  /*17d270*/  LDL.LU.64 R6, [R1+0x11a8] ;  /* 0x0011a80001067983 */ /* 0x008ee20000300a00 */
[----:B------:R-:W-:Y:S01]  /*17d280*/  ISETP.LT.AND P6, PT, R40, UR7, !P1 ;  /* 0x0000000728007c0c */ /* 0x000fe2000cfc1270 */
[----:B------:R-:W0:Y:S02]  /*17d290*/  LDCU UR7, c[0x0][0x398] ;  /* 0x00007300ff0777ac */ /* 0x000e240008000800 */
[----:B----4-:R4:W-:Y:S04]  /*17d2a0*/  @P5 STG.E.U8 desc[UR34][R52.64], R2 ;  /* 0x0000000234005986 */ /* 0x0109e8000c101122 */
[----:B----4-:R-:W4:Y:S04]  /*17d2b0*/  LDL.LU.64 R52, [R1+0x11a0] ;  /* 0x0011a00001347983 */ /* 0x010f280000300a00 */
[----:B------:R-:W4:Y:S01]  /*17d2c0*/  LDL.LU R10, [R1+0x218] ;  /* 0x00021800010a7983 */ /* 0x000f220000300800 */
[----:B------:R-:W-:-:S02]  /*17d2d0*/  PRMT R0, R5, 0x7771, RZ ;  /* 0x0000777105007816 */ /* 0x000fc400000000ff */
[----:B------:R-:W-:Y:S01]  /*17d2e0*/  ISETP.LT.AND P5, PT, R16, UR15, !P1 ;  /* 0x0000000f10007c0c */ /* 0x000fe2000cfa1270 */
[----:B------:R-:W0:Y:S01]  /*17d2f0*/  LDCU UR15, c[0x0][0x398] ;  /* 0x00007300ff0f77ac */ /* 0x000e220008000800 */
[C---:B------:R-:W-:Y:S01]  /*17d300*/  PRMT R2, R5.reuse, 0x7772, RZ ;  /* 0x0000777205027816 */ /* 0x040fe200000000ff */
[----:B------:R1:W-:Y:S04]  /*17d310*/  @P6 STG.E.U8 desc[UR34][R22.64], R0 ;  /* 0x0000000016006986 */ /* 0x0003e8000c101122 */
[----:B------:R0:W-:Y:S01]  /*17d320*/  @P4 STG.E.U8 desc[UR34][R28.64], R2 ;  /* 0x000000021c004986 */ /* 0x0001e2000c101122 */
[----:B-1----:R-:W-:-:S03]  /*17d330*/  PRMT R0, R5, 0x7773, RZ ;  /* 0x0000777305007816 */ /* 0x002fc600000000ff */
[----:B0-----:R-:W4:Y:S04]  /*17d340*/  LDL.LU.64 R28, [R1+0x1198] ;  /* 0x00119800011c7983 */ /* 0x001f280000300a00 */
[----:B--2---:R0:W-:Y:S04]  /*17d350*/  @P5 STG.E.U8 desc[UR34][R20.64], R0 ;  /* 0x0000000014005986 */ /* 0x0041e8000c101122 */
[----:B0-----:R-:W2:Y:S01]  /*17d360*/  LDL.LU.64 R20, [R1+0x1188] ;  /* 0x0011880001147983 */ /* 0x001ea20000300a00 */
[----:B------:R-:W-:Y:S02]  /*17d370*/  ISETP.LT.AND P0, PT, R61, UR36, !P1 ;  /* 0x000000243d007c0c */ /* 0x000fe4000cf01270 */
[----:B------:R-:W-:Y:S01]  /*17d380*/  ISETP.LT.AND P6, PT, R8, UR11, !P1 ;  /* 0x0000000b08007c0c */ /* 0x000fe2000cfc1270 */
[----:B------:R-:W2:Y:S01]  /*17d390*/  LDL.LU R5, [R1+0x338] ;  /* 0x0003380001057983 */ /* 0x000ea20000300800 */
[----:B------:R-:W-:Y:S01]  /*17d3a0*/  PRMT R2, R55, 0x7770, RZ ;  /* 0x0000777037027816 */ /* 0x000fe200000000ff */
[----:B------:R-:W0:Y:S01]  /*17d3b0*/  LDCU UR11, c[0x0][0x398] ;  /* 0x00007300ff0b77ac */ /* 0x000e220008000800 */
[----:B------:R-:W-:-:S02]  /*17d3c0*/  ISETP.LT.AND P4, PT, R44, UR40, !P1 ;  /* 0x000000282c007c0c */ /* 0x000fc4000cf81270 */
[----:B------:R-:W-:Y:S02]  /*17d3d0*/  PRMT R0, R55, 0x7771, RZ ;  /* 0x0000777137007816 */ /* 0x000fe400000000ff */
[----:B------:R-:W-:Y:S01]  /*17d3e0*/  ISETP.LT.AND P5, PT, R49, UR18, !P1 ;  /* 0x0000001231007c0c */ /* 0x000fe2000cfa1270 */
[----:B------:R-:W1:Y:S02]  /*17d3f0*/  LDCU UR18, c[0x0][0x398] ;  /* 0x00007300ff1277ac */ /* 0x000e640008000800 */
[----:B------:R0:W-:Y:S01]  /*17d400*/  @P0 STG.E.U8 desc[UR34][R18.64], R2 ;  /* 0x0000000212000986 */ /* 0x0001e2000c101122 */
[----:B------:R-:W-:Y:S01]  /*17d410*/  ISETP.LT.AND P0, PT, R32, UR19, !P1 ;  /* 0x0000001320007c0c */ /* 0x000fe2000cf01270 */
[----:B------:R-:W1:Y:S02]  /*17d420*/  LDCU UR19, c[0x0][0x398] ;  /* 0x00007300ff1377ac */ /* 0x000e640008000800 */
[----:B------:R1:W-:Y:S01]  /*17d430*/  @P6 STG.E.U8 desc[UR34][R56.64], R0 ;  /* 0x0000000038006986 */ /* 0x0003e2000c101122 */
[----:B0-----:R-:W-:-:S03]  /*17d440*/  PRMT R2, R55, 0x7772, RZ ;  /* 0x0000777237027816 */ /* 0x001fc600000000ff */
[----:B-1----:R-:W2:Y:S01]  /*17d450*/  LDL.LU.64 R56, [R1+0x1190] ;  /* 0x0011900001387983 */ /* 0x002ea20000300a00 */
[----:B------:R-:W-:-:S03]  /*17d460*/  PRMT R0, R55, 0x7773, RZ ;  /* 0x0000777337007816 */ /* 0x000fc600000000ff */
[----:B------:R-:W2:Y:S01]  /*17d470*/  LDL.LU.64 R18, [R1+0x1180] ;  /* 0x0011800001127983 */ /* 0x000ea20000300a00 */
[----:B------:R-:W-:Y:S01]  /*17d480*/  ISETP.LT.AND P6, PT, R24, UR6, !P1 ;  /* 0x0000000618007c0c */ /* 0x000fe2000cfc1270 */
[----:B------:R-:W0:Y:S02]  /*17d490*/  LDCU UR6, c[0x0][0x398] ;  /* 0x00007300ff0677ac */ /* 0x000e240008000800 */
[----:B------:R4:W-:Y:S04]  /*17d4a0*/  @P4 STG.E.U8 desc[UR34][R36.64], R2 ;  /* 0x0000000224004986 */ /* 0x0009e8000c101122 */
[----:B---3--:R-:W-:Y:S01]  /*17d4b0*/  @P5 STG.E.U8 desc[UR34][R6.64], R0 ;  /* 0x0000000006005986 */ /* 0x008fe2000c101122 */
[----:B------:R-:W-:Y:S01]  /*17d4c0*/  ISETP.LT.AND P4, PT, R15, UR8, !P1 ;  /* 0x000000080f007c0c */ /* 0x000fe2000cf81270 */
[----:B------:R-:W1:Y:S01]  /*17d4d0*/  LDCU UR8, c[0x0][0x398] ;  /* 0x00007300ff0877ac */ /* 0x000e620008000800 */
[----:B----4-:R-:W-:-:S05]  /*17d4e0*/  PRMT R2, R10, 0x7770, RZ ;  /* 0x000077700a027816 */ /* 0x010fca00000000ff */
[----:B------:R3:W-:Y:S04]  /*17d4f0*/  @P0 STG.E.U8 desc[UR34][R52.64], R2 ;  /* 0x0000000234000986 */ /* 0x0007e8000c101122 */
[----:B---3--:R-:W3:Y:S01]  /*17d500*/  LDL.LU.64 R52, [R1+0x1178] ;  /* 0x0011780001347983 */ /* 0x008ee20000300a00 */
[----:B------:R-:W-:-:S03]  /*17d510*/  PRMT R0, R10, 0x7771, RZ ;  /* 0x000077710a007816 */ /* 0x000fc600000000ff */
[----:B------:R-:W4:Y:S01]  /*17d520*/  LDL.LU.64 R36, [R1+0x1168] ;  /* 0x0011680001247983 */ /* 0x000f220000300a00 */
[----:B------:R-:W-:-:S03]  /*17d530*/  PRMT R2, R10, 0x7772, RZ ;  /* 0x000077720a027816 */ /* 0x000fc600000000ff */
[----:B------:R-:W4:Y:S04]  /*17d540*/  LDL.LU R6, [R1+0x328] ;  /* 0x0003280001067983 */ /* 0x000f280000300800 */
[----:B------:R0:W-:Y:S04]  /*17d550*/  @P6 STG.E.U8 desc[UR34][R28.64], R0 ;  /* 0x000000001c006986 */ /* 0x0001e8000c101122 */
[----:B0-----:R-:W4:Y:S04]  /*17d560*/  LDL.LU.64 R28, [R1+0x1170] ;  /* 0x00117000011c7983 */ /* 0x001f280000300a00 */
[----:B--2---:R0:W-:Y:S04]  /*17d570*/  @P4 STG.E.U8 desc[UR34][R20.64], R2 ;  /* 0x0000000214004986 */ /* 0x0041e8000c101122 */
[----:B0-----:R-:W2:Y:S01]  /*17d580*/  LDL.LU.64 R20, [R1+0x1160] ;  /* 0x0011600001147983 */ /* 0x001ea20000300a00 */
[----:B------:R-:W-:-:S02]  /*17d590*/  ISETP.LT.AND P0, PT, R54, UR4, !P1 ;  /* 0x0000000436007c0c */ /* 0x000fc4000cf01270 */
[----:B------:R-:W-:Y:S01]  /*17d5a0*/  ISETP.LT.AND P5, PT, R13, UR21, !P1 ;  /* 0x000000150d007c0c */ /* 0x000fe2000cfa1270 */
[----:B------:R-:W-:Y:S01]  /*17d5b0*/  VIADD R0, R11, 0x37 ;  /* 0x000000370b007836 */ /* 0x000fe20000000000 */
[----:B------:R-:W-:Y:S01]  /*17d5c0*/  PRMT R2, R10, 0x7773, RZ ;  /* 0x000077730a027816 */ /* 0x000fe200000000ff */
[----:B------:R-:W2:Y:S01]  /*17d5d0*/  LDL.LU.64 R26, [R1+0x1158] ;  /* 0x00115800011a7983 */ /* 0x000ea20000300a00 */
[----:B------:R-:W-:Y:S01]  /*17d5e0*/  ISETP.LT.AND P4, PT, R12, UR22, !P1 ;  /* 0x000000160c007c0c */ /* 0x000fe2000cf81270 */
[----:B------:R-:W0:Y:S01]  /*17d5f0*/  LDCU UR4, c[0x0][0x398] ;  /* 0x00007300ff0477ac */ /* 0x000e220008000800 */
[C---:B------:R-:W-:Y:S02]  /*17d600*/  PRMT R3, R5.reuse, 0x7770, RZ ;  /* 0x0000777005037816 */ /* 0x040fe400000000ff */
[----:B------:R-:W-:Y:S01]  /*17d610*/  ISETP.LT.AND P6, PT, R60, UR5, !P1 ;  /* 0x000000053c007c0c */ /* 0x000fe2000cfc1270 */
[----:B------:R-:W0:Y:S02]  /*17d620*/  LDCU UR21, c[0x0][0x398] ;  /* 0x00007300ff1577ac */ /* 0x000e240008000800 */
[----:B------:R0:W-:Y:S01]  /*17d630*/  @P0 STG.E.U8 desc[UR34][R56.64], R2 ;  /* 0x0000000238000986 */ /* 0x0001e2000c101122 */
[----:B------:R-:W-:Y:S01]  /*17d640*/  ISETP.GE.AND P0, PT, R0, UR25, PT ;  /* 0x0000001900007c0c */ /* 0x000fe2000bf06270 */
[----:B------:R-:W1:Y:S01]  /*17d650*/  LDCU UR5, c[0x0][0x398] ;  /* 0x00007300ff0577ac */ /* 0x000e620008000800 */
[C---:B------:R-:W-:Y:S01]  /*17d660*/  PRMT R0, R5.reuse, 0x7771, RZ ;  /* 0x0000777105007816 */ /* 0x040fe200000000ff */
[----:B------:R-:W-:Y:S01]  /*17d670*/  @P5 STG.E.U8 desc[UR34][R18.64], R3 ;  /* 0x0000000312005986 */ /* 0x000fe2000c101122 */
[----:B------:R-:W1:Y:S03]  /*17d680*/  LDCU UR22, c[0x0][0x398] ;  /* 0x00007300ff1677ac */ /* 0x000e660008000800 */
[----:B0-----:R-:W2:Y:S01]  /*17d690*/  LDL.LU.64 R56, [R1+0x1150] ;  /* 0x0011500001387983 */ /* 0x001ea20000300a00 */
[----:B------:R-:W-:Y:S01]  /*17d6a0*/  ISETP.LT.AND P1, PT, R48, UR24, !P1 ;  /* 0x0000001830007c0c */ /* 0x000fe2000cf21270 */
[----:B------:R-:W0:Y:S02]  /*17d6b0*/  LDCU UR24, c[0x0][0x398] ;  /* 0x00007300ff1877ac */ /* 0x000e240008000800 */
[----:B------:R-:W2:Y:S01]  /*17d6c0*/  LDL.LU R55, [R1+0x318] ;  /* 0x0003180001377983 */ /* 0x000ea20000300800 */
[----:B------:R-:W-:Y:S01]  /*17d6d0*/  PRMT R2, R5, 0x7772, RZ ;  /* 0x0000777205027816 */ /* 0x000fe200000000ff */
[----:B------:R-:W0:Y:S02]  /*17d6e0*/  LDCU UR25, c[0x0][0x398] ;  /* 0x00007300ff1977ac */ /* 0x000e240008000800 */
[----:B------:R-:W2:Y:S01]  /*17d6f0*/  LDL.LU.64 R22, [R1+0x1148] ;  /* 0x0011480001167983 */ /* 0x000ea20000300a00 */
[----:B------:R-:W-:Y:S01]  /*17d700*/  ISETP.LT.AND P5, PT, R9, UR26, !P2 ;  /* 0x0000001a09007c0c */ /* 0x000fe2000d7a1270 */
[----:B------:R-:W0:Y:S02]  /*17d710*/  LDCU UR26, c[0x0][0x398] ;  /* 0x00007300ff1a77ac */ /* 0x000e240008000800 */
[----:B---3--:R3:W-:Y:S04]  /*17d720*/  @P4 STG.E.U8 desc[UR34][R52.64], R0 ;  /* 0x0000000034004986 */ /* 0x0087e8000c101122 */
[----:B---3--:R-:W3:Y:S01]  /*17d730*/  LDL.LU.64 R52, [R1+0x1140] ;  /* 0x0011400001347983 */ /* 0x008ee20000300a00 */
[----:B------:R-:W-:-:S03]  /*17d740*/  PRMT R0, R5, 0x7773, RZ ;  /* 0x0000777305007816 */ /* 0x000fc600000000ff */
[----:B------:R-:W3:Y:S04]  /*17d750*/  LDL.LU.64 R18, [R1+0x1138] ;  /* 0x0011380001127983 */ /* 0x000ee80000300a00 */
[----:B----4-:R4:W-:Y:S04]  /*17d760*/  @P6 STG.E.U8 desc[UR34][R36.64], R2 ;  /* 0x0000000224006986 */ /* 0x0109e8000c101122 */
[----:B------:R0:W-:Y:S04]  /*17d770*/  @P1 STG.E.U8 desc[UR34][R28.64], R0 ;  /* 0x000000001c001986 */ /* 0x0001e8000c101122 */
[----:B----4-:R-:W4:Y:S01]  /*17d780*/  LDL.LU.64 R36, [R1+0x1130] ;  /* 0x0011300001247983 */ /* 0x010f220000300a00 */
        /* <DEDUP_REMOVED lines=8> */
[----:B------:R-:W-:Y:S01]  /*17d810*/  PRMT R0, R6, 0x7771, RZ ;  /* 0x0000777106007816 */ /* 0x000fe200000000ff */
[----:B------:R-:W0:Y:S01]  /*17d820*/  LDCU UR13, c[0x0][0x398] ;  /* 0x00007300ff0d77ac */ /* 0x000e220008000800 */
[----:B------:R-:W-:Y:S02]  /*17d830*/  ISETP.LT.AND P5, PT, R16, UR14, !P2 ;  /* 0x0000000e10007c0c */ /* 0x000fe4000d7a1270 */
[----:B------:R-:W-:Y:S01]  /*17d840*/  PRMT R2, R6, 0x7772, RZ ;  /* 0x0000777206027816 */ /* 0x000fe200000000ff */
[----:B------:R-:W0:Y:S01]  /*17d850*/  LDCU UR14, c[0x0][0x398] ;  /* 0x00007300ff0e77ac */ /* 0x000e220008000800 */
[----:B------:R-:W-:-:S03]  /*17d860*/  ISETP.LT.AND P1, PT, R61, UR12, !P2 ;  /* 0x0000000c3d007c0c */ /* 0x000fc6000d721270 */
[----:B------:R1:W-:Y:S01]  /*17d870*/  @P6 STG.E.U8 desc[UR34][R26.64], R0 ;  /* 0x000000001a006986 */ /* 0x0003e2000c101122 */
[----:B------:R-:W0:Y:S03]  /*17d880*/  LDCU UR12, c[0x0][0x398] ;  /* 0x00007300ff0c77ac */ /* 0x000e260008000800 */
[----:B------:R0:W-:Y:S01]  /*17d890*/  @P4 STG.E.U8 desc[UR34][R56.64], R2 ;  /* 0x0000000238004986 */ /* 0x0001e2000c101122 */
[----:B-1----:R-:W-:-:S03]  /*17d8a0*/  PRMT R0, R6, 0x7773, RZ ;  /* 0x0000777306007816 */ /* 0x002fc600000000ff */
[----:B0-----:R-:W2:Y:S01]  /*17d8b0*/  LDL.LU.64 R56, [R1+0x1118] ;  /* 0x0011180001387983 */ /* 0x001ea20000300a00 */
[----:B------:R-:W-:-:S03]  /*17d8c0*/  PRMT R2, R55, 0x7770, RZ ;  /* 0x0000777037027816 */ /* 0x000fc600000000ff */
[----:B------:R-:W2:Y:S01]  /*17d8d0*/  LDL.LU.64 R6, [R1+0x1110] ;  /* 0x0011100001067983 */ /* 0x000ea20000300a00 */
[----:B------:R-:W-:-:S03]  /*17d8e0*/  ISETP.LT.AND P6, PT, R8, UR28, !P2 ;  /* 0x0000001c08007c0c */ /* 0x000fc6000d7c1270 */
[----:B------:R0:W-:Y:S01]  /*17d8f0*/  @P5 STG.E.U8 desc[UR34][R22.64], R0 ;  /* 0x0000000016005986 */ /* 0x0001e2000c101122 */
[----:B------:R-:W-:Y:S01]  /*17d900*/  ISETP.LT.AND P4, PT, R44, UR10, !P2 ;  /* 0x0000000a2c007c0c */ /* 0x000fe2000d781270 */
[----:B------:R-:W1:Y:S01]  /*17d910*/  LDCU UR10, c[0x0][0x398] ;  /* 0x00007300ff0a77ac */ /* 0x000e620008000800 */
[----:B------:R-:W-:Y:S01]  /*17d920*/  ISETP.LT.AND P5, PT, R49, UR16, !P2 ;  /* 0x0000001031007c0c */ /* 0x000fe2000d7a1270 */
[----:B------:R-:W1:Y:S01]  /*17d930*/  LDCU UR16, c[0x0][0x398] ;  /* 0x00007300ff1077ac */ /* 0x000e620008000800 */
[C---:B0-----:R-:W-:Y:S01]  /*17d940*/  PRMT R0, R55.reuse, 0x7771, RZ ;  /* 0x0000777137007816 */ /* 0x041fe200000000ff */
[----:B---3--:R0:W-:Y:S04]  /*17d950*/  @P1 STG.E.U8 desc[UR34][R52.64], R2 ;  /* 0x0000000234001986 */ /* 0x0081e8000c101122 */
[----:B0-----:R-:W3:Y:S01]  /*17d960*/  LDL.LU.64 R52, [R1+0x1108] ;  /* 0x0011080001347983 */ /* 0x001ee20000300a00 */
[----:B------:R-:W-:-:S02]  /*17d970*/  PRMT R2, R55, 0x7772, RZ ;  /* 0x0000777237027816 */ /* 0x000fc400000000ff */
[----:B------:R-:W-:Y:S01]  /*17d980*/  ISETP.LT.AND P1, PT, R32, UR17, !P2 ;  /* 0x0000001120007c0c */ /* 0x000fe2000d721270 */
[----:B------:R0:W-:Y:S01]  /*17d990*/  @P6 STG.E.U8 desc[UR34][R18.64], R0 ;  /* 0x0000000012006986 */ /* 0x0001e2000c101122 */
[----:B------:R-:W1:Y:S03]  /*17d9a0*/  LDCU UR17, c[0x0][0x398] ;  /* 0x00007300ff1177ac */ /* 0x000e660008000800 */
[----:B------:R-:W3:Y:S04]  /*17d9b0*/  LDL.LU R10, [R1+0x208] ;  /* 0x00020800010a7983 */ /* 0x000ee80000300800 */
[----:B----4-:R4:W-:Y:S01]  /*17d9c0*/  @P4 STG.E.U8 desc[UR34][R36.64], R2 ;  /* 0x0000000224004986 */ /* 0x0109e2000c101122 */
[----:B0-----:R-:W-:-:S05]  /*17d9d0*/  PRMT R0, R55, 0x7773, RZ ;  /* 0x0000777337007816 */ /* 0x001fca00000000ff */
[----:B------:R0:W-:Y:S04]  /*17d9e0*/  @P5 STG.E.U8 desc[UR34][R28.64], R0 ;  /* 0x000000001c005986 */ /* 0x0001e8000c101122 */
[----:B----4-:R-:W4:Y:S01]  /*17d9f0*/  LDL.LU.64 R36, [R1+0x1100] ;  /* 0x0011000001247983 */ /* 0x010f220000300a00 */
[----:B------:R-:W-:-:S03]  /*17da00*/  PRMT R2, R5, 0x7770, RZ ;  /* 0x0000777005027816 */ /* 0x000fc600000000ff */
[----:B0-----:R-:W4:Y:S04]  /*17da10*/  LDL.LU.64 R28, [R1+0x10f8] ;  /* 0x0010f800011c7983 */ /* 0x001f280000300a00 */
[----:B--2---:R0:W-:Y:S04]  /*17da20*/  @P1 STG.E.U8 desc[UR34][R20.64], R2 ;  /* 0x0000000214001986 */ /* 0x0041e8000c101122 */
[----:B0-----:R-:W2:Y:S01]  /*17da30*/  LDL.LU.64 R20, [R1+0x10f0] ;  /* 0x0010f00001147983 */ /* 0x001ea20000300a00 */
[----:B------:R-:W-:Y:S01]  /*17da40*/  ISETP.LT.AND P6, PT, R24, UR7, !P2 ;  /* 0x0000000718007c0c */ /* 0x000fe2000d7c1270 */
[----:B------:R-:W0:Y:S01]  /*17da50*/  LDCU UR7, c[0x0][0x398] ;  /* 0x00007300ff0777ac */ /* 0x000e220008000800 */
[----:B------:R-:W-:-:S02]  /*17da60*/  ISETP.LT.AND P4, PT, R15, UR20, !P2 ;  /* 0x000000140f007c0c */ /* 0x000fc4000d781270 */
[C---:B------:R-:W-:Y:S01]  /*17da70*/  PRMT R0, R5.reuse, 0x7771, RZ ;  /* 0x0000777105007816 */ /* 0x040fe200000000ff */
[----:B------:R-:W0:Y:S01]  /*17da80*/  LDCU UR20, c[0x0][0x398] ;  /* 0x00007300ff1477ac */ /* 0x000e220008000800 */
[----:B------:R-:W-:Y:S02]  /*17da90*/  ISETP.LT.AND P1, PT, R54, UR15, !P2 ;  /* 0x0000000f36007c0c */ /* 0x000fe4000d721270 */
[C---:B------:R-:W-:Y:S01]  /*17daa0*/  PRMT R2, R5.reuse, 0x7772, RZ ;  /* 0x0000777205027816 */ /* 0x040fe200000000ff */
[----:B------:R-:W0:Y:S04]  /*17dab0*/  LDCU UR15, c[0x0][0x398] ;  /* 0x00007300ff0f77ac */ /* 0x000e280008000800 */
[----:B------:R1:W-:Y:S04]  /*17dac0*/  @P6 STG.E.U8 desc[UR34][R56.64], R0 ;  /* 0x0000000038006986 */ /* 0x0003e8000c101122 */
[----:B------:R0:W-:Y:S01]  /*17dad0*/  @P4 STG.E.U8 desc[UR34][R6.64], R2 ;  /* 0x0000000206004986 */ /* 0x0001e2000c101122 */
[----:B-1----:R-:W-:-:S03]  /*17dae0*/  PRMT R0, R5, 0x7773, RZ ;  /* 0x0000777305007816 */ /* 0x002fc600000000ff */
[----:B0-----:R-:W2:Y:S04]  /*17daf0*/  LDL.LU.64 R6, [R1+0x10e8] ;  /* 0x0010e80001067983 */ /* 0x001ea80000300a00 */
[----:B------:R-:W2:Y:S04]  /*17db00*/  LDL.LU R5, [R1+0x26c] ;  /* 0x00026c0001057983 */ /* 0x000ea80000300800 */
[----:B------:R-:W2:Y:S04]  /*17db10*/  LDL.LU.64 R22, [R1+0x10e0] ;  /* 0x0010e00001167983 */ /* 0x000ea80000300a00 */
[----:B------:R-:W2:Y:S01]  /*17db20*/  LDL.LU.64 R18, [R1+0x10d8] ;  /* 0x0010d80001127983 */ /* 0x000ea20000300a00 */
[----:B------:R-:W-:Y:S01]  /*17db30*/  ISETP.LT.AND P4, PT, R13, UR11, !P2 ;  /* 0x0000000b0d007c0c */ /* 0x000fe2000d781270 */
[----:B------:R-:W-:Y:S01]  /*17db40*/  VIADD R2, R11, 0x38 ;  /* 0x000000380b027836 */ /* 0x000fe20000000000 */
[----:B------:R-:W-:Y:S01]  /*17db50*/  ISETP.LT.AND P5, PT, R12, UR23, !P2 ;  /* 0x000000170c007c0c */ /* 0x000fe2000d7a1270 */
[----:B------:R-:W0:Y:S01]  /*17db60*/  LDCU UR11, c[0x0][0x398] ;  /* 0x00007300ff0b77ac */ /* 0x000e220008000800 */
[----:B------:R-:W-:Y:S01]  /*17db70*/  ISETP.LT.AND P6, PT, R60, UR18, !P2 ;  /* 0x000000123c007c0c */ /* 0x000fe2000d7c1270 */
[----:B---3--:R1:W-:Y:S01]  /*17db80*/  @P1 STG.E.U8 desc[UR34][R52.64], R0 ;  /* 0x0000000034001986 */ /* 0x0083e2000c101122 */
[----:B------:R-:W-:Y:S01]  /*17db90*/  ISETP.GE.AND P1, PT, R2, UR27, PT ;  /* 0x0000001b02007c0c */ /* 0x000fe2000bf26270 */
[----:B------:R-:W3:Y:S01]  /*17dba0*/  LDCU UR23, c[0x0][0x398] ;  /* 0x00007300ff1777ac */ /* 0x000ee20008000800 */
[----:B------:R-:W0:Y:S01]  /*17dbb0*/  LDCU UR18, c[0x0][0x398] ;  /* 0x00007300ff1277ac */ /* 0x000e220008000800 */
[----:B-1----:R-:W3:Y:S01]  /*17dbc0*/  LDL.LU.64 R52, [R1+0x9d0] ;  /* 0x0009d00001347983 */ /* 0x002ee20000300a00 */
[----:B------:R-:W-:-:S02]  /*17dbd0*/  PRMT R2, R10, 0x7770, RZ ;  /* 0x000077700a027816 */ /* 0x000fc400000000ff */
[C---:B------:R-:W-:Y:S01]  /*17dbe0*/  PRMT R0, R10.reuse, 0x7771, RZ ;  /* 0x000077710a007816 */ /* 0x040fe200000000ff */
[----:B------:R-:W3:Y:S04]  /*17dbf0*/  LDL.LU.64 R56, [R1+0x990] ;  /* 0x0009900001387983 */ /* 0x000ee80000300a00 */
[----:B----4-:R1:W-:Y:S04]  /*17dc00*/  @P4 STG.E.U8 desc[UR34][R36.64], R2 ;  /* 0x0000000224004986 */ /* 0x0103e8000c101122 */
[----:B------:R4:W-:Y:S01]  /*17dc10*/  @P5 STG.E.U8 desc[UR34][R28.64], R0 ;  /* 0x000000001c005986 */ /* 0x0009e2000c101122 */
[----:B-1----:R-:W-:-:S02]  /*17dc20*/  PRMT R2, R10, 0x7772, RZ ;  /* 0x000077720a027816 */ /* 0x002fc400000000ff */
[----:B----4-:R-:W-:Y:S02]  /*17dc30*/  PRMT R0, R10, 0x7773, RZ ;  /* 0x000077730a007816 */ /* 0x010fe400000000ff */
[----:B------:R-:W4:Y:S04]  /*17dc40*/  LDL.LU R10, [R1+0x25c] ;  /* 0x00025c00010a7983 */ /* 0x000f280000300800 */
[----:B--2---:R1:W-:Y:S04]  /*17dc50*/  @P6 STG.E.U8 desc[UR34][R20.64], R2 ;  /* 0x0000000214006986 */ /* 0x0043e8000c101122 */
[----:B------:R-:W2:Y:S04]  /*17dc60*/  LDL.LU.64 R36, [R1+0x998] ;  /* 0x0009980001247983 */ /* 0x000ea80000300a00 */
[----:B-1----:R-:W2:Y:S01]  /*17dc70*/  LDL.LU.64 R20, [R1+0x918] ;  /* 0x0009180001147983 */ /* 0x002ea20000300a00 */
[----:B------:R-:W-:Y:S01]  /*17dc80*/  ISETP.LT.AND P2, PT, R48, UR6, !P2 ;  /* 0x0000000630007c0c */ /* 0x000fe2000d741270 */
[----:B------:R-:W1:Y:S01]  /*17dc90*/  LDCU UR6, c[0x0][0x398] ;  /* 0x00007300ff0677ac */ /* 0x000e620008000800 */
[----:B------:R-:W-:Y:S01]  /*17dca0*/  ISETP.LT.AND P4, PT, R9, UR8, !P3 ;  /* 0x0000000809007c0c */ /* 0x000fe2000df81270 */
[----:B------:R-:W2:Y:S01]  /*17dcb0*/  LDL.LU.64 R28, [R1+0x8f0] ;  /* 0x0008f000011c7983 */ /* 0x000ea20000300a00 */
[----:B------:R-:W-:Y:S01]  /*17dcc0*/  ISETP.LT.AND P5, PT, R40, UR19, !P3 ;  /* 0x0000001328007c0c */ /* 0x000fe2000dfa1270 */
[----:B------:R-:W0:Y:S01]  /*17dcd0*/  LDCU UR8, c[0x0][0x398] ;  /* 0x00007300ff0877ac */ /* 0x000e220008000800 */
[----:B------:R-:W-:Y:S01]  /*17dce0*/  ISETP.LT.AND P6, PT, R14, UR4, !P3 ;  /* 0x000000040e007c0c */ /* 0x000fe2000dfc1270 */
[----:B------:R-:W0:Y:S01]  /*17dcf0*/  LDCU UR4, c[0x0][0x398] ;  /* 0x00007300ff0477ac */ /* 0x000e220008000800 */
[----:B------:R-:W0:Y:S05]  /*17dd00*/  LDCU UR19, c[0x0][0x398] ;  /* 0x00007300ff1377ac */ /* 0x000e2a0008000800 */
[----:B------:R0:W-:Y:S01]  /*17dd10*/  @P2 STG.E.U8 desc[UR34][R6.64], R0 ;  /* 0x0000000006002986 */ /* 0x0001e2000c101122 */
[----:B------:R-:W-:-:S02]  /*17dd20*/  PRMT R3, R5, 0x7770, RZ ;  /* 0x0000777005037816 */ /* 0x000fc400000000ff */
[C---:B------:R-:W-:Y:S02]  /*17dd30*/  PRMT R2, R5.reuse, 0x7771, RZ ;  /* 0x0000777105027816 */ /* 0x040fe400000000ff */
[C---:B------:R-:W-:Y:S01]  /*17dd40*/  PRMT R4, R5.reuse, 0x7773, RZ ;  /* 0x0000777305047816 */ /* 0x040fe200000000ff */
[----:B0-----:R-:W2:Y:S01]  /*17dd50*/  LDL.LU.64 R6, [R1+0x8e0] ;  /* 0x0008e00001067983 */ /* 0x001ea20000300a00 */
[----:B------:R-:W-:-:S03]  /*17dd60*/  PRMT R0, R5, 0x7772, RZ ;  /* 0x0000777205007816 */ /* 0x000fc600000000ff */
[----:B------:R-:W2:Y:S04]  /*17dd70*/  LDL.LU R5, [R1+0x21c] ;  /* 0x00021c0001057983 */ /* 0x000ea80000300800 */
[----:B------:R4:W-:Y:S04]  /*17dd80*/  @P4 STG.E.U8 desc[UR34][R22.64], R3 ;  /* 0x0000000316004986 */ /* 0x0009e8000c101122 */
[----:B------:R0:W-:Y:S01]  /*17dd90*/  @P5 STG.E.U8 desc[UR34][R18.64], R2 ;  /* 0x0000000212005986 */ /* 0x0001e2000c101122 */
[----:B------:R-:W-:Y:S01]  /*17dda0*/  ISETP.LT.AND P2, PT, R16, UR21, !P3 ;  /* 0x0000001510007c0c */ /* 0x000fe2000df41270 */
[----:B------:R-:W0:Y:S01]  /*17ddb0*/  LDCU UR21, c[0x0][0x398] ;  /* 0x00007300ff1577ac */ /* 0x000e220008000800 */
[----:B------:R-:W-:-:S02]  /*17ddc0*/  ISETP.LT.AND P4, PT, R61, UR5, !P3 ;  /* 0x000000053d007c0c */ /* 0x000fc4000df81270 */
[C---:B----4-:R-:W-:Y:S01]  /*17ddd0*/  PRMT R3, R10.reuse, 0x7770, RZ ;  /* 0x000077700a037816 */ /* 0x050fe200000000ff */
[----:B---3--:R3:W-:Y:S01]  /*17dde0*/  @P6 STG.E.U8 desc[UR34][R52.64], R0 ;  /* 0x0000000034006986 */ /* 0x0087e2000c101122 */
[----:B0-----:R-:W-:Y:S01]  /*17ddf0*/  PRMT R2, R10, 0x7771, RZ ;  /* 0x000077710a027816 */ /* 0x001fe200000000ff */
[----:B------:R-:W0:Y:S02]  /*17de00*/  LDCU UR5, c[0x0][0x398] ;  /* 0x00007300ff0577ac */ /* 0x000e240008000800 */
[----:B---3--:R-:W3:Y:S01]  /*17de10*/  LDL.LU.64 R52, [R1+0x8d8] ;  /* 0x0008d80001347983 */ /* 0x008ee20000300a00 */
[----:B------:R-:W-:Y:S01]  /*17de20*/  ISETP.LT.AND P6, PT, R8, UR22, !P3 ;  /* 0x0000001608007c0c */ /* 0x000fe2000dfc1270 */
[----:B------:R-:W4:Y:S02]  /*17de30*/  LDCU UR22, c[0x0][0x398] ;  /* 0x00007300ff1677ac */ /* 0x000f240008000800 */
[----:B------:R-:W-:Y:S04]  /*17de40*/  @P2 STG.E.U8 desc[UR34][R56.64], R4 ;  /* 0x0000000438002986 */ /* 0x000fe8000c101122 */
[----:B------:R-:W4:Y:S04]  /*17de50*/  LDL.LU.64 R22, [R1+0x8e8] ;  /* 0x0008e80001167983 */ /* 0x000f280000300a00 */
[----:B--2---:R-:W-:Y:S04]  /*17de60*/  @P4 STG.E.U8 desc[UR34][R36.64], R3 ;  /* 0x0000000324004986 */ /* 0x004fe8000c101122 */
[----:B------:R-:W2:Y:S04]  /*17de70*/  LDL.LU.64 R18, [R1+0x8d0] ;  /* 0x0008d00001127983 */ /* 0x000ea80000300a00 */
[----:B------:R0:W-:Y:S04]  /*17de80*/  @P6 STG.E.U8 desc[UR34][R20.64], R2 ;  /* 0x0000000214006986 */ /* 0x0001e8000c101122 */
[----:B0-----:R-:W2:Y:S01]  /*17de90*/  LDL.LU.64 R20, [R1+0x8a0] ;  /* 0x0008a00001147983 */ /* 0x001ea20000300a00 */
[----:B------:R-:W-:Y:S01]  /*17dea0*/  ISETP.LT.AND P2, PT, R44, UR24, !P3 ;  /* 0x000000182c007c0c */ /* 0x000fe2000df41270 */
[----:B------:R-:W0:Y:S01]  /*17deb0*/  LDCU UR24, c[0x0][0x398] ;  /* 0x00007300ff1877ac */ /* 0x000e220008000800 */
[----:B------:R-:W-:-:S02]  /*17dec0*/  ISETP.LT.AND P5, PT, R49, UR9, !P3 ;  /* 0x0000000931007c0c */ /* 0x000fc4000dfa1270 */
[C---:B------:R-:W-:Y:S01]  /*17ded0*/  PRMT R0, R10.reuse, 0x7772, RZ ;  /* 0x000077720a007816 */ /* 0x040fe200000000ff */
[----:B------:R-:W0:Y:S01]  /*17dee0*/  LDCU UR9, c[0x0][0x398] ;  /* 0x00007300ff0977ac */ /* 0x000e220008000800 */
[----:B------:R-:W-:Y:S02]  /*17def0*/  PRMT R4, R10, 0x7773, RZ ;  /* 0x000077730a047816 */ /* 0x000fe400000000ff */
[----:B------:R-:W-:Y:S01]  /*17df00*/  ISETP.LT.AND P4, PT, R32, UR13, !P3 ;  /* 0x0000000d20007c0c */ /* 0x000fe2000df81270 */
[----:B------:R-:W0:Y:S04]  /*17df10*/  LDCU UR13, c[0x0][0x398] ;  /* 0x00007300ff0d77ac */ /* 0x000e280008000800 */
[----:B------:R-:W-:Y:S01]  /*17df20*/  @P2 STG.E.U8 desc[UR34][R28.64], R0 ;  /* 0x000000001c002986 */ /* 0x000fe2000c101122 */
[----:B------:R-:W-:-:S03]  /*17df30*/  PRMT R2, R5, 0x7770, RZ ;  /* 0x0000777005027816 */ /* 0x000fc600000000ff */
[----:B------:R0:W-:Y:S04]  /*17df40*/  @P5 STG.E.U8 desc[UR34][R6.64], R4 ;  /* 0x0000000406005986 */ /* 0x0001e8000c101122 */
[----:B0-----:R-:W2:Y:S04]  /*17df50*/  LDL.LU R6, [R1+0x33c] ;  /* 0x00033c0001067983 */ /* 0x001ea80000300800 */
[----:B------:R-:W2:Y:S04]  /*17df60*/  LDL.LU.64 R56, [R1+0x8c8] ;  /* 0x0008c80001387983 */ /* 0x000ea80000300a00 */
[----:B------:R-:W2:Y:S04]  /*17df70*/  LDL.LU.64 R36, [R1+0x898] ;  /* 0x0008980001247983 */ /* 0x000ea80000300a00 */
[----:B------:R-:W2:Y:S01]  /*17df80*/  LDL.LU.64 R28, [R1+0x890] ;  /* 0x00089000011c7983 */ /* 0x000ea20000300a00 */
[----:B------:R-:W-:Y:S01]  /*17df90*/  ISETP.LT.AND P5, PT, R24, UR12, !P3 ;  /* 0x0000000c18007c0c */ /* 0x000fe2000dfa1270 */
[----:B------:R-:W-:Y:S01]  /*17dfa0*/  VIADD R0, R11, 0x39 ;  /* 0x000000390b007836 */ /* 0x000fe20000000000 */
[----:B------:R-:W-:Y:S01]  /*17dfb0*/  ISETP.LT.AND P6, PT, R15, UR10, !P3 ;  /* 0x0000000a0f007c0c */ /* 0x000fe2000dfc1270 */
[----:B------:R-:W0:Y:S01]  /*17dfc0*/  LDCU UR12, c[0x0][0x398] ;  /* 0x00007300ff0c77ac */ /* 0x000e220008000800 */
[----:B------:R-:W-:-:S02]  /*17dfd0*/  PRMT R3, R5, 0x7773, RZ ;  /* 0x0000777305037816 */ /* 0x000fc400000000ff */
[----:B------:R-:W-:Y:S01]  /*17dfe0*/  ISETP.GE.AND P2, PT, R0, UR29, PT ;  /* 0x0000001d00007c0c */ /* 0x000fe2000bf46270 */
[----:B------:R-:W0:Y:S01]  /*17dff0*/  LDCU UR10, c[0x0][0x398] ;  /* 0x00007300ff0a77ac */ /* 0x000e220008000800 */
[C---:B------:R-:W-:Y:S01]  /*17e000*/  PRMT R0, R5.reuse, 0x7772, RZ ;  /* 0x0000777205007816 */ /* 0x040fe200000000ff */
[----:B---3--:R3:W-:Y:S04]  /*17e010*/  @P4 STG.E.U8 desc[UR34][R52.64], R2 ;  /* 0x0000000234004986 */ /* 0x0087e8000c101122 */
[----:B---3--:R-:W3:Y:S01]  /*17e020*/  LDL.LU.64 R52, [R1+0x888] ;  /* 0x0008880001347983 */ /* 0x008ee20000300a00 */
[----:B------:R-:W-:Y:S01]  /*17e030*/  ISETP.LT.AND P4, PT, R54, UR14, !P3 ;  /* 0x0000000e36007c0c */ /* 0x000fe2000df81270 */
[----:B------:R-:W0:Y:S01]  /*17e040*/  LDCU UR14, c[0x0][0x398] ;  /* 0x00007300ff0e77ac */ /* 0x000e220008000800 */
[----:B------:R-:W-:-:S02]  /*17e050*/  PRMT R2, R5, 0x7771, RZ ;  /* 0x0000777105027816 */ /* 0x000fc400000000ff */
[----:B------:R-:W3:Y:S04]  /*17e060*/  LDL.LU R5, [R1+0x32c] ;  /* 0x00032c0001057983 */ /* 0x000ee80000300800 */
[----:B----4-:R4:W-:Y:S04]  /*17e070*/  @P5 STG.E.U8 desc[UR34][R22.64], R2 ;  /* 0x0000000216005986 */ /* 0x0109e8000c101122 */
[----:B--2---:R2:W-:Y:S04]  /*17e080*/  @P6 STG.E.U8 desc[UR34][R18.64], R0 ;  /* 0x0000000012006986 */ /* 0x0045e8000c101122 */
[----:B------:R0:W-:Y:S04]  /*17e090*/  @P4 STG.E.U8 desc[UR34][R20.64], R3 ;  /* 0x0000000314004986 */ /* 0x0001e8000c101122 */
[----:B----4-:R-:W4:Y:S04]  /*17e0a0*/  LDL.LU.64 R22, [R1+0x8c0] ;  /* 0x0008c00001167983 */ /* 0x010f280000300a00 */
[----:B--2---:R-:W2:Y:S04]  /*17e0b0*/  LDL.LU.64 R18, [R1+0x8b8] ;  /* 0x0008b80001127983 */ /* 0x004ea80000300a00 */
[----:B0-----:R-:W2:Y:S01]  /*17e0c0*/  LDL.LU.64 R20, [R1+0x8b0] ;  /* 0x0008b00001147983 */ /* 0x001ea20000300a00 */
[----:B------:R-:W-:Y:S01]  /*17e0d0*/  ISETP.LT.AND P6, PT, R13, UR16, !P3 ;  /* 0x000000100d007c0c */ /* 0x000fe2000dfc1270 */
[----:B------:R-:W0:Y:S01]  /*17e0e0*/  LDCU UR16, c[0x0][0x398] ;  /* 0x00007300ff1077ac */ /* 0x000e220008000800 */
[----:B------:R-:W-:-:S02]  /*17e0f0*/  ISETP.LT.AND P5, PT, R12, UR7, !P3 ;  /* 0x000000070c007c0c */ /* 0x000fc4000dfa1270 */
[----:B------:R-:W-:Y:S01]  /*17e100*/  ISETP.LT.AND P4, PT, R60, UR17, !P3 ;  /* 0x000000113c007c0c */ /* 0x000fe2000df81270 */
[----:B------:R-:W0:Y:S01]  /*17e110*/  LDCU UR7, c[0x0][0x398] ;  /* 0x00007300ff0777ac */ /* 0x000e220008000800 */
[----:B------:R-:W-:Y:S01]  /*17e120*/  ISETP.LT.AND P3, PT, R48, UR15, !P3 ;  /* 0x0000000f30007c0c */ /* 0x000fe2000df61270 */
[----:B------:R-:W0:Y:S01]  /*17e130*/  LDCU UR15, c[0x0][0x398] ;  /* 0x00007300ff0f77ac */ /* 0x000e220008000800 */
[----:B------:R-:W0:Y:S01]  /*17e140*/  LDCU UR17, c[0x0][0x398] ;  /* 0x00007300ff1177ac */ /* 0x000e220008000800 */
[C---:B------:R-:W-:Y:S02]  /*17e150*/  PRMT R3, R6.reuse, 0x7770, RZ ;  /* 0x0000777006037816 */ /* 0x040fe400000000ff */
[C---:B------:R-:W-:Y:S02]  /*17e160*/  PRMT R2, R6.reuse, 0x7771, RZ ;  /* 0x0000777106027816 */ /* 0x040fe400000000ff */
[C---:B------:R-:W-:Y:S02]  /*17e170*/  PRMT R0, R6.reuse, 0x7772, RZ ;  /* 0x0000777206007816 */ /* 0x040fe400000000ff */
[----:B------:R-:W-:-:S02]  /*17e180*/  PRMT R4, R6, 0x7773, RZ ;  /* 0x0000777306047816 */ /* 0x000fc400000000ff */
[----:B------:R-:W2:Y:S04]  /*17e190*/  LDL.LU.64 R6, [R1+0x8a8] ;  /* 0x0008a80001067983 */ /* 0x000ea80000300a00 */
[----:B------:R-:W2:Y:S04]  /*17e1a0*/  LDL.LU R10, [R1+0x31c] ;  /* 0x00031c00010a7983 */ /* 0x000ea80000300800 */
[----:B------:R-:W-:Y:S04]  /*17e1b0*/  @P6 STG.E.U8 desc[UR34][R56.64], R3 ;  /* 0x0000000338006986 */ /* 0x000fe8000c101122 */
[----:B------:R-:W-:Y:S04]  /*17e1c0*/  @P5 STG.E.U8 desc[UR34][R36.64], R2 ;  /* 0x0000000224005986 */ /* 0x000fe8000c101122 */
[----:B------:R-:W-:Y:S01]  /*17e1d0*/  @P4 STG.E.U8 desc[UR34][R28.64], R0 ;  /* 0x000000001c004986 */ /* 0x000fe2000c101122 */
        /* <DEDUP_REMOVED lines=8> */
[----:B------:R-:W3:Y:S04]  /*17e260*/  LDL.LU.64 R56, [R1+0x908] ;  /* 0x0009080001387983 */ /* 0x000ee80000300a00 */
[----:B------:R-:W3:Y:S01]  /*17e270*/  LDL.LU.64 R36, [R1+0x900] ;  /* 0x0009000001247983 */ /* 0x000ee20000300a00 */
[----:B------:R-:W-:-:S03]  /*17e280*/  PRMT R0, R5, 0x7770, RZ ;  /* 0x0000777005007816 */ /* 0x000fc600000000ff */
[----:B------:R-:W3:Y:S01]  /*17e290*/  LDL.LU.64 R28, [R1+0x8f8] ;  /* 0x0008f800011c7983 */ /* 0x000ee20000300a00 */
[C---:B------:R-:W-:Y:S02]  /*17e2a0*/  PRMT R2, R5.reuse, 0x7771, RZ ;  /* 0x0000777105027816 */ /* 0x040fe400000000ff */
[C---:B------:R-:W-:Y:S02]  /*17e2b0*/  PRMT R3, R5.reuse, 0x7772, RZ ;  /* 0x0000777205037816 */ /* 0x040fe400000000ff */
[----:B------:R-:W-:Y:S02]  /*17e2c0*/  PRMT R4, R5, 0x7773, RZ ;  /* 0x0000777305047816 */ /* 0x000fe400000000ff */
[----:B------:R-:W3:Y:S04]  /*17e2d0*/  LDL.LU R5, [R1+0x30c] ;  /* 0x00030c0001057983 */ /* 0x000ee80000300800 */
[----:B----4-:R4:W-:Y:S04]  /*17e2e0*/  @P4 STG.E.U8 desc[UR34][R22.64], R0 ;  /* 0x0000000016004986 */ /* 0x0109e8000c101122 */
[----:B--2---:R-:W-:Y:S04]  /*17e2f0*/  @P5 STG.E.U8 desc[UR34][R18.64], R2 ;  /* 0x0000000212005986 */ /* 0x004fe8000c101122 */
[----:B------:R2:W-:Y:S04]  /*17e300*/  @P6 STG.E.U8 desc[UR34][R20.64], R3 ;  /* 0x0000000314006986 */ /* 0x0005e8000c101122 */
[----:B----4-:R-:W4:Y:S04]  /*17e310*/  LDL.LU.64 R22, [R1+0x10d0] ;  /* 0x0010d00001167983 */ /* 0x010f280000300a00 */
[----:B--2---:R-:W2:Y:S01]  /*17e320*/  LDL.LU.64 R20, [R1+0x10c8] ;  /* 0x0010c80001147983 */ /* 0x004ea20000300a00 */
[----:B------:R-:W-:Y:S01]  /*17e330*/  ISETP.LT.AND P3, PT, R16, UR18, !P0 ;  /* 0x0000001210007c0c */ /* 0x000fe2000c761270 */
[----:B------:R-:W0:Y:S01]  /*17e340*/  LDCU UR18, c[0x0][0x398] ;  /* 0x00007300ff1277ac */ /* 0x000e220008000800 */
[----:B-1----:R-:W-:-:S02]  /*17e350*/  ISETP.LT.AND P5, PT, R61, UR6, !P0 ;  /* 0x000000063d007c0c */ /* 0x002fc4000c7a1270 */
[----:B------:R-:W-:Y:S01]  /*17e360*/  ISETP.LT.AND P6, PT, R8, UR25, !P0 ;  /* 0x0000001908007c0c */ /* 0x000fe2000c7c1270 */
[----:B------:R-:W1:Y:S01]  /*17e370*/  LDCU UR6, c[0x0][0x398] ;  /* 0x00007300ff0677ac */ /* 0x000e620008000800 */
[----:B------:R-:W-:Y:S02]  /*17e380*/  PRMT R3, R10, 0x7770, RZ ;  /* 0x000077700a037816 */ /* 0x000fe400000000ff */
[----:B------:R-:W-:Y:S01]  /*17e390*/  ISETP.LT.AND P4, PT, R44, UR8, !P0 ;  /* 0x000000082c007c0c */ /* 0x000fe2000c781270 */
[----:B------:R-:W0:Y:S04]  /*17e3a0*/  LDCU UR25, c[0x0][0x398] ;  /* 0x00007300ff1977ac */ /* 0x000e280008000800 */
[----:B------:R1:W-:Y:S01]  /*17e3b0*/  @P3 STG.E.U8 desc[UR34][R6.64], R4 ;  /* 0x0000000406003986 */ /* 0x0003e2000c101122 */
[C---:B------:R-:W-:Y:S01]  /*17e3c0*/  PRMT R2, R10.reuse, 0x7771, RZ ;  /* 0x000077710a027816 */ /* 0x040fe200000000ff */
[----:B------:R-:W0:Y:S02]  /*17e3d0*/  LDCU UR8, c[0x0][0x398] ;  /* 0x00007300ff0877ac */ /* 0x000e240008000800 */
[----:B-1----:R-:W2:Y:S04]  /*17e3e0*/  LDL.LU.64 R6, [R1+0x10a0] ;  /* 0x0010a00001067983 */ /* 0x002ea80000300a00 */
[----:B------:R-:W2:Y:S01]  /*17e3f0*/  LDL.LU.64 R18, [R1+0x1078] ;  /* 0x0010780001127983 */ /* 0x000ea20000300a00 */
[----:B------:R-:W-:Y:S01]  /*17e400*/  ISETP.LT.AND P3, PT, R49, UR4, !P0 ;  /* 0x0000000431007c0c */ /* 0x000fe2000c761270 */
[----:B------:R-:W1:Y:S01]  /*17e410*/  LDCU UR4, c[0x0][0x398] ;  /* 0x00007300ff0477ac */ /* 0x000e620008000800 */
[----:B------:R-:W-:-:S02]  /*17e420*/  PRMT R0, R10, 0x7772, RZ ;  /* 0x000077720a007816 */ /* 0x000fc400000000ff */
[----:B------:R-:W-:Y:S01]  /*17e430*/  PRMT R4, R10, 0x7773, RZ ;  /* 0x000077730a047816 */ /* 0x000fe200000000ff */
[----:B---3--:R3:W-:Y:S04]  /*17e440*/  @P5 STG.E.U8 desc[UR34][R52.64], R3 ;  /* 0x0000000334005986 */ /* 0x0087e8000c101122 */
[----:B------:R0:W-:Y:S04]  /*17e450*/  @P6 STG.E.U8 desc[UR34][R56.64], R2 ;  /* 0x0000000238006986 */ /* 0x0001e8000c101122 */
[----:B---3--:R-:W3:Y:S04]  /*17e460*/  LDL.LU R52, [R1+0x20c] ;  /* 0x00020c0001347983 */ /* 0x008ee80000300800 */
[----:B0-----:R-:W3:Y:S01]  /*17e470*/  LDL.LU.64 R56, [R1+0x10c0] ;  /* 0x0010c00001387983 */ /* 0x001ee20000300a00 */
[----:B------:R-:W-:Y:S01]  /*17e480*/  ISETP.LT.AND P5, PT, R32, UR19, !P0 ;  /* 0x0000001320007c0c */ /* 0x000fe2000c7a1270 */
[----:B------:R-:W0:Y:S01]  /*17e490*/  LDCU UR19, c[0x0][0x398] ;  /* 0x00007300ff1377ac */ /* 0x000e220008000800 */
[----:B------:R-:W-:Y:S01]  /*17e4a0*/  ISETP.LT.AND P6, PT, R24, UR21, !P0 ;  /* 0x0000001518007c0c */ /* 0x000fe2000c7c1270 */
[----:B------:R1:W-:Y:S01]  /*17e4b0*/  @P4 STG.E.U8 desc[UR34][R36.64], R0 ;  /* 0x0000000024004986 */ /* 0x0003e2000c101122 */
[C---:B------:R-:W-:Y:S01]  /*17e4c0*/  PRMT R2, R5.reuse, 0x7771, RZ ;  /* 0x0000777105027816 */ /* 0x040fe200000000ff */
[----:B------:R-:W0:Y:S02]  /*17e4d0*/  LDCU UR21, c[0x0][0x398] ;  /* 0x00007300ff1577ac */ /* 0x000e240008000800 */
[----:B------:R4:W-:Y:S04]  /*17e4e0*/  @P3 STG.E.U8 desc[UR34][R28.64], R4 ;  /* 0x000000041c003986 */ /* 0x0009e8000c101122 */
[----:B-1----:R-:W3:Y:S01]  /*17e4f0*/  LDL.LU.64 R36, [R1+0x10b8] ;  /* 0x0010b80001247983 */ /* 0x002ee20000300a00 */
[----:B------:R-:W-:-:S03]  /*17e500*/  PRMT R0, R5, 0x7770, RZ ;  /* 0x0000777005007816 */ /* 0x000fc600000000ff */
[----:B----4-:R-:W4:Y:S04]  /*17e510*/  LDL.LU.64 R28, [R1+0x10b0] ;  /* 0x0010b000011c7983 */ /* 0x010f280000300a00 */
[----:B------:R-:W-:Y:S04]  /*17e520*/  @P5 STG.E.U8 desc[UR34][R22.64], R0 ;  /* 0x0000000016005986 */ /* 0x000fe8000c101122 */
[----:B------:R-:W4:Y:S04]  /*17e530*/  LDL.LU R53, [R1+0x2b0] ;  /* 0x0002b00001357983 */ /* 0x000f280000300800 */
[----:B--2---:R1:W-:Y:S04]  /*17e540*/  @P6 STG.E.U8 desc[UR34][R20.64], R2 ;  /* 0x0000000214006986 */ /* 0x0043e8000c101122 */
[----:B-1----:R-:W2:Y:S01]  /*17e550*/  LDL.LU.64 R20, [R1+0x10a8] ;  /* 0x0010a80001147983 */ /* 0x002ea20000300a00 */
[----:B------:R-:W-:-:S02]  /*17e560*/  ISETP.LT.AND P3, PT, R15, UR5, !P0 ;  /* 0x000000050f007c0c */ /* 0x000fc4000c761270 */
[C---:B------:R-:W-:Y:S02]  /*17e570*/  PRMT R3, R5.reuse, 0x7772, RZ ;  /* 0x0000777205037816 */ /* 0x040fe400000000ff */
[----:B------:R-:W-:Y:S02]  /*17e580*/  ISETP.LT.AND P4, PT, R54, UR22, !P0 ;  /* 0x0000001636007c0c */ /* 0x000fe4000c781270 */
[----:B------:R-:W-:Y:S01]  /*17e590*/  PRMT R4, R5, 0x7773, RZ ;  /* 0x0000777305047816 */ /* 0x000fe200000000ff */
[----:B------:R-:W-:Y:S01]  /*17e5a0*/  VIADD R0, R11, 0x3a ;  /* 0x0000003a0b007836 */ /* 0x000fe20000000000 */
[----:B------:R-:W-:Y:S01]  /*17e5b0*/  ISETP.LT.AND P6, PT, R13, UR9, !P0 ;  /* 0x000000090d007c0c */ /* 0x000fe2000c7c1270 */
[----:B------:R-:W1:Y:S04]  /*17e5c0*/  LDCU UR5, c[0x0][0x398] ;  /* 0x00007300ff0577ac */ /* 0x000e680008000800 */
[----:B------:R0:W-:Y:S01]  /*17e5d0*/  @P3 STG.E.U8 desc[UR34][R6.64], R3 ;  /* 0x0000000306003986 */ /* 0x0001e2000c101122 */
[----:B------:R-:W-:Y:S01]  /*17e5e0*/  ISETP.LT.AND P5, PT, R12, UR24, !P0 ;  /* 0x000000180c007c0c */ /* 0x000fe2000c7a1270 */
[----:B------:R-:W1:Y:S01]  /*17e5f0*/  LDCU UR9, c[0x0][0x398] ;  /* 0x00007300ff0977ac */ /* 0x000e620008000800 */
[----:B------:R-:W1:Y:S01]  /*17e600*/  LDCU UR22, c[0x0][0x398] ;  /* 0x00007300ff1677ac */ /* 0x000e620008000800 */
[----:B0-----:R-:W2:Y:S01]  /*17e610*/  LDL.LU.64 R6, [R1+0x1090] ;  /* 0x0010900001067983 */ /* 0x001ea20000300a00 */
[----:B------:R-:W-:Y:S01]  /*17e620*/  ISETP.GE.AND P3, PT, R0, UR31, PT ;  /* 0x0000001f00007c0c */ /* 0x000fe2000bf66270 */
[----:B------:R-:W0:Y:S02]  /*17e630*/  LDCU UR24, c[0x0][0x398] ;  /* 0x00007300ff1877ac */ /* 0x000e240008000800 */
[----:B------:R-:W2:Y:S04]  /*17e640*/  LDL.LU.64 R26, [R1+0x1098] ;  /* 0x00109800011a7983 */ /* 0x000ea80000300a00 */
[----:B------:R0:W-:Y:S01]  /*17e650*/  @P4 STG.E.U8 desc[UR34][R18.64], R4 ;  /* 0x0000000412004986 */ /* 0x0001e2000c101122 */
[----:B------:R-:W-:Y:S01]  /*17e660*/  ISETP.LT.AND P4, PT, R60, UR13, !P0 ;  /* 0x0000000d3c007c0c */ /* 0x000fe2000c781270 */
[----:B------:R-:W1:Y:S01]  /*17e670*/  LDCU UR13, c[0x0][0x398] ;  /* 0x00007300ff0d77ac */ /* 0x000e620008000800 */
[----:B------:R-:W-:Y:S01]  /*17e680*/  ISETP.LT.AND P0, PT, R48, UR12, !P0 ;  /* 0x0000000c30007c0c */ /* 0x000fe2000c701270 */
[----:B------:R-:W1:Y:S01]  /*17e690*/  LDCU UR12, c[0x0][0x398] ;  /* 0x00007300ff0c77ac */ /* 0x000e620008000800 */
[----:B0-----:R-:W2:Y:S01]  /*17e6a0*/  LDL.LU.64 R18, [R1+0x1088] ;  /* 0x0010880001127983 */ /* 0x001ea20000300a00 */
[----:B---3--:R-:W-:-:S02]  /*17e6b0*/  PRMT R2, R52, 0x7770, RZ ;  /* 0x0000777034027816 */ /* 0x008fc400000000ff */
[----:B------:R-:W-:-:S03]  /*17e6c0*/  PRMT R0, R52, 0x7771, RZ ;  /* 0x0000777134007816 */ /* 0x000fc600000000ff */
[----:B------:R0:W-:Y:S04]  /*17e6d0*/  @P6 STG.E.U8 desc[UR34][R56.64], R2 ;  /* 0x0000000238006986 */ /* 0x0001e8000c101122 */
[----:B0-----:R-:W3:Y:S04]  /*17e6e0*/  LDL.LU.64 R56, [R1+0x1080] ;  /* 0x0010800001387983 */ /* 0x001ee80000300a00 */
[----:B------:R-:W3:Y:S01]  /*17e6f0*/  LDL.LU R5, [R1+0x2a0] ;  /* 0x0002a00001057983 */ /* 0x000ee20000300800 */
[----:B------:R-:W-:-:S03]  /*17e700*/  PRMT R2, R52, 0x7772, RZ ;  /* 0x0000777234027816 */ /* 0x000fc600000000ff */
[----:B------:R-:W3:Y:S04]  /*17e710*/  LDL.LU.64 R22, [R1+0x1070] ;  /* 0x0010700001167983 */ /* 0x000ee80000300a00 */
[----:B------:R0:W-:Y:S04]  /*17e720*/  @P5 STG.E.U8 desc[UR34][R36.64], R0 ;  /* 0x0000000024005986 */ /* 0x0001e8000c101122 */
[----:B----4-:R4:W-:Y:S04]  /*17e730*/  @P4 STG.E.U8 desc[UR34][R28.64], R2 ;  /* 0x000000021c004986 */ /* 0x0109e8000c101122 */
[----:B0-----:R-:W3:Y:S01]  /*17e740*/  LDL.LU.64 R36, [R1+0x1068] ;  /* 0x0010680001247983 */ /* 0x001ee20000300a00 */
[----:B------:R-:W-:-:S03]  /*17e750*/  PRMT R3, R52, 0x7773, RZ ;  /* 0x0000777334037816 */ /* 0x000fc600000000ff */
[----:B----4-:R-:W4:Y:S04]  /*17e760*/  LDL.LU.64 R28, [R1+0x1060] ;  /* 0x00106000011c7983 */ /* 0x010f280000300a00 */
[----:B--2---:R0:W-:Y:S04]  /*17e770*/  @P0 STG.E.U8 desc[UR34][R20.64], R3 ;  /* 0x0000000314000986 */ /* 0x0041e8000c101122 */
[----:B0-----:R-:W2:Y:S01]  /*17e780*/  LDL.LU.64 R20, [R1+0x1058] ;  /* 0x0010580001147983 */ /* 0x001ea20000300a00 */
[----:B------:R-:W-:Y:S01]  /*17e790*/  ISETP.LT.AND P6, PT, R9, UR10, !P1 ;  /* 0x0000000a09007c0c */ /* 0x000fe2000cfc1270 */
[----:B------:R-:W0:Y:S01]  /*17e7a0*/  LDCU UR10, c[0x0][0x398] ;  /* 0x00007300ff0a77ac */ /* 0x000e220008000800 */
[----:B------:R-:W-:-:S02]  /*17e7b0*/  ISETP.LT.AND P5, PT, R40, UR14, !P1 ;  /* 0x0000000e28007c0c */ /* 0x000fc4000cfa1270 */
[----:B------:R-:W-:Y:S01]  /*17e7c0*/  PRMT R0, R53, 0x7770, RZ ;  /* 0x0000777035007816 */ /* 0x000fe200000000ff */
[----:B------:R-:W0:Y:S01]  /*17e7d0*/  LDCU UR14, c[0x0][0x398] ;  /* 0x00007300ff0e77ac */ /* 0x000e220008000800 */
[----:B------:R-:W-:-:S07]  /*17e7e0*/  ISETP.LT.AND P4, PT, R14, UR26, !P1 ;  /* 0x0000001a0e007c0c */ /* 0x000fce000cf81270 */
[----:B------:R0:W-:Y:S01]  /*17e7f0*/  @P6 STG.E.U8 desc[UR34][R6.64], R0 ;  /* 0x0000000006006986 */ /* 0x0001e2000c101122 */
[----:B------:R-:W-:Y:S01]  /*17e800*/  ISETP.LT.AND P6, PT, R16, UR16, !P1 ;  /* 0x0000001010007c0c */ /* 0x000fe2000cfc1270 */
[----:B------:R-:W1:Y:S01]  /*17e810*/  LDCU UR16, c[0x0][0x398] ;  /* 0x00007300ff1077ac */ /* 0x000e620008000800 */
[----:B------:R-:W-:Y:S02]  /*17e820*/  ISETP.LT.AND P0, PT, R61, UR7, !P1 ;  /* 0x000000073d007c0c */ /* 0x000fe4000cf01270 */
[C---:B------:R-:W-:Y:S01]  /*17e830*/  PRMT R2, R53.reuse, 0x7772, RZ ;  /* 0x0000777235027816 */ /* 0x040fe200000000ff */
[----:B------:R-:W1:Y:S01]  /*17e840*/  LDCU UR7, c[0x0][0x398] ;  /* 0x00007300ff0777ac */ /* 0x000e620008000800 */
[----:B0-----:R-:W2:Y:S01]  /*17e850*/  LDL.LU.64 R6, [R1+0x1050] ;  /* 0x0010500001067983 */ /* 0x001ea20000300a00 */
[----:B------:R-:W-:-:S03]  /*17e860*/  PRMT R0, R53, 0x7771, RZ ;  /* 0x0000777135007816 */ /* 0x000fc600000000ff */
[----:B------:R-:W2:Y:S04]  /*17e870*/  LDL.LU R52, [R1+0x290] ;  /* 0x0002900001347983 */ /* 0x000ea80000300800 */
[----:B------:R0:W-:Y:S01]  /*17e880*/  @P5 STG.E.U8 desc[UR34][R26.64], R0 ;  /* 0x000000001a005986 */ /* 0x0001e2000c101122 */
[----:B------:R-:W-:Y:S01]  /*17e890*/  ISETP.LT.AND P5, PT, R8, UR15, !P1 ;  /* 0x0000000f08007c0c */ /* 0x000fe2000cfa1270 */
[----:B------:R-:W1:Y:S02]  /*17e8a0*/  LDCU UR15, c[0x0][0x398] ;  /* 0x00007300ff0f77ac */ /* 0x000e640008000800 */
[----:B------:R0:W-:Y:S01]  /*17e8b0*/  @P4 STG.E.U8 desc[UR34][R18.64], R2 ;  /* 0x0000000212004986 */ /* 0x0001e2000c101122 */
[----:B------:R-:W-:Y:S01]  /*17e8c0*/  ISETP.LT.AND P4, PT, R44, UR17, !P1 ;  /* 0x000000112c007c0c */ /* 0x000fe2000cf81270 */
[----:B------:R-:W1:Y:S01]  /*17e8d0*/  LDCU UR17, c[0x0][0x398] ;  /* 0x00007300ff1177ac */ /* 0x000e620008000800 */
[----:B0-----:R-:W-:Y:S01]  /*17e8e0*/  PRMT R0, R53, 0x7773, RZ ;  /* 0x0000777335007816 */ /* 0x001fe200000000ff */
[----:B------:R-:W2:Y:S04]  /*17e8f0*/  LDL.LU.64 R18, [R1+0x1048] ;  /* 0x0010480001127983 */ /* 0x000ea80000300a00 */
[----:B---3--:R0:W-:Y:S01]  /*17e900*/  @P6 STG.E.U8 desc[UR34][R56.64], R0 ;  /* 0x0000000038006986 */ /* 0x0081e2000c101122 */
[----:B------:R-:W-:-:S02]  /*17e910*/  PRMT R2, R5, 0x7770, RZ ;  /* 0x0000777005027816 */ /* 0x000fc400000000ff */
[----:B------:R-:W-:Y:S01]  /*17e920*/  ISETP.LT.AND P6, PT, R49, UR20, !P1 ;  /* 0x0000001431007c0c */ /* 0x000fe2000cfc1270 */
[----:B------:R-:W3:Y:S01]  /*17e930*/  LDCU UR20, c[0x0][0x398] ;  /* 0x00007300ff1477ac */ /* 0x000ee20008000800 */
[----:B0-----:R-:W3:Y:S01]  /*17e940*/  LDL.LU.64 R56, [R1+0x1038] ;  /* 0x0010380001387983 */ /* 0x001ee20000300a00 */
[----:B------:R-:W-:-:S03]  /*17e950*/  PRMT R0, R5, 0x7771, RZ ;  /* 0x0000777105007816 */ /* 0x000fc600000000ff */
[----:B------:R0:W-:Y:S04]  /*17e960*/  @P0 STG.E.U8 desc[UR34][R22.64], R2 ;  /* 0x0000000216000986 */ /* 0x0001e8000c101122 */
[----:B------:R-:W3:Y:S04]  /*17e970*/  LDL.LU R53, [R1+0x1f0] ;  /* 0x0001f00001357983 */ /* 0x000ee80000300800 */
[----:B------:R1:W-:Y:S01]  /*17e980*/  @P5 STG.E.U8 desc[UR34][R36.64], R0 ;  /* 0x0000000024005986 */ /* 0x0003e2000c101122 */
[----:B0-----:R-:W-:-:S05]  /*17e990*/  PRMT R2, R5, 0x7772, RZ ;  /* 0x0000777205027816 */ /* 0x001fca00000000ff */
[----:B----4-:R0:W-:Y:S04]  /*17e9a0*/  @P4 STG.E.U8 desc[UR34][R28.64], R2 ;  /* 0x000000021c004986 */ /* 0x0101e8000c101122 */
[----:B-1----:R-:W4:Y:S01]  /*17e9b0*/  LDL.LU.64 R36, [R1+0x1040] ;  /* 0x0010400001247983 */ /* 0x002f220000300a00 */
[----:B------:R-:W-:-:S03]  /*17e9c0*/  PRMT R0, R5, 0x7773, RZ ;  /* 0x0000777305007816 */ /* 0x000fc600000000ff */
[----:B0-----:R-:W4:Y:S04]  /*17e9d0*/  LDL.LU.64 R28, [R1+0x1030] ;  /* 0x00103000011c7983 */ /* 0x001f280000300a00 */
[----:B--2---:R0:W-:Y:S04]  /*17e9e0*/  @P6 STG.E.U8 desc[UR34][R20.64], R0 ;  /* 0x0000000014006986 */ /* 0x0041e8000c101122 */
[----:B------:R-:W2:Y:S04]  /*17e9f0*/  LDL.LU.64 R22, [R1+0x1020] ;  /* 0x0010200001167983 */ /* 0x000ea80000300a00 */
[----:B0-----:R-:W2:Y:S01]  /*17ea00*/  LDL.LU.64 R20, [R1+0x1018] ;  /* 0x0010180001147983 */ /* 0x001ea20000300a00 */
[----:B------:R-:W-:-:S02]  /*17ea10*/  ISETP.LT.AND P0, PT, R32, UR11, !P1 ;  /* 0x0000000b20007c0c */ /* 0x000fc4000cf01270 */
[----:B------:R-:W-:Y:S02]  /*17ea20*/  ISETP.LT.AND P5, PT, R24, UR18, !P1 ;  /* 0x0000001218007c0c */ /* 0x000fe4000cfa1270 */
[----:B------:R-:W-:Y:S02]  /*17ea30*/  ISETP.LT.AND P4, PT, R15, UR23, !P1 ;  /* 0x000000170f007c0c */ /* 0x000fe4000cf81270 */
[C---:B------:R-:W-:Y:S02]  /*17ea40*/  PRMT R2, R52.reuse, 0x7770, RZ ;  /* 0x0000777034027816 */ /* 0x040fe400000000ff */
[----:B------:R-:W-:Y:S02]  /*17ea50*/  PRMT R0, R52, 0x7771, RZ ;  /* 0x0000777134007816 */ /* 0x000fe400000000ff */
[----:B------:R-:W-:Y:S01]  /*17ea60*/  ISETP.LT.AND P6, PT, R12, UR4, !P1 ;  /* 0x000000040c007c0c */ /* 0x000fe2000cfc1270 */
[----:B------:R-:W0:Y:S01]  /*17ea70*/  LDCU UR11, c[0x0][0x398] ;  /* 0x00007300ff0b77ac */ /* 0x000e220008000800 */
[----:B------:R-:W1:Y:S01]  /*17ea80*/  LDCU UR18, c[0x0][0x398] ;  /* 0x00007300ff1277ac */ /* 0x000e620008000800 */
[----:B------:R0:W-:Y:S01]  /*17ea90*/  @P0 STG.E.U8 desc[UR34][R6.64], R2 ;  /* 0x0000000206000986 */ /* 0x0001e2000c101122 */
[----:B------:R-:W-:Y:S01]  /*17eaa0*/  ISETP.LT.AND P0, PT, R54, UR6, !P1 ;  /* 0x0000000636007c0c */ /* 0x000fe2000cf01270 */
[----:B------:R-:W1:Y:S01]  /*17eab0*/  LDCU UR6, c[0x0][0x398] ;  /* 0x00007300ff0677ac */ /* 0x000e620008000800 */
[----:B------:R-:W1:Y:S01]  /*17eac0*/  LDCU UR23, c[0x0][0x398] ;  /* 0x00007300ff1777ac */ /* 0x000e620008000800 */
[----:B------:R-:W1:Y:S01]  /*17ead0*/  LDCU UR4, c[0x0][0x398] ;  /* 0x00007300ff0477ac */ /* 0x000e620008000800 */
[----:B0-----:R-:W-:Y:S01]  /*17eae0*/  PRMT R2, R52, 0x7772, RZ ;  /* 0x0000777234027816 */ /* 0x001fe200000000ff */
[----:B------:R-:W2:Y:S04]  /*17eaf0*/  LDL.LU R6, [R1+0x1e0] ;  /* 0x0001e00001067983 */ /* 0x000ea80000300800 */
[----:B------:R0:W-:Y:S01]  /*17eb00*/  @P5 STG.E.U8 desc[UR34][R18.64], R0 ;  /* 0x0000000012005986 */ /* 0x0001e2000c101122 */
[----:B------:R-:W-:-:S03]  /*17eb10*/  ISETP.LT.AND P5, PT, R13, UR25, !P1 ;  /* 0x000000190d007c0c */ /* 0x000fc6000cfa1270 */
[----:B0-----:R-:W2:Y:S01]  /*17eb20*/  LDL.LU.64 R18, [R1+0x1028] ;  /* 0x0010280001127983 */ /* 0x001ea20000300a00 */
[----:B------:R-:W-:-:S03]  /*17eb30*/  VIADD R0, R11, 0x3b ;  /* 0x0000003b0b007836 */ /* 0x000fc60000000000 */
[----:B---3--:R0:W-:Y:S01]  /*17eb40*/  @P4 STG.E.U8 desc[UR34][R56.64], R2 ;  /* 0x0000000238004986 */ /* 0x0081e2000c101122 */
[----:B------:R-:W-:Y:S02]  /*17eb50*/  ISETP.LT.AND P4, PT, R60, UR8, !P1 ;  /* 0x000000083c007c0c */ /* 0x000fe4000cf81270 */
[----:B------:R-:W-:Y:S02]  /*17eb60*/  PRMT R3, R53, 0x7770, RZ ;  /* 0x0000777035037816 */ /* 0x000fe400000000ff */
[----:B0-----:R-:W-:Y:S01]  /*17eb70*/  PRMT R2, R52, 0x7773, RZ ;  /* 0x0000777334027816 */ /* 0x001fe200000000ff */
[----:B------:R-:W3:Y:S01]  /*17eb80*/  LDL.LU.64 R56, [R1+0x1010] ;  /* 0x0010100001387983 */ /* 0x000ee20000300a00 */
[----:B------:R-:W0:Y:S03]  /*17eb90*/  LDCU UR8, c[0x0][0x398] ;  /* 0x00007300ff0877ac */ /* 0x000e260008000800 */
[----:B----4-:R4:W-:Y:S01]  /*17eba0*/  @P0 STG.E.U8 desc[UR34][R36.64], R2 ;  /* 0x0000000224000986 */ /* 0x0109e2000c101122 */
[----:B------:R-:W-:-:S02]  /*17ebb0*/  ISETP.GE.AND P0, PT, R0, UR33, PT ;  /* 0x0000002100007c0c */ /* 0x000fc4000bf06270 */
[C---:B------:R-:W-:Y:S01]  /*17ebc0*/  PRMT R0, R53.reuse, 0x7771, RZ ;  /* 0x0000777135007816 */ /* 0x040fe200000000ff */
[----:B------:R0:W-:Y:S04]  /*17ebd0*/  @P5 STG.E.U8 desc[UR34][R28.64], R3 ;  /* 0x000000031c005986 */ /* 0x0001e8000c101122 */
[----:B----4-:R-:W4:Y:S01]  /*17ebe0*/  LDL.LU.64 R36, [R1+0x1008] ;  /* 0x0010080001247983 */ /* 0x010f220000300a00 */
[----:B------:R-:W-:-:S03]  /*17ebf0*/  PRMT R2, R53, 0x7772, RZ ;  /* 0x0000777235027816 */ /* 0x000fc600000000ff */
[----:B0-----:R-:W4:Y:S04]  /*17ec00*/  LDL.LU.64 R28, [R1+0x1000] ;  /* 0x00100000011c7983 */ /* 0x001f280000300a00 */
[----:B------:R-:W4:Y:S04]  /*17ec10*/  LDL.LU R5, [R1+0x28a0] ;  /* 0x0028a00001057983 */ /* 0x000f280000300800 */
[----:B------:R-:W4:Y:S04]  /*17ec20*/  LDL.LU R52, [R1+0x1d0] ;  /* 0x0001d00001347983 */ /* 0x000f280000300800 */
[----:B------:R-:W4:Y:S04]  /*17ec30*/  LDL.LU.64 R30, [R1+0xff8] ;  /* 0x000ff800011e7983 */ /* 0x000f280000300a00 */
[----:B--2---:R-:W-:Y:S04]  /*17ec40*/  @P6 STG.E.U8 desc[UR34][R22.64], R0 ;  /* 0x0000000016006986 */ /* 0x004fe8000c101122 */
[----:B------:R-:W2:Y:S04]  /*17ec50*/  LDL.LU.64 R26, [R1+0xff0] ;  /* 0x000ff000011a7983 */ /* 0x000ea80000300a00 */
[----:B------:R0:W-:Y:S04]  /*17ec60*/  @P4 STG.E.U8 desc[UR34][R20.64], R2 ;  /* 0x0000000214004986 */ /* 0x0001e8000c101122 */
[----:B0-----:R-:W2:Y:S01]  /*17ec70*/  LDL.LU.64 R20, [R1+0xfe8] ;  /* 0x000fe80001147983 */ /* 0x001ea20000300a00 */
[----:B------:R-:W-:-:S02]  /*17ec80*/  ISETP.LT.AND P1, PT, R48, UR19, !P1 ;  /* 0x0000001330007c0c */ /* 0x000fc4000cf21270 */
[----:B------:R-:W-:Y:S02]  /*17ec90*/  ISETP.LT.AND P5, PT, R9, UR21, !P2 ;  /* 0x0000001509007c0c */ /* 0x000fe4000d7a1270 */
[----:B------:R-:W-:Y:S02]  /*17eca0*/  ISETP.LT.AND P6, PT, R40, UR5, !P2 ;  /* 0x0000000528007c0c */ /* 0x000fe4000d7c1270 */
[----:B------:R-:W-:Y:S01]  /*17ecb0*/  PRMT R0, R53, 0x7773, RZ ;  /* 0x0000777335007816 */ /* 0x000fe200000000ff */
[----:B------:R-:W2:Y:S04]  /*17ecc0*/  LDL.LU.64 R22, [R1+0xfe0] ;  /* 0x000fe00001167983 */ /* 0x000ea80000300a00 */
[----:B------:R-:W2:Y:S01]  /*17ecd0*/  LDL.LU R53, [R1+0x240] ;  /* 0x0002400001357983 */ /* 0x000ea20000300800 */
[----:B------:R-:W-:Y:S01]  /*17ece0*/  ISETP.LT.AND P4, PT, R14, UR9, !P2 ;  /* 0x000000090e007c0c */ /* 0x000fe2000d781270 */
[----:B------:R-:W0:Y:S01]  /*17ecf0*/  LDCU UR19, c[0x0][0x398] ;  /* 0x00007300ff1377ac */ /* 0x000e220008000800 */
[----:B------:R-:W0:Y:S01]  /*17ed00*/  LDCU UR5, c[0x0][0x398] ;  /* 0x00007300ff0577ac */ /* 0x000e220008000800 */
[----:B------:R-:W0:Y:S01]  /*17ed10*/  LDCU UR9, c[0x0][0x398] ;  /* 0x00007300ff0977ac */ /* 0x000e220008000800 */
[----:B------:R-:W0:Y:S01]  /*17ed20*/  LDCU UR21, c[0x0][0x398] ;  /* 0x00007300ff1577ac */ /* 0x000e220008000800 */
[----:B------:R-:W-:Y:S01]  /*17ed30*/  PRMT R2, R6, 0x7770, RZ ;  /* 0x0000777006027816 */ /* 0x000fe200000000ff */
[----:B------:R1:W-:Y:S01]  /*17ed40*/  @P1 STG.E.U8 desc[UR34][R18.64], R0 ;  /* 0x0000000012001986 */ /* 0x0003e2000c101122 */
[----:B------:R-:W-:-:S03]  /*17ed50*/  ISETP.LT.AND P1, PT, R61, UR24, !P2 ;  /* 0x000000183d007c0c */ /* 0x000fc6000d721270 */
[----:B-1----:R-:W2:Y:S01]  /*17ed60*/  LDL.LU.64 R18, [R1+0xfd8] ;  /* 0x000fd80001127983 */ /* 0x002ea20000300a00 */
[----:B------:R-:W-:-:S03]  /*17ed70*/  PRMT R0, R6, 0x7771, RZ ;  /* 0x0000777106007816 */ /* 0x000fc600000000ff */
[----:B---3--:R1:W-:Y:S01]  /*17ed80*/  @P5 STG.E.U8 desc[UR34][R56.64], R2 ;  /* 0x0000000238005986 */ /* 0x0083e2000c101122 */
[----:B------:R-:W-:-:S03]  /*17ed90*/  ISETP.LT.AND P5, PT, R16, UR22, !P2 ;  /* 0x0000001610007c0c */ /* 0x000fc6000d7a1270 */
[----:B-1----:R-:W3:Y:S01]  /*17eda0*/  LDL.LU.64 R56, [R1+0xfd0] ;  /* 0x000fd00001387983 */ /* 0x002ee20000300a00 */
[----:B------:R-:W-:-:S03]  /*17edb0*/  PRMT R2, R6, 0x7772, RZ ;  /* 0x0000777206027816 */ /* 0x000fc600000000ff */
[----:B----4-:R1:W-:Y:S01]  /*17edc0*/  @P6 STG.E.U8 desc[UR34][R36.64], R0 ;  /* 0x0000000024006986 */ /* 0x0103e2000c101122 */
[----:B------:R-:W-:Y:S01]  /*17edd0*/  ISETP.LT.AND P6, PT, R8, UR13, !P2 ;  /* 0x0000000d08007c0c */ /* 0x000fe2000d7c1270 */
[----:B------:R-:W4:Y:S02]  /*17ede0*/  LDCU UR13, c[0x0][0x398] ;  /* 0x00007300ff0d77ac */ /* 0x000f240008000800 */
[----:B------:R0:W-:Y:S01]  /*17edf0*/  @P4 STG.E.U8 desc[UR34][R28.64], R2 ;  /* 0x000000021c004986 */ /* 0x0001e2000c101122 */
[----:B-1----:R-:W-:-:S03]  /*17ee00*/  PRMT R0, R6, 0x7773, RZ ;  /* 0x0000777306007816 */ /* 0x002fc600000000ff */
[----:B------:R-:W4:Y:S01]  /*17ee10*/  LDL.LU.64 R36, [R1+0xfc8] ;  /* 0x000fc80001247983 */ /* 0x000f220000300a00 */
[----:B0-----:R-:W-:-:S03]  /*17ee20*/  PRMT R2, R52, 0x7770, RZ ;  /* 0x0000777034027816 */ /* 0x001fc600000000ff */
[----:B------:R0:W-:Y:S04]  /*17ee30*/  @P5 STG.E.U8 desc[UR34][R30.64], R0 ;  /* 0x000000001e005986 */ /* 0x0001e8000c101122 */
[----:B------:R-:W4:Y:S04]  /*17ee40*/  LDL.LU.64 R28, [R1+0xfb8] ;  /* 0x000fb800011c7983 */ /* 0x000f280000300a00 */
[----:B--2---:R1:W-:Y:S01]  /*17ee50*/  @P1 STG.E.U8 desc[UR34][R26.64], R2 ;  /* 0x000000021a001986 */ /* 0x0043e2000c101122 */
[----:B------:R-:W-:-:S03]  /*17ee60*/  ISETP.LT.AND P4, PT, R44, UR10, !P2 ;  /* 0x0000000a2c007c0c */ /* 0x000fc6000d781270 */
[----:B------:R-:W2:Y:S01]  /*17ee70*/  LDS.128 R4, [R5] ;  /* 0x0000000005047984 */ /* 0x000ea20000000c00 */
[----:B0-----:R-:W-:Y:S02]  /*17ee80*/  PRMT R0, R52, 0x7771, RZ ;  /* 0x0000777134007816 */ /* 0x001fe400000000ff */
[----:B------:R-:W-:Y:S02]  /*17ee90*/  ISETP.LT.AND P5, PT, R49, UR12, !P2 ;  /* 0x0000000c31007c0c */ /* 0x000fe4000d7a1270 */
[----:B------:R-:W-:Y:S02]  /*17eea0*/  ISETP.LT.AND P1, PT, R32, UR14, !P2 ;  /* 0x0000000e20007c0c */ /* 0x000fe4000d721270 */
[C---:B-1----:R-:W-:Y:S01]  /*17eeb0*/  PRMT R2, R52.reuse, 0x7772, RZ ;  /* 0x0000777234027816 */ /* 0x042fe200000000ff */
[----:B------:R-:W0:Y:S01]  /*17eec0*/  LDCU UR10, c[0x0][0x398] ;  /* 0x00007300ff0a77ac */ /* 0x000e220008000800 */
[----:B------:R1:W-:Y:S01]  /*17eed0*/  @P6 STG.E.U8 desc[UR34][R20.64], R0 ;  /* 0x0000000014006986 */ /* 0x0003e2000c101122 */
[----:B------:R-:W0:Y:S01]  /*17eee0*/  LDCU UR12, c[0x0][0x398] ;  /* 0x00007300ff0c77ac */ /* 0x000e220008000800 */
[----:B------:R-:W0:Y:S02]  /*17eef0*/  LDCU UR14, c[0x0][0x398] ;  /* 0x00007300ff0e77ac */ /* 0x000e240008000800 */
[----:B-1----:R-:W4:Y:S04]  /*17ef00*/  LDL.LU.64 R20, [R1+0xfc0] ;  /* 0x000fc00001147983 */ /* 0x002f280000300a00 */
[----:B------:R1:W-:Y:S01]  /*17ef10*/  @P4 STG.E.U8 desc[UR34][R22.64], R2 ;  /* 0x0000000216004986 */ /* 0x0003e2000c101122 */
[----:B------:R-:W-:-:S02]  /*17ef20*/  PRMT R0, R52, 0x7773, RZ ;  /* 0x0000777334007816 */ /* 0x000fc400000000ff */
[----:B------:R-:W-:Y:S01]  /*17ef30*/  ISETP.LT.AND P6, PT, R24, UR7, !P2 ;  /* 0x0000000718007c0c */ /* 0x000fe2000d7c1270 */
[----:B------:R-:W4:Y:S01]  /*17ef40*/  LDL.LU.64 R26, [R1+0xfb0] ;  /* 0x000fb000011a7983 */ /* 0x000f220000300a00 */
[----:B------:R-:W-:Y:S01]  /*17ef50*/  ISETP.LT.AND P4, PT, R15, UR15, !P2 ;  /* 0x0000000f0f007c0c */ /* 0x000fe2000d781270 */
[----:B------:R-:W0:Y:S01]  /*17ef60*/  LDCU UR7, c[0x0][0x398] ;  /* 0x00007300ff0777ac */ /* 0x000e220008000800 */
[----:B------:R-:W0:Y:S01]  /*17ef70*/  LDCU UR15, c[0x0][0x398] ;  /* 0x00007300ff0f77ac */ /* 0x000e220008000800 */
[C---:B-1----:R-:W-:Y:S01]  /*17ef80*/  PRMT R2, R53.reuse, 0x7770, RZ ;  /* 0x0000777035027816 */ /* 0x042fe200000000ff */
[----:B------:R-:W4:Y:S04]  /*17ef90*/  LDL.LU.64 R22, [R1+0xfa8] ;  /* 0x000fa80001167983 */ /* 0x000f280000300a00 */
[----:B------:R1:W-:Y:S02]  /*17efa0*/  @P5 STG.E.U8 desc[UR34][R18.64], R0 ;  /* 0x0000000012005986 */ /* 0x0003e4000c101122 */
[----:B-1----:R-:W-:-:S02]  /*17efb0*/  PRMT R0, R53, 0x7771, RZ ;  /* 0x0000777135007816 */ /* 0x002fc400000000ff */
[----:B---3--:R1:W-:Y:S01]  /*17efc0*/  @P1 STG.E.U8 desc[UR34][R56.64], R2 ;  /* 0x0000000238001986 */ /* 0x0083e2000c101122 */
[----:B------:R-:W-:Y:S02]  /*17efd0*/  ISETP.LT.AND P1, PT, R54, UR16, !P2 ;  /* 0x0000001036007c0c */ /* 0x000fe4000d721270 */
[----:B------:R-:W-:Y:S02]  /*17efe0*/  ISETP.LT.AND P5, PT, R13, UR11, !P2 ;  /* 0x0000000b0d007c0c */ /* 0x000fe4000d7a1270 */
[----:B--2---:R-:W-:Y:S01]  /*17eff0*/  PRMT R3, R4, 0x7770, RZ ;  /* 0x0000777004037816 */ /* 0x004fe200000000ff */
[----:B------:R-:W2:Y:S01]  /*17f000*/  LDCU UR11, c[0x0][0x398] ;  /* 0x00007300ff0b77ac */ /* 0x000ea20008000800 */
[----:B------:R-:W3:Y:S01]  /*17f010*/  LDCU UR16, c[0x0][0x398] ;  /* 0x00007300ff1077ac */ /* 0x000ee20008000800 */
[----:B-1----:R-:W2:Y:S04]  /*17f020*/  LDL.LU.64 R56, [R1+0xf98] ;  /* 0x000f980001387983 */ /* 0x002ea80000300a00 */
[----:B------:R-:W3:Y:S04]  /*17f030*/  LDL.LU R52, [R1+0x2b4] ;  /* 0x0002b40001347983 */ /* 0x000ee80000300800 */
[----:B------:R-:W3:Y:S01]  /*17f040*/  LDL.LU.64 R18, [R1+0xfa0] ;  /* 0x000fa00001127983 */ /* 0x000ee20000300a00 */
[----:B------:R-:W-:-:S03]  /*17f050*/  PRMT R2, R53, 0x7772, RZ ;  /* 0x0000777235027816 */ /* 0x000fc600000000ff */
[----:B----4-:R1:W-:Y:S04]  /*17f060*/  @P6 STG.E.U8 desc[UR34][R36.64], R0 ;  /* 0x0000000024006986 */ /* 0x0103e8000c101122 */
[----:B-1----:R-:W4:Y:S04]  /*17f070*/  LDL.LU.64 R36, [R1+0xca0] ;  /* 0x000ca00001247983 */ /* 0x002f280000300a00 */
[----:B------:R1:W-:Y:S02]  /*17f080*/  @P4 STG.E.U8 desc[UR34][R28.64], R2 ;  /* 0x000000021c004986 */ /* 0x0003e4000c101122 */
[----:B-1----:R-:W-:-:S02]  /*17f090*/  PRMT R2, R53, 0x7773, RZ ;  /* 0x0000777335027816 */ /* 0x002fc400000000ff */
[----:B------:R-:W4:Y:S04]  /*17f0a0*/  LDL.LU.64 R28, [R1+0xc98] ;  /* 0x000c9800011c7983 */ /* 0x000f280000300a00 */
[----:B------:R1:W-:Y:S04]  /*17f0b0*/  @P1 STG.E.U8 desc[UR34][R20.64], R2 ;  /* 0x0000000214001986 */ /* 0x0003e8000c101122 */
[----:B-1----:R-:W4:Y:S01]  /*17f0c0*/  LDL.LU.64 R20, [R1+0xc90] ;  /* 0x000c900001147983 */ /* 0x002f220000300a00 */
[----:B------:R-:W-:Y:S02]  /*17f0d0*/  ISETP.LT.AND P4, PT, R12, UR17, !P2 ;  /* 0x000000110c007c0c */ /* 0x000fe4000d781270 */
[----:B------:R-:W-:Y:S01]  /*17f0e0*/  ISETP.LT.AND P6, PT, R60, UR18, !P2 ;  /* 0x000000123c007c0c */ /* 0x000fe2000d7c1270 */
[----:B------:R-:W-:Y:S01]  /*17f0f0*/  VIADD R0, R11, 0x3c ;  /* 0x0000003c0b007836 */ /* 0x000fe20000000000 */
[----:B------:R-:W4:Y:S04]  /*17f100*/  LDL.LU R10, [R1+0x2a4] ;  /* 0x0002a400010a7983 */ /* 0x000f280000300800 */
[----:B------:R1:W-:Y:S01]  /*17f110*/  @P5 STG.E.U8 desc[UR34][R26.64], R3 ;  /* 0x000000031a005986 */ /* 0x0003e2000c101122 */
[----:B------:R-:W-:-:S03]  /*17f120*/  ISETP.LT.AND P2, PT, R48, UR20, !P2 ;  /* 0x0000001430007c0c */ /* 0x000fc6000d741270 */
[----:B------:R-:W4:Y:S01]  /*17f130*/  LDL.LU.64 R30, [R1+0xc78] ;  /* 0x000c7800011e7983 */ /* 0x000f220000300a00 */
[----:B------:R-:W-:Y:S02]  /*17f140*/  ISETP.GE.AND P1, PT, R0, UR37, PT ;  /* 0x0000002500007c0c */ /* 0x000fe4000bf26270 */
[C---:B------:R-:W-:Y:S02]  /*17f150*/  PRMT R0, R4.reuse, 0x7771, RZ ;  /* 0x0000777104007816 */ /* 0x040fe400000000ff */
[C---:B------:R-:W-:Y:S02]  /*17f160*/  PRMT R2, R4.reuse, 0x7772, RZ ;  /* 0x0000777204027816 */ /* 0x040fe400000000ff */
[----:B------:R-:W-:Y:S01]  /*17f170*/  ISETP.LT.AND P5, PT, R9, UR6, !P3 ;  /* 0x0000000609007c0c */ /* 0x000fe2000dfa1270 */
[----:B------:R-:W0:Y:S01]  /*17f180*/  LDCU UR17, c[0x0][0x398] ;  /* 0x00007300ff1177ac */ /* 0x000e220008000800 */
[----:B------:R-:W0:Y:S01]  /*17f190*/  LDCU UR18, c[0x0][0x398] ;  /* 0x00007300ff1277ac */ /* 0x000e220008000800 */
[----:B-1----:R-:W4:Y:S04]  /*17f1a0*/  LDL.LU.64 R26, [R1+0xc48] ;  /* 0x000c4800011a7983 */ /* 0x002f280000300a00 */
[----:B------:R3:W-:Y:S01]  /*17f1b0*/  @P4 STG.E.U8 desc[UR34][R22.64], R0 ;  /* 0x0000000016004986 */ /* 0x0007e2000c101122 */
[----:B------:R-:W-:-:S02]  /*17f1c0*/  PRMT R4, R4, 0x7773, RZ ;  /* 0x0000777304047816 */ /* 0x000fc400000000ff */
[----:B------:R-:W-:Y:S01]  /*17f1d0*/  ISETP.LT.AND P4, PT, R14, UR4, !P3 ;  /* 0x000000040e007c0c */ /* 0x000fe2000df81270 */
[----:B------:R-:W1:Y:S01]  /*17f1e0*/  LDCU UR6, c[0x0][0x398] ;  /* 0x00007300ff0677ac */ /* 0x000e620008000800 */
[----:B------:R-:W0:Y:S01]  /*17f1f0*/  LDCU UR4, c[0x0][0x398] ;  /* 0x00007300ff0477ac */ /* 0x000e220008000800 */
[----:B--2---:R2:W-:Y:S01]  /*17f200*/  @P6 STG.E.U8 desc[UR34][R56.64], R2 ;  /* 0x0000000238006986 */ /* 0x0045e2000c101122 */
[----:B------:R-:W-:Y:S02]  /*17f210*/  ISETP.LT.AND P6, PT, R40, UR23, !P3 ;  /* 0x0000001728007c0c */ /* 0x000fe4000dfc1270 */
[C---:B---3--:R-:W-:Y:S01]  /*17f220*/  PRMT R0, R52.reuse, 0x7770, RZ ;  /* 0x0000777034007816 */ /* 0x048fe200000000ff */
[----:B------:R3:W-:Y:S04]  /*17f230*/  @P2 STG.E.U8 desc[UR34][R18.64], R4 ;  /* 0x0000000412002986 */ /* 0x0007e8000c101122 */
[----:B--2---:R-:W2:Y:S04]  /*17f240*/  LDL.LU.64 R56, [R1+0xc40] ;  /* 0x000c400001387983 */ /* 0x004ea80000300a00 */
[----:B------:R-:W2:Y:S04]  /*17f250*/  LDL.LU.64 R22, [R1+0xc30] ;  /* 0x000c300001167983 */ /* 0x000ea80000300a00 */
[----:B------:R-:W2:Y:S04]  /*17f260*/  LDL.LU R53, [R1+0x294] ;  /* 0x0002940001357983 */ /* 0x000ea80000300800 */
[----:B---3--:R-:W3:Y:S01]  /*17f270*/  LDL.LU.64 R18, [R1+0xc28] ;  /* 0x000c280001127983 */ /* 0x008ee20000300a00 */
[----:B------:R-:W-:-:S03]  /*17f280*/  PRMT R2, R52, 0x7772, RZ ;  /* 0x0000777234027816 */ /* 0x000fc600000000ff */
[----:B----4-:R4:W-:Y:S04]  /*17f290*/  @P5 STG.E.U8 desc[UR34][R36.64], R0 ;  /* 0x0000000024005986 */ /* 0x0109e8000c101122 */
[----:B----4-:R-:W4:Y:S01]  /*17f2a0*/  LDL.LU.64 R36, [R1+0xbd8] ;  /* 0x000bd80001247983 */ /* 0x010f220000300a00 */
[----:B------:R-:W-:-:S05]  /*17f2b0*/  PRMT R0, R52, 0x7771, RZ ;  /* 0x0000777134007816 */ /* 0x000fca00000000ff */
[----:B------:R0:W-:Y:S04]  /*17f2c0*/  @P6 STG.E.U8 desc[UR34][R28.64], R0 ;  /* 0x000000001c006986 */ /* 0x0001e8000c101122 */
[----:B0-----:R-:W4:Y:S04]  /*17f2d0*/  LDL.LU.64 R28, [R1+0xbd0] ;  /* 0x000bd000011c7983 */ /* 0x001f280000300a00 */
[----:B------:R0:W-:Y:S04]  /*17f2e0*/  @P4 STG.E.U8 desc[UR34][R20.64], R2 ;  /* 0x0000000214004986 */ /* 0x0001e8000c101122 */
[----:B0-----:R-:W4:Y:S01]  /*17f2f0*/  LDL.LU.64 R20, [R1+0xba8] ;  /* 0x000ba80001147983 */ /* 0x001f220000300a00 */
[----:B------:R-:W-:-:S02]  /*17f300*/  ISETP.LT.AND P5, PT, R16, UR8, !P3 ;  /* 0x0000000810007c0c */ /* 0x000fc4000dfa1270 */
[----:B------:R-:W-:Y:S02]  /*17f310*/  ISETP.LT.AND P2, PT, R61, UR19, !P3 ;  /* 0x000000133d007c0c */ /* 0x000fe4000df41270 */
[----:B------:R-:W-:Y:S02]  /*17f320*/  ISETP.LT.AND P6, PT, R8, UR5, !P3 ;  /* 0x0000000508007c0c */ /* 0x000fe4000dfc1270 */
[----:B------:R-:W-:Y:S02]  /*17f330*/  PRMT R0, R52, 0x7773, RZ ;  /* 0x0000777334007816 */ /* 0x000fe400000000ff */
[----:B------:R-:W-:Y:S02]  /*17f340*/  ISETP.LT.AND P4, PT, R44, UR9, !P3 ;  /* 0x000000092c007c0c */ /* 0x000fe4000df81270 */
[----:B------:R-:W-:Y:S01]  /*17f350*/  PRMT R2, R10, 0x7770, RZ ;  /* 0x000077700a027816 */ /* 0x000fe200000000ff */
[----:B------:R-:W0:Y:S01]  /*17f360*/  LDCU UR8, c[0x0][0x398] ;  /* 0x00007300ff0877ac */ /* 0x000e220008000800 */
[----:B------:R-:W0:Y:S01]  /*17f370*/  LDCU UR5, c[0x0][0x398] ;  /* 0x00007300ff0577ac */ /* 0x000e220008000800 */
[----:B------:R-:W0:Y:S01]  /*17f380*/  LDCU UR9, c[0x0][0x398] ;  /* 0x00007300ff0977ac */ /* 0x000e220008000800 */
[----:B------:R-:W0:Y:S01]  /*17f390*/  LDCU UR19, c[0x0][0x398] ;  /* 0x00007300ff1377ac */ /* 0x000e220008000800 */
[----:B------:R1:W-:Y:S04]  /*17f3a0*/  @P5 STG.E.U8 desc[UR34][R30.64], R0 ;  /* 0x000000001e005986 */ /* 0x0003e8000c101122 */
[----:B------:R0:W-:Y:S01]  /*17f3b0*/  @P2 STG.E.U8 desc[UR34][R26.64], R2 ;  /* 0x000000021a002986 */ /* 0x0001e2000c101122 */
[----:B------:R-:W-:-:S02]  /*17f3c0*/  ISETP.LT.AND P5, PT, R49, UR21, !P3 ;  /* 0x0000001531007c0c */ /* 0x000fc4000dfa1270 */
[----:B------:R-:W-:Y:S01]  /*17f3d0*/  ISETP.LT.AND P2, PT, R32, UR10, !P3 ;  /* 0x0000000a20007c0c */ /* 0x000fe2000df41270 */
[----:B------:R-:W2:Y:S01]  /*17f3e0*/  LDCU UR10, c[0x0][0x398] ;  /* 0x00007300ff0a77ac */ /* 0x000ea20008000800 */
[C---:B-1----:R-:W-:Y:S02]  /*17f3f0*/  PRMT R0, R10.reuse, 0x7771, RZ ;  /* 0x000077710a007816 */ /* 0x042fe400000000ff */
[----:B0-----:R-:W-:-:S03]  /*17f400*/  PRMT R2, R10, 0x7772, RZ ;  /* 0x000077720a027816 */ /* 0x001fc600000000ff */
[----:B--2---:R0:W-:Y:S04]  /*17f410*/  @P6 STG.E.U8 desc[UR34][R56.64], R0 ;  /* 0x0000000038006986 */ /* 0x0041e8000c101122 */
[----:B------:R1:W-:Y:S01]  /*17f420*/  @P4 STG.E.U8 desc[UR34][R22.64], R2 ;  /* 0x0000000216004986 */ /* 0x0003e2000c101122 */
[----:B------:R-:W-:Y:S02]  /*17f430*/  ISETP.LT.AND P6, PT, R24, UR12, !P3 ;  /* 0x0000000c18007c0c */ /* 0x000fe4000dfc1270 */
[----:B------:R-:W-:Y:S01]  /*17f440*/  ISETP.LT.AND P4, PT, R15, UR7, !P3 ;  /* 0x000000070f007c0c */ /* 0x000fe2000df81270 */
[----:B------:R-:W2:Y:S01]  /*17f450*/  LDCU UR7, c[0x0][0x398] ;  /* 0x00007300ff0777ac */ /* 0x000ea20008000800 */
[----:B------:R-:W2:Y:S01]  /*17f460*/  LDCU UR12, c[0x0][0x398] ;  /* 0x00007300ff0c77ac */ /* 0x000ea20008000800 */
[----:B0-----:R-:W2:Y:S01]  /*17f470*/  LDL.LU.64 R56, [R1+0xb80] ;  /* 0x000b800001387983 */ /* 0x001ea20000300a00 */
[----:B------:R-:W-:-:S03]  /*17f480*/  PRMT R0, R10, 0x7773, RZ ;  /* 0x000077730a007816 */ /* 0x000fc600000000ff */
[----:B------:R-:W2:Y:S01]  /*17f490*/  LDL.LU R52, [R1+0x1f4] ;  /* 0x0001f40001347983 */ /* 0x000ea20000300800 */
[----:B-1----:R-:W-:-:S03]  /*17f4a0*/  PRMT R2, R53, 0x7770, RZ ;  /* 0x0000777035027816 */ /* 0x002fc600000000ff */
[----:B------:R-:W2:Y:S04]  /*17f4b0*/  LDL.LU.64 R22, [R1+0xb78] ;  /* 0x000b780001167983 */ /* 0x000ea80000300a00 */
[----:B---3--:R0:W-:Y:S04]  /*17f4c0*/  @P5 STG.E.U8 desc[UR34][R18.64], R0 ;  /* 0x0000000012005986 */ /* 0x0081e8000c101122 */
[----:B----4-:R1:W-:Y:S01]  /*17f4d0*/  @P2 STG.E.U8 desc[UR34][R36.64], R2 ;  /* 0x0000000224002986 */ /* 0x0103e2000c101122 */
[----:B0-----:R-:W-:-:S03]  /*17f4e0*/  PRMT R0, R53, 0x7771, RZ ;  /* 0x0000777135007816 */ /* 0x001fc600000000ff */
[----:B-1----:R-:W3:Y:S01]  /*17f4f0*/  LDL.LU.64 R36, [R1+0xb70] ;  /* 0x000b700001247983 */ /* 0x002ee20000300a00 */
[----:B------:R-:W-:-:S03]  /*17f500*/  PRMT R2, R53, 0x7772, RZ ;  /* 0x0000777235027816 */ /* 0x000fc600000000ff */
[----:B------:R0:W-:Y:S04]  /*17f510*/  @P6 STG.E.U8 desc[UR34][R28.64], R0 ;  /* 0x000000001c006986 */ /* 0x0001e8000c101122 */
[----:B0-----:R-:W4:Y:S04]  /*17f520*/  LDL.LU.64 R28, [R1+0xb58] ;  /* 0x000b5800011c7983 */ /* 0x001f280000300a00 */
[----:B------:R0:W-:Y:S04]  /*17f530*/  @P4 STG.E.U8 desc[UR34][R20.64], R2 ;  /* 0x0000000214004986 */ /* 0x0001e8000c101122 */
[----:B0-----:R-:W4:Y:S01]  /*17f540*/  LDL.LU.64 R20, [R1+0xb50] ;  /* 0x000b500001147983 */ /* 0x001f220000300a00 */
[----:B------:R-:W-:-:S03]  /*17f550*/  ISETP.LT.AND P5, PT, R54, UR13, !P3 ;  /* 0x0000000d36007c0c */ /* 0x000fc6000dfa1270 */
[----:B------:R-:W4:Y:S01]  /*17f560*/  LDL.LU R10, [R1+0x1e4] ;  /* 0x0001e400010a7983 */ /* 0x000f220000300800 */
[----:B------:R-:W-:Y:S02]  /*17f570*/  ISETP.LT.AND P4, PT, R13, UR14, !P3 ;  /* 0x0000000e0d007c0c */ /* 0x000fe4000df81270 */
[----:B------:R-:W-:Y:S01]  /*17f580*/  PRMT R2, R53, 0x7773, RZ ;  /* 0x0000777335027816 */ /* 0x000fe200000000ff */
[----:B------:R-:W4:Y:S01]  /*17f590*/  LDL.LU.64 R18, [R1+0xb38] ;  /* 0x000b380001127983 */ /* 0x000f220000300a00 */
[----:B------:R-:W-:Y:S01]  /*17f5a0*/  ISETP.LT.AND P6, PT, R12, UR15, !P3 ;  /* 0x0000000f0c007c0c */ /* 0x000fe2000dfc1270 */
[----:B------:R-:W-:Y:S01]  /*17f5b0*/  VIADD R0, R11, 0x3d ;  /* 0x0000003d0b007836 */ /* 0x000fe20000000000 */
[----:B------:R-:W0:Y:S01]  /*17f5c0*/  LDCU UR13, c[0x0][0x398] ;  /* 0x00007300ff0d77ac */ /* 0x000e220008000800 */
[----:B------:R-:W1:Y:S01]  /*17f5d0*/  LDCU UR14, c[0x0][0x398] ;  /* 0x00007300ff0e77ac */ /* 0x000e620008000800 */
[----:B------:R-:W0:Y:S02]  /*17f5e0*/  LDCU UR15, c[0x0][0x398] ;  /* 0x00007300ff0f77ac */ /* 0x000e240008000800 */
[----:B------:R-:W-:Y:S01]  /*17f5f0*/  ISETP.GE.AND P2, PT, R0, UR39, PT ;  /* 0x0000002700007c0c */ /* 0x000fe2000bf46270 */
[----:B--2---:R2:W-:Y:S01]  /*17f600*/  @P5 STG.E.U8 desc[UR34][R56.64], R2 ;  /* 0x0000000238005986 */ /* 0x0045e2000c101122 */
[----:B------:R-:W-:-:S02]  /*17f610*/  ISETP.LT.AND P5, PT, R60, UR11, !P3 ;  /* 0x0000000b3c007c0c */ /* 0x000fc4000dfa1270 */
[----:B------:R-:W-:Y:S02]  /*17f620*/  PRMT R0, R52, 0x7770, RZ ;  /* 0x0000777034007816 */ /* 0x000fe400000000ff */
[----:B------:R-:W-:Y:S01]  /*17f630*/  ISETP.LT.AND P3, PT, R48, UR16, !P3 ;  /* 0x0000001030007c0c */ /* 0x000fe2000df61270 */
[----:B------:R-:W0:Y:S01]  /*17f640*/  LDCU UR11, c[0x0][0x398] ;  /* 0x00007300ff0b77ac */ /* 0x000e220008000800 */
[----:B------:R-:W0:Y:S01]  /*17f650*/  LDCU UR16, c[0x0][0x398] ;  /* 0x00007300ff1077ac */ /* 0x000e220008000800 */
[----:B--2---:R-:W2:Y:S04]  /*17f660*/  LDL.LU.64 R56, [R1+0xb18] ;  /* 0x000b180001387983 */ /* 0x004ea80000300a00 */
[----:B------:R-:W2:Y:S01]  /*17f670*/  LDL.LU.64 R30, [R1+0xb10] ;  /* 0x000b1000011e7983 */ /* 0x000ea20000300a00 */
[----:B------:R-:W-:-:S03]  /*17f680*/  PRMT R2, R52, 0x7771, RZ ;  /* 0x0000777134027816 */ /* 0x000fc600000000ff */
[----:B------:R-:W2:Y:S04]  /*17f690*/  LDL.LU.64 R26, [R1+0xaf0] ;  /* 0x000af000011a7983 */ /* 0x000ea80000300a00 */
[----:B------:R-:W2:Y:S04]  /*17f6a0*/  LDL.LU R53, [R1+0x1d4] ;  /* 0x0001d40001357983 */ /* 0x000ea80000300800 */
[----:B------:R0:W-:Y:S04]  /*17f6b0*/  @P4 STG.E.U8 desc[UR34][R22.64], R0 ;  /* 0x0000000016004986 */ /* 0x0001e8000c101122 */
[----:B---3--:R3:W-:Y:S01]  /*17f6c0*/  @P6 STG.E.U8 desc[UR34][R36.64], R2 ;  /* 0x0000000224006986 */ /* 0x0087e2000c101122 */
[----:B0-----:R-:W-:-:S03]  /*17f6d0*/  PRMT R0, R52, 0x7772, RZ ;  /* 0x0000777234007816 */ /* 0x001fc600000000ff */
[----:B---3--:R-:W3:Y:S01]  /*17f6e0*/  LDL.LU.64 R36, [R1+0xae8] ;  /* 0x000ae80001247983 */ /* 0x008ee20000300a00 */
[----:B------:R-:W-:-:S03]  /*17f6f0*/  PRMT R2, R52, 0x7773, RZ ;  /* 0x0000777334027816 */ /* 0x000fc600000000ff */
[----:B------:R-:W3:Y:S04]  /*17f700*/  LDL.LU.64 R22, [R1+0xad0] ;  /* 0x000ad00001167983 */ /* 0x000ee80000300a00 */
[----:B----4-:R0:W-:Y:S04]  /*17f710*/  @P5 STG.E.U8 desc[UR34][R28.64], R0 ;  /* 0x000000001c005986 */ /* 0x0101e8000c101122 */
        /* <DEDUP_REMOVED lines=8> */
[C---:B------:R-:W-:Y:S01]  /*17f7a0*/  PRMT R2, R10.reuse, 0x7771, RZ ;  /* 0x000077710a027816 */ /* 0x040fe200000000ff */
[----:B------:R-:W4:Y:S01]  /*17f7b0*/  LDL.LU R52, [R1+0x244] ;  /* 0x0002440001347983 */ /* 0x000f220000300800 */
[----:B------:R-:W0:Y:S01]  /*17f7c0*/  LDCU UR6, c[0x0][0x398] ;  /* 0x00007300ff0677ac */ /* 0x000e220008000800 */
[----:B------:R-:W0:Y:S01]  /*17f7d0*/  LDCU UR4, c[0x0][0x398] ;  /* 0x00007300ff0477ac */ /* 0x000e220008000800 */
[----:B------:R-:W0:Y:S01]  /*17f7e0*/  LDCU UR17, c[0x0][0x398] ;  /* 0x00007300ff1177ac */ /* 0x000e220008000800 */
[----:B------:R1:W-:Y:S01]  /*17f7f0*/  @P6 STG.E.U8 desc[UR34][R18.64], R0 ;  /* 0x0000000012006986 */ /* 0x0003e2000c101122 */
[----:B------:R-:W-:Y:S01]  /*17f800*/  ISETP.LT.AND P6, PT, R61, UR8, !P0 ;  /* 0x000000083d007c0c */ /* 0x000fe2000c7c1270 */
[----:B------:R-:W0:Y:S01]  /*17f810*/  LDCU UR8, c[0x0][0x398] ;  /* 0x00007300ff0877ac */ /* 0x000e220008000800 */
[----:B-1----:R-:W-:Y:S01]  /*17f820*/  PRMT R0, R10, 0x7772, RZ ;  /* 0x000077720a007816 */ /* 0x002fe200000000ff */
[----:B------:R-:W4:Y:S04]  /*17f830*/  LDL.LU.64 R18, [R1+0xab0] ;  /* 0x000ab00001127983 */ /* 0x000f280000300a00 */
[----:B--2---:R1:W-:Y:S01]  /*17f840*/  @P4 STG.E.U8 desc[UR34][R56.64], R2 ;  /* 0x0000000238004986 */ /* 0x0043e2000c101122 */
[----:B------:R-:W-:-:S03]  /*17f850*/  ISETP.LT.AND P4, PT, R8, UR5, !P0 ;  /* 0x0000000508007c0c */ /* 0x000fc6000c781270 */
[----:B------:R2:W-:Y:S01]  /*17f860*/  @P5 STG.E.U8 desc[UR34][R30.64], R0 ;  /* 0x000000001e005986 */ /* 0x0005e2000c101122 */
[----:B------:R-:W-:Y:S01]  /*17f870*/  ISETP.LT.AND P5, PT, R44, UR9, !P0 ;  /* 0x000000092c007c0c */ /* 0x000fe2000c7a1270 */
[----:B------:R-:W0:Y:S01]  /*17f880*/  LDCU UR5, c[0x0][0x398] ;  /* 0x00007300ff0577ac */ /* 0x000e220008000800 */
[----:B------:R-:W0:Y:S01]  /*17f890*/  LDCU UR9, c[0x0][0x398] ;  /* 0x00007300ff0977ac */ /* 0x000e220008000800 */
[----:B-1----:R-:W-:Y:S01]  /*17f8a0*/  PRMT R2, R10, 0x7773, RZ ;  /* 0x000077730a027816 */ /* 0x002fe200000000ff */
[----:B------:R-:W4:Y:S01]  /*17f8b0*/  LDL.LU.64 R56, [R1+0xa70] ;  /* 0x000a700001387983 */ /* 0x000f220000300a00 */
[----:B--2---:R-:W-:-:S03]  /*17f8c0*/  PRMT R0, R53, 0x7770, RZ ;  /* 0x0000777035007816 */ /* 0x004fc600000000ff */
[----:B------:R1:W-:Y:S01]  /*17f8d0*/  @P3 STG.E.U8 desc[UR34][R26.64], R2 ;  /* 0x000000021a003986 */ /* 0x0003e2000c101122 */
[----:B------:R-:W-:Y:S01]  /*17f8e0*/  ISETP.LT.AND P3, PT, R49, UR10, !P0 ;  /* 0x0000000a31007c0c */ /* 0x000fe2000c761270 */
[----:B------:R-:W2:Y:S02]  /*17f8f0*/  LDCU UR10, c[0x0][0x398] ;  /* 0x00007300ff0a77ac */ /* 0x000ea40008000800 */
[----:B---3--:R3:W-:Y:S01]  /*17f900*/  @P6 STG.E.U8 desc[UR34][R36.64], R0 ;  /* 0x0000000024006986 */ /* 0x0087e2000c101122 */
[----:B-1----:R-:W-:-:S03]  /*17f910*/  PRMT R2, R53, 0x7771, RZ ;  /* 0x0000777135027816 */ /* 0x002fc600000000ff */
[----:B---3--:R-:W3:Y:S01]  /*17f920*/  LDL.LU.64 R36, [R1+0xa80] ;  /* 0x000a800001247983 */ /* 0x008ee20000300a00 */
[----:B------:R-:W-:-:S03]  /*17f930*/  PRMT R0, R53, 0x7772, RZ ;  /* 0x0000777235007816 */ /* 0x000fc600000000ff */
[----:B------:R1:W-:Y:S04]  /*17f940*/  @P4 STG.E.U8 desc[UR34][R22.64], R2 ;  /* 0x0000000216004986 */ /* 0x0003e8000c101122 */
[----:B------:R-:W2:Y:S04]  /*17f950*/  LDL.LU.64 R26, [R1+0xa68] ;  /* 0x000a6800011a7983 */ /* 0x000ea80000300a00 */
[----:B----4-:R4:W-:Y:S01]  /*17f960*/  @P5 STG.E.U8 desc[UR34][R28.64], R0 ;  /* 0x000000001c005986 */ /* 0x0109e2000c101122 */
[----:B-1----:R-:W-:-:S03]  /*17f970*/  PRMT R2, R53, 0x7773, RZ ;  /* 0x0000777335027816 */ /* 0x002fc600000000ff */
[----:B----4-:R-:W4:Y:S04]  /*17f980*/  LDL.LU.64 R28, [R1+0xa60] ;  /* 0x000a6000011c7983 */ /* 0x010f280000300a00 */
[----:B------:R1:W-:Y:S04]  /*17f990*/  @P3 STG.E.U8 desc[UR34][R20.64], R2 ;  /* 0x0000000214003986 */ /* 0x0003e8000c101122 */
[----:B-1----:R-:W4:Y:S01]  /*17f9a0*/  LDL.LU.64 R20, [R1+0xa40] ;  /* 0x000a400001147983 */ /* 0x002f220000300a00 */
[----:B------:R-:W-:Y:S02]  /*17f9b0*/  ISETP.LT.AND P6, PT, R32, UR7, !P0 ;  /* 0x0000000720007c0c */ /* 0x000fe4000c7c1270 */
[----:B------:R-:W-:-:S02]  /*17f9c0*/  ISETP.LT.AND P4, PT, R24, UR12, !P0 ;  /* 0x0000000c18007c0c */ /* 0x000fc4000c781270 */
[C---:B------:R-:W-:Y:S02]  /*17f9d0*/  PRMT R0, R52.reuse, 0x7770, RZ ;  /* 0x0000777034007816 */ /* 0x040fe400000000ff */
[----:B------:R-:W-:Y:S02]  /*17f9e0*/  ISETP.LT.AND P3, PT, R15, UR13, !P0 ;  /* 0x0000000d0f007c0c */ /* 0x000fe4000c761270 */
[----:B------:R-:W-:Y:S02]  /*17f9f0*/  PRMT R2, R52, 0x7771, RZ ;  /* 0x0000777134027816 */ /* 0x000fe400000000ff */
[----:B------:R-:W-:Y:S01]  /*17fa00*/  ISETP.LT.AND P5, PT, R54, UR19, !P0 ;  /* 0x0000001336007c0c */ /* 0x000fe2000c7a1270 */
[----:B------:R-:W4:Y:S01]  /*17fa10*/  LDL.LU.64 R22, [R1+0xa38] ;  /* 0x000a380001167983 */ /* 0x000f220000300a00 */
[----:B------:R-:W-:Y:S01]  /*17fa20*/  PRMT R3, R52, 0x7773, RZ ;  /* 0x0000777334037816 */ /* 0x000fe200000000ff */
[----:B------:R-:W1:Y:S01]  /*17fa30*/  LDCU UR7, c[0x0][0x398] ;  /* 0x00007300ff0777ac */ /* 0x000e620008000800 */
[----:B------:R-:W0:Y:S01]  /*17fa40*/  LDCU UR12, c[0x0][0x398] ;  /* 0x00007300ff0c77ac */ /* 0x000e220008000800 */
[----:B------:R-:W0:Y:S01]  /*17fa50*/  LDCU UR13, c[0x0][0x398] ;  /* 0x00007300ff0d77ac */ /* 0x000e220008000800 */
[----:B------:R1:W-:Y:S01]  /*17fa60*/  @P6 STG.E.U8 desc[UR34][R18.64], R0 ;  /* 0x0000000012006986 */ /* 0x0003e2000c101122 */
[----:B------:R-:W-:Y:S01]  /*17fa70*/  ISETP.LT.AND P6, PT, R12, UR15, !P0 ;  /* 0x0000000f0c007c0c */ /* 0x000fe2000c7c1270 */
[----:B------:R-:W0:Y:S02]  /*17fa80*/  LDCU UR15, c[0x0][0x398] ;  /* 0x00007300ff0f77ac */ /* 0x000e240008000800 */
[----:B-1----:R-:W4:Y:S01]  /*17fa90*/  LDL.LU.64 R18, [R1+0xa30] ;  /* 0x000a300001127983 */ /* 0x002f220000300a00 */
[----:B------:R-:W-:-:S03]  /*17faa0*/  VIADD R0, R11, 0x3e ;  /* 0x0000003e0b007836 */ /* 0x000fc60000000000 */
[----:B------:R-:W4:Y:S04]  /*17fab0*/  LDL.LU R53, [R1+0x2b8] ;  /* 0x0002b80001357983 */ /* 0x000f280000300800 */
[----:B------:R1:W-:Y:S01]  /*17fac0*/  @P4 STG.E.U8 desc[UR34][R56.64], R2 ;  /* 0x0000000238004986 */ /* 0x0003e2000c101122 */
[----:B------:R-:W-:Y:S01]  /*17fad0*/  ISETP.LT.AND P4, PT, R13, UR14, !P0 ;  /* 0x0000000e0d007c0c */ /* 0x000fe2000c781270 */
[----:B------:R-:W0:Y:S01]  /*17fae0*/  LDCU UR14, c[0x0][0x398] ;  /* 0x00007300ff0e77ac */ /* 0x000e220008000800 */
[----:B-1----:R-:W-:Y:S01]  /*17faf0*/  PRMT R2, R52, 0x7772, RZ ;  /* 0x0000777234027816 */ /* 0x002fe200000000ff */
[----:B------:R-:W4:Y:S04]  /*17fb00*/  LDL.LU.64 R56, [R1+0xa08] ;  /* 0x000a080001387983 */ /* 0x000f280000300a00 */
[----:B---3--:R1:W-:Y:S01]  /*17fb10*/  @P3 STG.E.U8 desc[UR34][R36.64], R2 ;  /* 0x0000000224003986 */ /* 0x0083e2000c101122 */
[----:B------:R-:W-:-:S02]  /*17fb20*/  ISETP.GE.AND P3, PT, R0, UR41, PT ;  /* 0x0000002900007c0c */ /* 0x000fc4000bf66270 */
[C---:B------:R-:W-:Y:S01]  /*17fb30*/  PRMT R0, R5.reuse, 0x7770, RZ ;  /* 0x0000777005007816 */ /* 0x040fe200000000ff */
[----:B--2---:R-:W-:Y:S04]  /*17fb40*/  @P5 STG.E.U8 desc[UR34][R26.64], R3 ;  /* 0x000000031a005986 */ /* 0x004fe8000c101122 */
[----:B-1----:R-:W2:Y:S01]  /*17fb50*/  LDL.LU.64 R36, [R1+0xa00] ;  /* 0x000a000001247983 */ /* 0x002ea20000300a00 */
[----:B------:R-:W-:-:S03]  /*17fb60*/  PRMT R2, R5, 0x7771, RZ ;  /* 0x0000777105027816 */ /* 0x000fc600000000ff */
[----:B----4-:R1:W-:Y:S04]  /*17fb70*/  @P4 STG.E.U8 desc[UR34][R28.64], R0 ;  /* 0x000000001c004986 */ /* 0x0103e8000c101122 */
[----:B-1----:R-:W3:Y:S04]  /*17fb80*/  LDL.LU.64 R28, [R1+0x9f8] ;  /* 0x0009f800011c7983 */ /* 0x002ee80000300a00 */
[----:B------:R1:W-:Y:S04]  /*17fb90*/  @P6 STG.E.U8 desc[UR34][R20.64], R2 ;  /* 0x0000000214006986 */ /* 0x0003e8000c101122 */
[----:B-1----:R-:W4:Y:S04]  /*17fba0*/  LDL.LU.64 R20, [R1+0x9e0] ;  /* 0x0009e00001147983 */ /* 0x002f280000300a00 */
[----:B------:R-:W4:Y:S04]  /*17fbb0*/  LDL.LU R52, [R1+0x2a8] ;  /* 0x0002a80001347983 */ /* 0x000f280000300800 */
[----:B------:R-:W4:Y:S04]  /*17fbc0*/  LDL.LU.64 R30, [R1+0x9f0] ;  /* 0x0009f000011e7983 */ /* 0x000f280000300a00 */
[----:B------:R-:W4:Y:S01]  /*17fbd0*/  LDL.LU.64 R26, [R1+0x9e8] ;  /* 0x0009e800011a7983 */ /* 0x000f220000300a00 */
[----:B------:R-:W-:-:S02]  /*17fbe0*/  ISETP.LT.AND P5, PT, R60, UR11, !P0 ;  /* 0x0000000b3c007c0c */ /* 0x000fc4000c7a1270 */
[----:B------:R-:W-:Y:S02]  /*17fbf0*/  ISETP.LT.AND P0, PT, R48, UR16, !P0 ;  /* 0x0000001030007c0c */ /* 0x000fe4000c701270 */
[----:B------:R-:W-:Y:S02]  /*17fc00*/  PRMT R0, R5, 0x7772, RZ ;  /* 0x0000777205007816 */ /* 0x000fe400000000ff */
[----:B0-----:R-:W-:Y:S02]  /*17fc10*/  ISETP.LT.AND P6, PT, R9, UR6, !P1 ;  /* 0x0000000609007c0c */ /* 0x001fe4000cfc1270 */
[----:B------:R-:W-:Y:S02]  /*17fc20*/  ISETP.LT.AND P4, PT, R40, UR4, !P1 ;  /* 0x0000000428007c0c */ /* 0x000fe4000cf81270 */
[----:B------:R-:W-:Y:S01]  /*17fc30*/  PRMT R5, R5, 0x7773, RZ ;  /* 0x0000777305057816 */ /* 0x000fe200000000ff */
[----:B------:R-:W0:Y:S01]  /*17fc40*/  LDCU UR11, c[0x0][0x398] ;  /* 0x00007300ff0b77ac */ /* 0x000e220008000800 */
[----:B------:R-:W1:Y:S01]  /*17fc50*/  LDCU UR4, c[0x0][0x398] ;  /* 0x00007300ff0477ac */ /* 0x000e620008000800 */
[----:B------:R-:W0:Y:S01]  /*17fc60*/  LDCU UR6, c[0x0][0x398] ;  /* 0x00007300ff0677ac */ /* 0x000e220008000800 */
[----:B------:R1:W-:Y:S01]  /*17fc70*/  @P5 STG.E.U8 desc[UR34][R22.64], R0 ;  /* 0x0000000016005986 */ /* 0x0003e2000c101122 */
[----:B------:R-:W-:-:S03]  /*17fc80*/  ISETP.LT.AND P5, PT, R14, UR8, !P1 ;  /* 0x000000080e007c0c */ /* 0x000fc6000cfa1270 */
[----:B------:R1:W-:Y:S01]  /*17fc90*/  @P0 STG.E.U8 desc[UR34][R18.64], R5 ;  /* 0x0000000512000986 */ /* 0x0003e2000c101122 */
[C---:B------:R-:W-:Y:S02]  /*17fca0*/  PRMT R2, R53.reuse, 0x7771, RZ ;  /* 0x0000777135027816 */ /* 0x040fe400000000ff */
[----:B------:R-:W-:Y:S01]  /*17fcb0*/  ISETP.LT.AND P0, PT, R16, UR5, !P1 ;  /* 0x0000000510007c0c */ /* 0x000fe2000cf01270 */
[----:B------:R-:W0:Y:S01]  /*17fcc0*/  LDCU UR5, c[0x0][0x398] ;  /* 0x00007300ff0577ac */ /* 0x000e220008000800 */
[----:B------:R-:W0:Y:S01]  /*17fcd0*/  LDCU UR8, c[0x0][0x398] ;  /* 0x00007300ff0877ac */ /* 0x000e220008000800 */
[----:B-1----:R-:W4:Y:S04]  /*17fce0*/  LDL.LU.64 R22, [R1+0xa18] ;  /* 0x000a180001167983 */ /* 0x002f280000300a00 */
[----:B------:R-:W4:Y:S01]  /*17fcf0*/  LDL.LU.64 R18, [R1+0xa10] ;  /* 0x000a100001127983 */ /* 0x000f220000300a00 */
[----:B------:R-:W-:-:S03]  /*17fd00*/  PRMT R0, R53, 0x7770, RZ ;  /* 0x0000777035007816 */ /* 0x000fc600000000ff */
[----:B------:R-:W4:Y:S04]  /*17fd10*/  LDL.LU R17, [R1+0x298] ;  /* 0x0002980001117983 */ /* 0x000f280000300800 */
[----:B------:R1:W-:Y:S01]  /*17fd20*/  @P6 STG.E.U8 desc[UR34][R56.64], R0 ;  /* 0x0000000038006986 */ /* 0x0003e2000c101122 */
[----:B------:R-:W-:Y:S01]  /*17fd30*/  ISETP.LT.AND P6, PT, R61, UR9, !P1 ;  /* 0x000000093d007c0c */ /* 0x000fe2000cfc1270 */
[----:B------:R-:W0:Y:S02]  /*17fd40*/  LDCU UR9, c[0x0][0x398] ;  /* 0x00007300ff0977ac */ /* 0x000e240008000800 */
[----:B-1----:R-:W4:Y:S01]  /*17fd50*/  LDL.LU.64 R56, [R1+0xa28] ;  /* 0x000a280001387983 */ /* 0x002f220000300a00 */
[----:B------:R-:W-:-:S03]  /*17fd60*/  PRMT R0, R53, 0x7772, RZ ;  /* 0x0000777235007816 */ /* 0x000fc600000000ff */
[----:B--2---:R1:W-:Y:S01]  /*17fd70*/  @P4 STG.E.U8 desc[UR34][R36.64], R2 ;  /* 0x0000000224004986 */ /* 0x0043e2000c101122 */
[----:B------:R-:W-:Y:S01]  /*17fd80*/  ISETP.LT.AND P4, PT, R8, UR7, !P1 ;  /* 0x0000000708007c0c */ /* 0x000fe2000cf81270 */
[----:B------:R-:W2:Y:S02]  /*17fd90*/  LDCU UR7, c[0x0][0x398] ;  /* 0x00007300ff0777ac */ /* 0x000ea40008000800 */
[----:B-1----:R-:W2:Y:S01]  /*17fda0*/  LDL.LU.64 R36, [R1+0xa20] ;  /* 0x000a200001247983 */ /* 0x002ea20000300a00 */
[----:B------:R-:W-:-:S03]  /*17fdb0*/  PRMT R2, R53, 0x7773, RZ ;  /* 0x0000777335027816 */ /* 0x000fc600000000ff */
[----:B---3--:R1:W-:Y:S04]  /*17fdc0*/  @P5 STG.E.U8 desc[UR34][R28.64], R0 ;  /* 0x000000001c005986 */ /* 0x0083e8000c101122 */
[----:B-1----:R-:W3:Y:S04]  /*17fdd0*/  LDL.LU.64 R28, [R1+0xa50] ;  /* 0x000a5000011c7983 */ /* 0x002ee80000300a00 */
[----:B----4-:R1:W-:Y:S01]  /*17fde0*/  @P0 STG.E.U8 desc[UR34][R20.64], R2 ;  /* 0x0000000214000986 */ /* 0x0103e2000c101122 */
[----:B------:R-:W-:-:S05]  /*17fdf0*/  PRMT R0, R52, 0x7770, RZ ;  /* 0x0000777034007816 */ /* 0x000fca00000000ff */
[----:B------:R4:W-:Y:S04]  /*17fe00*/  @P6 STG.E.U8 desc[UR34][R30.64], R0 ;  /* 0x000000001e006986 */ /* 0x0009e8000c101122 */
[----:B-1----:R-:W3:Y:S01]  /*17fe10*/  LDL.LU.64 R20, [R1+0xa48] ;  /* 0x000a480001147983 */ /* 0x002ee20000300a00 */
[----:B------:R-:W-:-:S03]  /*17fe20*/  PRMT R2, R52, 0x7771, RZ ;  /* 0x0000777134027816 */ /* 0x000fc600000000ff */
[----:B------:R-:W3:Y:S04]  /*17fe30*/  LDL.LU R10, [R1+0x1f8] ;  /* 0x0001f800010a7983 */ /* 0x000ee80000300800 */
[----:B------:R1:W-:Y:S01]  /*17fe40*/  @P4 STG.E.U8 desc[UR34][R26.64], R2 ;  /* 0x000000021a004986 */ /* 0x0003e2000c101122 */
[C---:B----4-:R-:W-:Y:S02]  /*17fe50*/  PRMT R0, R52.reuse, 0x7772, RZ ;  /* 0x0000777234007816 */ /* 0x050fe400000000ff */
[----:B-1----:R-:W-:Y:S02]  /*17fe60*/  PRMT R2, R52, 0x7773, RZ ;  /* 0x0000777334027816 */ /* 0x002fe400000000ff */
[----:B------:R-:W4:Y:S01]  /*17fe70*/  LDL.LU.64 R52, [R1+0xa78] ;  /* 0x000a780001347983 */ /* 0x000f220000300a00 */
[----:B------:R-:W-:-:S02]  /*17fe80*/  ISETP.LT.AND P5, PT, R44, UR10, !P1 ;  /* 0x0000000a2c007c0c */ /* 0x000fc4000cfa1270 */
[----:B------:R-:W-:Y:S02]  /*17fe90*/  ISETP.LT.AND P0, PT, R49, UR12, !P1 ;  /* 0x0000000c31007c0c */ /* 0x000fe4000cf01270 */
[----:B------:R-:W-:Y:S02]  /*17fea0*/  ISETP.LT.AND P6, PT, R32, UR13, !P1 ;  /* 0x0000000d20007c0c */ /* 0x000fe4000cfc1270 */
[----:B------:R-:W-:Y:S01]  /*17feb0*/  ISETP.LT.AND P4, PT, R24, UR17, !P1 ;  /* 0x0000001118007c0c */ /* 0x000fe2000cf81270 */
[----:B------:R-:W4:Y:S01]  /*17fec0*/  LDL.LU.64 R26, [R1+0xaa0] ;  /* 0x000aa000011a7983 */ /* 0x000f220000300a00 */
[----:B------:R-:W1:Y:S01]  /*17fed0*/  LDCU UR10, c[0x0][0x398] ;  /* 0x00007300ff0a77ac */ /* 0x000e620008000800 */
[----:B------:R-:W1:Y:S01]  /*17fee0*/  LDCU UR12, c[0x0][0x398] ;  /* 0x00007300ff0c77ac */ /* 0x000e620008000800 */
[----:B------:R-:W1:Y:S03]  /*17fef0*/  LDCU UR13, c[0x0][0x398] ;  /* 0x00007300ff0d77ac */ /* 0x000e660008000800 */
[----:B------:R1:W-:Y:S01]  /*17ff00*/  @P5 STG.E.U8 desc[UR34][R22.64], R0 ;  /* 0x0000000016005986 */ /* 0x0003e2000c101122 */
[----:B------:R-:W-:-:S03]  /*17ff10*/  ISETP.LT.AND P5, PT, R15, UR14, !P1 ;  /* 0x0000000e0f007c0c */ /* 0x000fc6000cfa1270 */
[----:B------:R1:W-:Y:S01]  /*17ff20*/  @P0 STG.E.U8 desc[UR34][R18.64], R2 ;  /* 0x0000000212000986 */ /* 0x0003e2000c101122 */
[----:B0-----:R-:W-:Y:S01]  /*17ff30*/  ISETP.LT.AND P0, PT, R54, UR11, !P1 ;  /* 0x0000000b36007c0c */ /* 0x001fe2000cf01270 */
[----:B------:R-:W0:Y:S01]  /*17ff40*/  LDCU UR11, c[0x0][0x398] ;  /* 0x00007300ff0b77ac */ /* 0x000e220008000800 */
[----:B------:R-:W0:Y:S01]  /*17ff50*/  LDCU UR14, c[0x0][0x398] ;  /* 0x00007300ff0e77ac */ /* 0x000e220008000800 */
[C---:B-1----:R-:W-:Y:S02]  /*17ff60*/  PRMT R0, R17.reuse, 0x7770, RZ ;  /* 0x0000777011007816 */ /* 0x042fe400000000ff */
[----:B------:R-:W-:-:S03]  /*17ff70*/  PRMT R2, R17, 0x7771, RZ ;  /* 0x0000777111027816 */ /* 0x000fc600000000ff */
[----:B------:R1:W-:Y:S02]  /*17ff80*/  @P6 STG.E.U8 desc[UR34][R56.64], R0 ;  /* 0x0000000038006986 */ /* 0x0003e4000c101122 */
[----:B-1----:R-:W-:Y:S02]  /*17ff90*/  PRMT R0, R17, 0x7772, RZ ;  /* 0x0000777211007816 */ /* 0x002fe400000000ff */
[----:B--2---:R1:W-:Y:S01]  /*17ffa0*/  @P4 STG.E.U8 desc[UR34][R36.64], R2 ;  /* 0x0000000224004986 */ /* 0x0043e2000c101122 */
[----:B------:R-:W-:Y:S02]  /*17ffb0*/  ISETP.LT.AND P4, PT, R13, UR15, !P1 ;  /* 0x0000000f0d007c0c */ /* 0x000fe4000cf81270 */
[----:B------:R-:W-:Y:S01]  /*17ffc0*/  ISETP.LT.AND P6, PT, R60, UR6, !P1 ;  /* 0x000000063c007c0c */ /* 0x000fe2000cfc1270 */
[----:B------:R-:W2:Y:S01]  /*17ffd0*/  LDCU UR15, c[0x0][0x398] ;  /* 0x00007300ff0f77ac */ /* 0x000ea20008000800 */
[----:B------:R-:W0:Y:S01]  /*17ffe0*/  LDCU UR6, c[0x0][0x398] ;  /* 0x00007300ff0677ac */ /* 0x000e220008000800 */
[----:B-1----:R-:W2:Y:S04]  /*17fff0*/  LDL.LU.64 R36, [R1+0xa98] ;  /* 0x000a980001247983 */ /* 0x002ea80000300a00 */
[----:B------:R-:W2:Y:S01]  /*180000*/  LDL.LU R55, [R1+0x1e8] ;  /* 0x0001e80001377983 */ /* 0x000ea20000300800 */
[----:B------:R-:W-:-:S03]  /*180010*/  PRMT R2, R17, 0x7773, RZ ;  /* 0x0000777311027816 */ /* 0x000fc600000000ff */
[----:B---3--:R1:W-:Y:S04]  /*180020*/  @P5 STG.E.U8 desc[UR34][R28.64], R0 ;  /* 0x000000001c005986 */ /* 0x0083e8000c101122 */
[----:B-1----:R-:W3:Y:S04]  /*180030*/  LDL.LU.64 R28, [R1+0xaa8] ;  /* 0x000aa800011c7983 */ /* 0x002ee80000300a00 */
[----:B------:R1:W-:Y:S01]  /*180040*/  @P0 STG.E.U8 desc[UR34][R20.64], R2 ;  /* 0x0000000214000986 */ /* 0x0003e2000c101122 */
[----:B------:R-:W-:-:S03]  /*180050*/  VIADD R0, R11, 0x3f ;  /* 0x0000003f0b007836 */ /* 0x000fc60000000000 */
[----:B-1----:R-:W3:Y:S01]  /*180060*/  LDL.LU.64 R20, [R1+0xa90] ;  /* 0x000a900001147983 */ /* 0x002ee20000300a00 */
[----:B------:R-:W-:-:S03]  /*180070*/  PRMT R2, R10, 0x7770, RZ ;  /* 0x000077700a027816 */ /* 0x000fc600000000ff */
[----:B------:R-:W3:Y:S04]  /*180080*/  LDL.LU.64 R18, [R1+0xac0] ;  /* 0x000ac00001127983 */ /* 0x000ee80000300a00 */
[----:B------:R-:W3:Y:S04]  /*180090*/  LDL.LU.64 R56, [R1+0xab8] ;  /* 0x000ab80001387983 */ /* 0x000ee80000300a00 */
[----:B------:R-:W3:Y:S04]  /*1800a0*/  LDL.LU.64 R22, [R1+0xae0] ;  /* 0x000ae00001167983 */ /* 0x000ee80000300a00 */
[----:B----4-:R1:W-:Y:S04]  /*1800b0*/  @P4 STG.E.U8 desc[UR34][R52.64], R2 ;  /* 0x0000000234004986 */ /* 0x0103e8000c101122 */
[----:B-1----:R-:W4:Y:S04]  /*1800c0*/  LDL.LU.64 R52, [R1+0xad8] ;  /* 0x000ad80001347983 */ /* 0x002f280000300a00 */
[----:B------:R-:W4:Y:S01]  /*1800d0*/  LDL.LU R11, [R1+0x1d8] ;  /* 0x0001d800010b7983 */ /* 0x000f220000300800 */
[----:B------:R-:W-:-:S02]  /*1800e0*/  ISETP.LT.AND P5, PT, R12, UR4, !P1 ;  /* 0x000000040c007c0c */ /* 0x000fc4000cfa1270 */
[----:B------:R-:W-:Y:S02]  /*1800f0*/  ISETP.LT.AND P1, PT, R48, UR5, !P1 ;  /* 0x0000000530007c0c */ /* 0x000fe4000cf21270 */
[----:B------:R-:W-:Y:S02]  /*180100*/  ISETP.GE.AND P0, PT, R0, UR43, PT ;  /* 0x0000002b00007c0c */ /* 0x000fe4000bf06270 */
[C---:B------:R-:W-:Y:S02]  /*180110*/  PRMT R0, R10.reuse, 0x7771, RZ ;  /* 0x000077710a007816 */ /* 0x040fe400000000ff */
[----:B------:R-:W-:Y:S02]  /*180120*/  PRMT R2, R10, 0x7772, RZ ;  /* 0x000077720a027816 */ /* 0x000fe400000000ff */
[----:B------:R-:W-:Y:S01]  /*180130*/  ISETP.LT.AND P4, PT, R9, UR7, !P2 ;  /* 0x0000000709007c0c */ /* 0x000fe2000d781270 */
[----:B------:R-:W1:Y:S01]  /*180140*/  LDCU UR4, c[0x0][0x398] ;  /* 0x00007300ff0477ac */ /* 0x000e620008000800 */
        /* <DEDUP_REMOVED lines=8> */
[----:B------:R-:W-:Y:S01]  /*1801d0*/  ISETP.LT.AND P6, PT, R14, UR9, !P2 ;  /* 0x000000090e007c0c */ /* 0x000fe2000d7c1270 */
[----:B------:R-:W2:Y:S02]  /*1801e0*/  LDCU UR9, c[0x0][0x398] ;  /* 0x00007300ff0977ac */ /* 0x000ea40008000800 */
[----:B-1----:R-:W2:Y:S04]  /*1801f0*/  LDL.LU.64 R36, [R1+0xaf8] ;  /* 0x000af80001247983 */ /* 0x002ea80000300a00 */
[----:B------:R-:W2:Y:S01]  /*180200*/  LDL.LU R10, [R1+0x248] ;  /* 0x00024800010a7983 */ /* 0x000ea20000300800 */
[----:B------:R-:W-:-:S03]  /*180210*/  PRMT R2, R55, 0x7770, RZ ;  /* 0x0000777037027816 */ /* 0x000fc600000000ff */
[----:B---3--:R1:W-:Y:S01]  /*180220*/  @P1 STG.E.U8 desc[UR34][R28.64], R0 ;  /* 0x000000001c001986 */ /* 0x0083e2000c101122 */
[----:B------:R-:W-:Y:S01]  /*180230*/  ISETP.LT.AND P1, PT, R16, UR10, !P2 ;  /* 0x0000000a10007c0c */ /* 0x000fe2000d721270 */
[----:B------:R-:W3:Y:S02]  /*180240*/  LDCU UR10, c[0x0][0x398] ;  /* 0x00007300ff0a77ac */ /* 0x000ee40008000800 */
[----:B-1----:R-:W3:Y:S01]  /*180250*/  LDL.LU.64 R28, [R1+0xb30] ;  /* 0x000b3000011c7983 */ /* 0x002ee20000300a00 */
[----:B------:R-:W-:-:S03]  /*180260*/  PRMT R0, R55, 0x7771, RZ ;  /* 0x0000777137007816 */ /* 0x000fc600000000ff */
[----:B------:R1:W-:Y:S01]  /*180270*/  @P4 STG.E.U8 desc[UR34][R20.64], R2 ;  /* 0x0000000214004986 */ /* 0x0003e2000c101122 */
[----:B------:R-:W-:-:S03]  /*180280*/  ISETP.LT.AND P4, PT, R61, UR12, !P2 ;  /* 0x0000000c3d007c0c */ /* 0x000fc6000d781270 */
[----:B------:R0:W-:Y:S01]  /*180290*/  @P5 STG.E.U8 desc[UR34][R18.64], R0 ;  /* 0x0000000012005986 */ /* 0x0001e2000c101122 */
[----:B------:R-:W2:Y:S03]  /*1802a0*/  LDCU UR12, c[0x0][0x398] ;  /* 0x00007300ff0c77ac */ /* 0x000ea60008000800 */
[----:B-1----:R-:W3:Y:S01]  /*1802b0*/  LDL.LU.64 R20, [R1+0xb28] ;  /* 0x000b280001147983 */ /* 0x002ee20000300a00 */
[C---:B------:R-:W-:Y:S02]  /*1802c0*/  PRMT R2, R55.reuse, 0x7772, RZ ;  /* 0x0000777237027816 */ /* 0x040fe400000000ff */
[----:B0-----:R-:W-:Y:S01]  /*1802d0*/  PRMT R0, R55, 0x7773, RZ ;  /* 0x0000777337007816 */ /* 0x001fe200000000ff */
[----:B------:R-:W3:Y:S04]  /*1802e0*/  LDL.LU.64 R18, [R1+0xb48] ;  /* 0x000b480001127983 */ /* 0x000ee80000300a00 */
[----:B------:R0:W-:Y:S04]  /*1802f0*/  @P6 STG.E.U8 desc[UR34][R56.64], R2 ;  /* 0x0000000238006986 */ /* 0x0001e8000c101122 */
[----:B------:R1:W-:Y:S04]  /*180300*/  @P1 STG.E.U8 desc[UR34][R22.64], R0 ;  /* 0x0000000016001986 */ /* 0x0003e8000c101122 */
[----:B0-----:R-:W3:Y:S01]  /*180310*/  LDL.LU.64 R56, [R1+0xb40] ;  /* 0x000b400001387983 */ /* 0x001ee20000300a00 */
[----:B----4-:R-:W-:-:S03]  /*180320*/  PRMT R2, R11, 0x7770, RZ ;  /* 0x000077700b027816 */ /* 0x010fc600000000ff */
[----:B-1----:R-:W4:Y:S04]  /*180330*/  LDL.LU.64 R22, [R1+0xb68] ;  /* 0x000b680001167983 */ /* 0x002f280000300a00 */
[----:B------:R0:W-:Y:S04]  /*180340*/  @P4 STG.E.U8 desc[UR34][R52.64], R2 ;  /* 0x0000000234004986 */ /* 0x0001e8000c101122 */
[----:B0-----:R-:W4:Y:S01]  /*180350*/  LDL.LU.64 R52, [R1+0xb60] ;  /* 0x000b600001347983 */ /* 0x001f220000300a00 */
[----:B------:R-:W-:Y:S02]  /*180360*/  ISETP.LT.AND P5, PT, R8, UR11, !P2 ;  /* 0x0000000b08007c0c */ /* 0x000fe4000d7a1270 */
[----:B------:R-:W-:-:S02]  /*180370*/  ISETP.LT.AND P6, PT, R44, UR13, !P2 ;  /* 0x0000000d2c007c0c */ /* 0x000fc4000d7c1270 */
[----:B------:R-:W-:Y:S02]  /*180380*/  ISETP.LT.AND P1, PT, R49, UR14, !P2 ;  /* 0x0000000e31007c0c */ /* 0x000fe4000d721270 */
[C---:B------:R-:W-:Y:S02]  /*180390*/  PRMT R0, R11.reuse, 0x7771, RZ ;  /* 0x000077710b007816 */ /* 0x040fe400000000ff */
[C---:B------:R-:W-:Y:S02]  /*1803a0*/  PRMT R2, R11.reuse, 0x7772, RZ ;  /* 0x000077720b027816 */ /* 0x040fe400000000ff */
[----:B------:R-:W-:Y:S01]  /*1803b0*/  ISETP.LT.AND P4, PT, R32, UR15, !P2 ;  /* 0x0000000f20007c0c */ /* 0x000fe2000d781270 */
[----:B------:R-:W0:Y:S01]  /*1803c0*/  LDCU UR11, c[0x0][0x398] ;  /* 0x00007300ff0b77ac */ /* 0x000e220008000800 */
[----:B------:R-:W1:Y:S01]  /*1803d0*/  LDCU UR14, c[0x0][0x398] ;  /* 0x00007300ff0e77ac */ /* 0x000e620008000800 */
[----:B------:R-:W0:Y:S01]  /*1803e0*/  LDCU UR13, c[0x0][0x398] ;  /* 0x00007300ff0d77ac */ /* 0x000e220008000800 */
[----:B------:R1:W-:Y:S01]  /*1803f0*/  @P5 STG.E.U8 desc[UR34][R26.64], R0 ;  /* 0x000000001a005986 */ /* 0x0003e2000c101122 */
[----:B------:R-:W-:Y:S01]  /*180400*/  ISETP.LT.AND P5, PT, R24, UR4, !P2 ;  /* 0x0000000418007c0c */ /* 0x000fe2000d7a1270 */
[----:B------:R-:W0:Y:S01]  /*180410*/  LDCU UR4, c[0x0][0x398] ;  /* 0x00007300ff0477ac */ /* 0x000e220008000800 */
[----:B-1----:R-:W-:Y:S01]  /*180420*/  PRMT R0, R11, 0x7773, RZ ;  /* 0x000077730b007816 */ /* 0x002fe200000000ff */
[----:B--2---:R1:W-:Y:S01]  /*180430*/  @P6 STG.E.U8 desc[UR34][R36.64], R2 ;  /* 0x0000000224006986 */ /* 0x0043e2000c101122 */
[----:B------:R-:W-:Y:S01]  /*180440*/  ISETP.LT.AND P6, PT, R15, UR6, !P2 ;  /* 0x000000060f007c0c */ /* 0x000fe2000d7c1270 */
[----:B------:R-:W2:Y:S02]  /*180450*/  LDCU UR6, c[0x0][0x398] ;  /* 0x00007300ff0677ac */ /* 0x000ea40008000800 */
[----:B-1----:R-:W2:Y:S01]  /*180460*/  LDL.LU.64 R36, [R1+0xba0] ;  /* 0x000ba00001247983 */ /* 0x002ea20000300a00 */
        /* <DEDUP_REMOVED lines=10> */
[----:B-1----:R-:W3:Y:S01]  /*180510*/  LDL.LU R20, [R1+0x2bc] ;  /* 0x0002bc0001147983 */ /* 0x002ee20000300800 */
[C---:B------:R-:W-:Y:S02]  /*180520*/  PRMT R2, R10.reuse, 0x7772, RZ ;  /* 0x000077720a027816 */ /* 0x040fe400000000ff */
[----:B0-----:R-:W-:Y:S01]  /*180530*/  PRMT R0, R10, 0x7773, RZ ;  /* 0x000077730a007816 */ /* 0x001fe200000000ff */
[----:B------:R-:W3:Y:S04]  /*180540*/  LDL.LU.64 R18, [R1+0xc38] ;  /* 0x000c380001127983 */ /* 0x000ee80000300a00 */
[----:B------:R0:W-:Y:S04]  /*180550*/  @P6 STG.E.U8 desc[UR34][R56.64], R2 ;  /* 0x0000000238006986 */ /* 0x0001e8000c101122 */
[----:B----4-:R-:W-:Y:S04]  /*180560*/  @P1 STG.E.U8 desc[UR34][R22.64], R0 ;  /* 0x0000000016001986 */ /* 0x010fe8000c101122 */
[----:B0-----:R-:W4:Y:S01]  /*180570*/  LDL.LU.64 R56, [R1+0xc20] ;  /* 0x000c200001387983 */ /* 0x001f220000300a00 */
[----:B------:R-:W-:-:S03]  /*180580*/  PRMT R2, R6, 0x7770, RZ ;  /* 0x0000777006027816 */ /* 0x000fc600000000ff */
[----:B------:R-:W4:Y:S04]  /*180590*/  LDL.LU.64 R10, [R1+0xc18] ;  /* 0x000c1800010a7983 */ /* 0x000f280000300a00 */
[----:B------:R0:W-:Y:S04]  /*1805a0*/  @P4 STG.E.U8 desc[UR34][R52.64], R2 ;  /* 0x0000000234004986 */ /* 0x0001e8000c101122 */
[----:B0-----:R-:W4:Y:S01]  /*1805b0*/  LDL.LU.64 R52, [R1+0xc10] ;  /* 0x000c100001347983 */ /* 0x001f220000300a00 */
[----:B------:R-:W-:Y:S02]  /*1805c0*/  ISETP.LT.AND P5, PT, R12, UR8, !P2 ;  /* 0x000000080c007c0c */ /* 0x000fe4000d7a1270 */
[----:B------:R-:W-:-:S02]  /*1805d0*/  ISETP.LT.AND P6, PT, R60, UR9, !P2 ;  /* 0x000000093c007c0c */ /* 0x000fc4000d7c1270 */
[C---:B------:R-:W-:Y:S02]  /*1805e0*/  ISETP.LT.AND P4, PT, R9.reuse, UR11, !P3 ;  /* 0x0000000b09007c0c */ /* 0x040fe4000df81270 */
[----:B------:R-:W-:Y:S02]  /*1805f0*/  ISETP.LT.AND P1, PT, R9, UR14, !P0 ;  /* 0x0000000e09007c0c */ /* 0x000fe4000c721270 */
[C---:B------:R-:W-:Y:S01]  /*180600*/  PRMT R0, R6.reuse, 0x7771, RZ ;  /* 0x0000777106007816 */ /* 0x040fe200000000ff */
[----:B------:R-:W4:Y:S01]  /*180610*/  LDL.LU R9, [R1+0x2ac] ;  /* 0x0002ac0001097983 */ /* 0x000f220000300800 */
[----:B------:R-:W-:-:S03]  /*180620*/  PRMT R2, R6, 0x7772, RZ ;  /* 0x0000777206027816 */ /* 0x000fc600000000ff */
[----:B------:R-:W4:Y:S01]  /*180630*/  LDL.LU.64 R22, [R1+0xc70] ;  /* 0x000c700001167983 */ /* 0x000f220000300a00 */
[----:B------:R-:W-:Y:S02]  /*180640*/  ISETP.LT.AND P2, PT, R48, UR10, !P2 ;  /* 0x0000000a30007c0c */ /* 0x000fe4000d741270 */
[----:B------:R-:W-:Y:S01]  /*180650*/  PRMT R6, R6, 0x7773, RZ ;  /* 0x0000777306067816 */ /* 0x000fe200000000ff */
[----:B------:R-:W0:Y:S01]  /*180660*/  LDCU UR8, c[0x0][0x398] ;  /* 0x00007300ff0877ac */ /* 0x000e220008000800 */
[----:B------:R-:W1:Y:S01]  /*180670*/  LDCU UR9, c[0x0][0x398] ;  /* 0x00007300ff0977ac */ /* 0x000e620008000800 */
[----:B------:R-:W0:Y:S01]  /*180680*/  LDCU UR10, c[0x0][0x398] ;  /* 0x00007300ff0a77ac */ /* 0x000e220008000800 */
[----:B--2---:R2:W-:Y:S01]  /*180690*/  @P5 STG.E.U8 desc[UR34][R36.64], R0 ;  /* 0x0000000024005986 */ /* 0x0045e2000c101122 */
[----:B------:R-:W-:-:S03]  /*1806a0*/  ISETP.LT.AND P5, PT, R14, UR13, !P3 ;  /* 0x0000000d0e007c0c */ /* 0x000fc6000dfa1270 */
[----:B--2---:R-:W2:Y:S04]  /*1806b0*/  LDL.LU.64 R36, [R1+0xc68] ;  /* 0x000c680001247983 */ /* 0x004ea80000300a00 */
[----:B---3--:R3:W-:Y:S01]  /*1806c0*/  @P6 STG.E.U8 desc[UR34][R28.64], R2 ;  /* 0x000000021c006986 */ /* 0x0087e2000c101122 */
[----:B------:R-:W-:-:S03]  /*1806d0*/  ISETP.LT.AND P6, PT, R40, UR12, !P3 ;  /* 0x0000000c28007c0c */ /* 0x000fc6000dfc1270 */
[----:B---3--:R-:W3:Y:S01]  /*1806e0*/  LDL.LU.64 R28, [R1+0xc60] ;  /* 0x000c6000011c7983 */ /* 0x008ee20000300a00 */
[C---:B------:R-:W-:Y:S02]  /*1806f0*/  PRMT R2, R20.reuse, 0x7770, RZ ;  /* 0x0000777014027816 */ /* 0x040fe400000000ff */
[C---:B------:R-:W-:Y:S02]  /*180700*/  PRMT R0, R20.reuse, 0x7771, RZ ;  /* 0x0000777114007816 */ /* 0x040fe400000000ff */
[C---:B------:R-:W-:Y:S02]  /*180710*/  PRMT R3, R20.reuse, 0x7772, RZ ;  /* 0x0000777214037816 */ /* 0x040fe400000000ff */
[----:B------:R-:W-:Y:S02]  /*180720*/  PRMT R4, R20, 0x7773, RZ ;  /* 0x0000777314047816 */ /* 0x000fe400000000ff */
[----:B------:R-:W3:Y:S04]  /*180730*/  LDL.LU.64 R20, [R1+0xc58] ;  /* 0x000c580001147983 */ /* 0x000ee80000300a00 */
[----:B------:R-:W3:Y:S04]  /*180740*/  LDL.LU R55, [R1+0x29c] ;  /* 0x00029c0001377983 */ /* 0x000ee80000300800 */
[----:B------:R0:W-:Y:S04]  /*180750*/  @P2 STG.E.U8 desc[UR34][R18.64], R6 ;  /* 0x0000000612002986 */ /* 0x0001e8000c101122 */
[----:B----4-:R-:W-:Y:S04]  /*180760*/  @P4 STG.E.U8 desc[UR34][R56.64], R2 ;  /* 0x0000000238004986 */ /* 0x010fe8000c101122 */
[----:B------:R4:W-:Y:S04]  /*180770*/  @P6 STG.E.U8 desc[UR34][R10.64], R0 ;  /* 0x000000000a006986 */ /* 0x0009e8000c101122 */
[----:B0-----:R-:W3:Y:S04]  /*180780*/  LDL.LU.64 R18, [R1+0xf90] ;  /* 0x000f900001127983 */ /* 0x001ee80000300a00 */
[----:B----4-:R-:W4:Y:S04]  /*180790*/  LDL.LU.64 R10, [R1+0xf88] ;  /* 0x000f8800010a7983 */ /* 0x010f280000300a00 */
[----:B------:R0:W-:Y:S04]  /*1807a0*/  @P5 STG.E.U8 desc[UR34][R52.64], R3 ;  /* 0x0000000334005986 */ /* 0x0001e8000c101122 */
[----:B0-----:R-:W4:Y:S01]  /*1807b0*/  LDL.LU.64 R52, [R1+0xf80] ;  /* 0x000f800001347983 */ /* 0x001f220000300a00 */
[----:B------:R-:W-:-:S02]  /*1807c0*/  ISETP.LT.AND P2, PT, R16, UR4, !P3 ;  /* 0x0000000410007c0c */ /* 0x000fc4000df41270 */
[----:B------:R-:W-:Y:S02]  /*1807d0*/  ISETP.LT.AND P4, PT, R61, UR5, !P3 ;  /* 0x000000053d007c0c */ /* 0x000fe4000df81270 */
[----:B------:R-:W-:Y:S02]  /*1807e0*/  ISETP.LT.AND P6, PT, R8, UR6, !P3 ;  /* 0x0000000608007c0c */ /* 0x000fe4000dfc1270 */
[C---:B------:R-:W-:Y:S02]  /*1807f0*/  PRMT R0, R9.reuse, 0x7770, RZ ;  /* 0x0000777009007816 */ /* 0x040fe400000000ff */
[----:B------:R-:W-:Y:S01]  /*180800*/  ISETP.LT.AND P5, PT, R44, UR7, !P3 ;  /* 0x000000072c007c0c */ /* 0x000fe2000dfa1270 */
[----:B------:R-:W4:Y:S01]  /*180810*/  LDL.LU.64 R56, [R1+0xf78] ;  /* 0x000f780001387983 */ /* 0x000f220000300a00 */
[C---:B------:R-:W-:Y:S02]  /*180820*/  PRMT R2, R9.reuse, 0x7771, RZ ;  /* 0x0000777109027816 */ /* 0x040fe400000000ff */
[----:B------:R-:W-:-:S02]  /*180830*/  PRMT R3, R9, 0x7772, RZ ;  /* 0x0000777209037816 */ /* 0x000fc400000000ff */
[----:B------:R-:W-:Y:S01]  /*180840*/  PRMT R5, R9, 0x7773, RZ ;  /* 0x0000777309057816 */ /* 0x000fe200000000ff */
[----:B------:R-:W0:Y:S01]  /*180850*/  LDCU UR4, c[0x0][0x398] ;  /* 0x00007300ff0477ac */ /* 0x000e220008000800 */
[----:B------:R-:W0:Y:S01]  /*180860*/  LDCU UR5, c[0x0][0x398] ;  /* 0x00007300ff0577ac */ /* 0x000e220008000800 */
[----:B------:R-:W0:Y:S01]  /*180870*/  LDCU UR6, c[0x0][0x398] ;  /* 0x00007300ff0677ac */ /* 0x000e220008000800 */
[----:B------:R-:W0:Y:S01]  /*180880*/  LDCU UR7, c[0x0][0x398] ;  /* 0x00007300ff0777ac */ /* 0x000e220008000800 */
[----:B------:R-:W-:Y:S01]  /*180890*/  @P2 STG.E.U8 desc[UR34][R22.64], R4 ;  /* 0x0000000416002986 */ /* 0x000fe2000c101122 */
[----:B------:R-:W-:Y:S01]  /*1808a0*/  ISETP.LT.AND P2, PT, R49, UR8, !P3 ;  /* 0x0000000831007c0c */ /* 0x000fe2000df41270 */
[----:B------:R-:W0:Y:S02]  /*1808b0*/  LDCU UR8, c[0x0][0x398] ;  /* 0x00007300ff0877ac */ /* 0x000e240008000800 */
[----:B--2---:R2:W-:Y:S01]  /*1808c0*/  @P4 STG.E.U8 desc[UR34][R36.64], R0 ;  /* 0x0000000024004986 */ /* 0x0045e2000c101122 */
[----:B-1----:R-:W-:Y:S01]  /*1808d0*/  ISETP.LT.AND P4, PT, R32, UR9, !P3 ;  /* 0x0000000920007c0c */ /* 0x002fe2000df81270 */
[----:B------:R-:W1:Y:S02]  /*1808e0*/  LDCU UR9, c[0x0][0x398] ;  /* 0x00007300ff0977ac */ /* 0x000e640008000800 */
[----:B--2---:R-:W2:Y:S04]  /*1808f0*/  LDL.LU.64 R36, [R1+0xcb8] ;  /* 0x000cb80001247983 */ /* 0x004ea80000300a00 */
[----:B------:R-:W2:Y:S04]  /*180900*/  LDL.LU R9, [R1+0x1fc] ;  /* 0x0001fc0001097983 */ /* 0x000ea80000300800 */
[----:B---3--:R3:W-:Y:S04]  /*180910*/  @P6 STG.E.U8 desc[UR34][R28.64], R2 ;  /* 0x000000021c006986 */ /* 0x0087e8000c101122 */
[----:B---3--:R-:W3:Y:S04]  /*180920*/  LDL.LU.64 R28, [R1+0xcb0] ;  /* 0x000cb000011c7983 */ /* 0x008ee80000300a00 */
[----:B------:R0:W-:Y:S01]  /*180930*/  @P5 STG.E.U8 desc[UR34][R20.64], R3 ;  /* 0x0000000314005986 */ /* 0x0001e2000c101122 */
[----:B------:R-:W-:-:S02]  /*180940*/  ISETP.LT.AND P5, PT, R24, UR10, !P3 ;  /* 0x0000000a18007c0c */ /* 0x000fc4000dfa1270 */
[C---:B------:R-:W-:Y:S02]  /*180950*/  PRMT R2, R55.reuse, 0x7771, RZ ;  /* 0x0000777137027816 */ /* 0x040fe400000000ff */
[----:B0-----:R-:W-:Y:S01]  /*180960*/  PRMT R3, R55, 0x7770, RZ ;  /* 0x0000777037037816 */ /* 0x001fe200000000ff */
[----:B------:R-:W3:Y:S04]  /*180970*/  LDL.LU.64 R20, [R1+0xca8] ;  /* 0x000ca80001147983 */ /* 0x000ee80000300a00 */
[----:B------:R-:W-:Y:S04]  /*180980*/  @P2 STG.E.U8 desc[UR34][R18.64], R5 ;  /* 0x0000000512002986 */ /* 0x000fe8000c101122 */
[----:B----4-:R0:W-:Y:S04]  /*180990*/  @P4 STG.E.U8 desc[UR34][R10.64], R3 ;  /* 0x000000030a004986 */ /* 0x0101e8000c101122 */
[----:B0-----:R-:W4:Y:S04]  /*1809a0*/  LDL.LU.64 R10, [R1+0xc50] ;  /* 0x000c5000010a7983 */ /* 0x001f280000300a00 */
[----:B------:R0:W-:Y:S04]  /*1809b0*/  @P5 STG.E.U8 desc[UR34][R52.64], R2 ;  /* 0x0000000234005986 */ /* 0x0001e8000c101122 */
[----:B0-----:R-:W4:Y:S01]  /*1809c0*/  LDL.LU.64 R52, [R1+0xb20] ;  /* 0x000b200001347983 */ /* 0x001f220000300a00 */
[----:B------:R-:W-:-:S02]  /*1809d0*/  ISETP.LT.AND P6, PT, R15, UR4, !P3 ;  /* 0x000000040f007c0c */ /* 0x000fc4000dfc1270 */
[----:B------:R-:W-:Y:S01]  /*1809e0*/  ISETP.LT.AND P2, PT, R54, UR5, !P3 ;  /* 0x0000000536007c0c */ /* 0x000fe2000df41270 */
[----:B------:R-:W0:Y:S01]  /*1809f0*/  LDCU UR4, c[0x0][0x398] ;  /* 0x00007300ff0477ac */ /* 0x000e220008000800 */
[----:B------:R-:W-:Y:S02]  /*180a00*/  ISETP.LT.AND P4, PT, R13, UR6, !P3 ;  /* 0x000000060d007c0c */ /* 0x000fe4000df81270 */
[C---:B------:R-:W-:Y:S02]  /*180a10*/  PRMT R0, R55.reuse, 0x7772, RZ ;  /* 0x0000777237007816 */ /* 0x040fe400000000ff */
[----:B------:R-:W-:Y:S01]  /*180a20*/  PRMT R4, R55, 0x7773, RZ ;  /* 0x0000777337047816 */ /* 0x000fe200000000ff */
[----:B------:R-:W0:Y:S01]  /*180a30*/  LDCU UR5, c[0x0][0x398] ;  /* 0x00007300ff0577ac */ /* 0x000e220008000800 */
[----:B------:R-:W4:Y:S01]  /*180a40*/  LDL.LU R55, [R1+0x1ec] ;  /* 0x0001ec0001377983 */ /* 0x000f220000300800 */
[----:B------:R-:W0:Y:S01]  /*180a50*/  LDCU UR6, c[0x0][0x398] ;  /* 0x00007300ff0677ac */ /* 0x000e220008000800 */
[----:B-1----:R-:W-:Y:S01]  /*180a60*/  ISETP.LT.AND P5, PT, R40, UR9, !P0 ;  /* 0x0000000928007c0c */ /* 0x002fe2000c7a1270 */
[----:B------:R-:W1:Y:S01]  /*180a70*/  LDCU UR9, c[0x0][0x398] ;  /* 0x00007300ff0977ac */ /* 0x000e620008000800 */
[----:B------:R0:W-:Y:S01]  /*180a80*/  @P6 STG.E.U8 desc[UR34][R56.64], R0 ;  /* 0x0000000038006986 */ /* 0x0001e2000c101122 */
[----:B------:R-:W-:Y:S01]  /*180a90*/  ISETP.LT.AND P6, PT, R12, UR7, !P3 ;  /* 0x000000070c007c0c */ /* 0x000fe2000dfc1270 */
[----:B------:R-:W1:Y:S02]  /*180aa0*/  LDCU UR7, c[0x0][0x398] ;  /* 0x00007300ff0777ac */ /* 0x000e640008000800 */
[----:B0-----:R-:W4:Y:S04]  /*180ab0*/  LDL.LU.64 R56, [R1+0xa58] ;  /* 0x000a580001387983 */ /* 0x001f280000300a00 */
[----:B------:R-:W4:Y:S01]  /*180ac0*/  LDL.LU.64 R40, [R1+0x9d8] ;  /* 0x0009d80001287983 */ /* 0x000f220000300a00 */
[----:B--2---:R-:W-:-:S03]  /*180ad0*/  PRMT R5, R9, 0x7770, RZ ;  /* 0x0000777009057816 */ /* 0x004fc600000000ff */
[----:B------:R0:W-:Y:S01]  /*180ae0*/  @P2 STG.E.U8 desc[UR34][R36.64], R4 ;  /* 0x0000000424002986 */ /* 0x0001e2000c101122 */
[----:B------:R-:W-:Y:S02]  /*180af0*/  ISETP.LT.AND P2, PT, R60, UR8, !P3 ;  /* 0x000000083c007c0c */ /* 0x000fe4000df41270 */
[----:B------:R-:W-:Y:S02]  /*180b00*/  ISETP.LT.AND P3, PT, R48, UR4, !P3 ;  /* 0x0000000430007c0c */ /* 0x000fe4000df61270 */
[C---:B------:R-:W-:Y:S02]  /*180b10*/  PRMT R3, R9.reuse, 0x7771, RZ ;  /* 0x0000777109037816 */ /* 0x040fe400000000ff */
[C---:B------:R-:W-:Y:S02]  /*180b20*/  PRMT R0, R9.reuse, 0x7772, RZ ;  /* 0x0000777209007816 */ /* 0x040fe400000000ff */
[----:B------:R-:W-:Y:S01]  /*180b30*/  PRMT R2, R9, 0x7773, RZ ;  /* 0x0000777309027816 */ /* 0x000fe200000000ff */
[----:B------:R-:W2:Y:S01]  /*180b40*/  LDCU UR4, c[0x0][0x398] ;  /* 0x00007300ff0477ac */ /* 0x000ea20008000800 */
[----:B------:R-:W1:Y:S01]  /*180b50*/  LDCU UR8, c[0x0][0x398] ;  /* 0x00007300ff0877ac */ /* 0x000e620008000800 */
[----:B0-----:R-:W2:Y:S04]  /*180b60*/  LDL.LU.64 R36, [R1+0x9c8] ;  /* 0x0009c80001247983 */ /* 0x001ea80000300a00 */
[----:B---3--:R0:W-:Y:S01]  /*180b70*/  @P4 STG.E.U8 desc[UR34][R28.64], R5 ;  /* 0x000000051c004986 */ /* 0x0081e2000c101122 */
[----:B------:R-:W-:Y:S01]  /*180b80*/  ISETP.LT.AND P4, PT, R14, UR5, !P0 ;  /* 0x000000050e007c0c */ /* 0x000fe2000c781270 */
[----:B------:R-:W3:Y:S02]  /*180b90*/  LDCU UR5, c[0x0][0x398] ;  /* 0x00007300ff0577ac */ /* 0x000ee40008000800 */
[----:B0-----:R-:W2:Y:S04]  /*180ba0*/  LDL.LU.64 R28, [R1+0x9c0] ;  /* 0x0009c000011c7983 */ /* 0x001ea80000300a00 */
[----:B------:R0:W-:Y:S04]  /*180bb0*/  @P6 STG.E.U8 desc[UR34][R20.64], R3 ;  /* 0x0000000314006986 */ /* 0x0001e8000c101122 */
[----:B------:R-:W2:Y:S01]  /*180bc0*/  LDL.LU R14, [R1+0x1dc] ;  /* 0x0001dc00010e7983 */ /* 0x000ea20000300800 */
[----:B------:R-:W-:Y:S01]  /*180bd0*/  ISETP.LT.AND P6, PT, R16, UR6, !P0 ;  /* 0x0000000610007c0c */ /* 0x000fe2000c7c1270 */
[----:B------:R-:W1:Y:S02]  /*180be0*/  LDCU UR6, c[0x0][0x398] ;  /* 0x00007300ff0677ac */ /* 0x000e640008000800 */
[----:B0-----:R-:W2:Y:S04]  /*180bf0*/  LDL.LU.64 R20, [R1+0x9b8] ;  /* 0x0009b80001147983 */ /* 0x001ea80000300a00 */
[----:B------:R-:W2:Y:S04]  /*180c00*/  LDL.LU.64 R16, [R1+0x9b0] ;  /* 0x0009b00001107983 */ /* 0x000ea80000300a00 */
[----:B----4-:R0:W-:Y:S01]  /*180c10*/  @P2 STG.E.U8 desc[UR34][R10.64], R0 ;  /* 0x000000000a002986 */ /* 0x0101e2000c101122 */
[----:B-1----:R-:W-:Y:S01]  /*180c20*/  ISETP.LT.AND P2, PT, R61, UR7, !P0 ;  /* 0x000000073d007c0c */ /* 0x002fe2000c741270 */
[----:B------:R-:W1:Y:S02]  /*180c30*/  LDCU UR7, c[0x0][0x398] ;  /* 0x00007300ff0777ac */ /* 0x000e640008000800 */
[----:B0-----:R-:W4:Y:S04]  /*180c40*/  LDL.LU.64 R10, [R1+0x9a8] ;  /* 0x0009a800010a7983 */ /* 0x001f280000300a00 */
[----:B------:R-:W4:Y:S04]  /*180c50*/  LDL.LU R61, [R1+0x24c] ;  /* 0x00024c00013d7983 */ /* 0x000f280000300800 */
[----:B------:R0:W-:Y:S01]  /*180c60*/  @P3 STG.E.U8 desc[UR34][R52.64], R2 ;  /* 0x0000000234003986 */ /* 0x0001e2000c101122 */
[----:B------:R-:W-:-:S03]  /*180c70*/  ISETP.LT.AND P3, PT, R8, UR9, !P0 ;  /* 0x0000000908007c0c */ /* 0x000fc6000c761270 */
[----:B0-----:R-:W4:Y:S04]  /*180c80*/  LDL.LU.64 R52, [R1+0x9a0] ;  /* 0x0009a00001347983 */ /* 0x001f280000300a00 */
[----:B------:R-:W4:Y:S01]  /*180c90*/  LDL.LU.64 R8, [R1+0x880] ;  /* 0x0008800001087983 */ /* 0x000f220000300a00 */
[C---:B------:R-:W-:Y:S02]  /*180ca0*/  PRMT R4, R55.reuse, 0x7770, RZ ;  /* 0x0000777037047816 */ /* 0x040fe400000000ff */
[C---:B------:R-:W-:Y:S02]  /*180cb0*/  PRMT R3, R55.reuse, 0x7771, RZ ;  /* 0x0000777137037816 */ /* 0x040fe400000000ff */
[C---:B------:R-:W-:Y:S02]  /*180cc0*/  PRMT R0, R55.reuse, 0x7772, RZ ;  /* 0x0000777237007816 */ /* 0x040fe400000000ff */
[----:B------:R-:W-:Y:S01]  /*180cd0*/  PRMT R2, R55, 0x7773, RZ ;  /* 0x0000777337027816 */ /* 0x000fe200000000ff */
[----:B------:R0:W-:Y:S04]  /*180ce0*/  @P1 STG.E.U8 desc[UR34][R56.64], R4 ;  /* 0x0000000438001986 */ /* 0x0001e8000c101122 */
[----:B------:R0:W-:Y:S01]  /*180cf0*/  @P5 STG.E.U8 desc[UR34][R40.64], R3 ;  /* 0x0000000328005986 */ /* 0x0001e2000c101122 */
[----:B--2---:R-:W-:-:S02]  /*180d00*/  ISETP.LT.AND P1, PT, R44, UR4, !P0 ;  /* 0x000000042c007c0c */ /* 0x004fc4000c721270 */
[----:B---3--:R-:W-:Y:S01]  /*180d10*/  ISETP.LT.AND P5, PT, R49, UR5, !P0 ;  /* 0x0000000531007c0c */ /* 0x008fe2000c7a1270 */
[----:B------:R-:W2:Y:S01]  /*180d20*/  LDCU UR4, c[0x0][0x398] ;  /* 0x00007300ff0477ac */ /* 0x000ea20008000800 */
[----:B------:R-:W3:Y:S01]  /*180d30*/  LDCU UR5, c[0x0][0x398] ;  /* 0x00007300ff0577ac */ /* 0x000ee20008000800 */
[----:B------:R0:W-:Y:S01]  /*180d40*/  @P4 STG.E.U8 desc[UR34][R36.64], R0 ;  /* 0x0000000024004986 */ /* 0x0001e2000c101122 */
[----:B------:R-:W-:Y:S01]  /*180d50*/  ISETP.LT.AND P4, PT, R32, UR6, !P0 ;  /* 0x0000000620007c0c */ /* 0x000fe2000c781270 */
[----:B------:R-:W0:Y:S02]  /*180d60*/  LDCU UR6, c[0x0][0x398] ;  /* 0x00007300ff0677ac */ /* 0x000e240008000800 */
[----:B------:R4:W-:Y:S01]  /*180d70*/  @P6 STG.E.U8 desc[UR34][R28.64], R2 ;  /* 0x000000021c006986 */ /* 0x0009e2000c101122 */
[----:B-1----:R-:W-:Y:S01]  /*180d80*/  ISETP.LT.AND P6, PT, R24, UR7, !P0 ;  /* 0x0000000718007c0c */ /* 0x002fe2000c7c1270 */
[----:B------:R-:W1:Y:S01]  /*180d90*/  LDCU UR7, c[0x0][0x398] ;  /* 0x00007300ff0777ac */ /* 0x000e620008000800 */
[----:B0-----:R-:W-:-:S02]  /*180da0*/  PRMT R4, R14, 0x7770, RZ ;  /* 0x000077700e047816 */ /* 0x001fc400000000ff */
[C---:B------:R-:W-:Y:S02]  /*180db0*/  PRMT R3, R14.reuse, 0x7771, RZ ;  /* 0x000077710e037816 */ /* 0x040fe400000000ff */
[C---:B------:R-:W-:Y:S02]  /*180dc0*/  PRMT R5, R14.reuse, 0x7772, RZ ;  /* 0x000077720e057816 */ /* 0x040fe400000000ff */
[----:B------:R-:W-:Y:S01]  /*180dd0*/  PRMT R0, R14, 0x7773, RZ ;  /* 0x000077730e007816 */ /* 0x000fe200000000ff */
[----:B------:R0:W-:Y:S04]  /*180de0*/  @P2 STG.E.U8 desc[UR34][R20.64], R4 ;  /* 0x0000000414002986 */ /* 0x0001e8000c101122 */
[----:B------:R0:W-:Y:S01]  /*180df0*/  @P3 STG.E.U8 desc[UR34][R16.64], R3 ;  /* 0x0000000310003986 */ /* 0x0001e2000c101122 */
[----:B------:R-:W-:-:S02]  /*180e00*/  ISETP.LT.AND P2, PT, R15, UR8, !P0 ;  /* 0x000000080f007c0c */ /* 0x000fc4000c741270 */
[----:B--2---:R-:W-:Y:S02]  /*180e10*/  ISETP.LT.AND P3, PT, R54, UR4, !P0 ;  /* 0x0000000436007c0c */ /* 0x004fe4000c761270 */
[----:B----4-:R-:W-:Y:S01]  /*180e20*/  PRMT R2, R61, 0x7770, RZ ;  /* 0x000077703d027816 */ /* 0x010fe200000000ff */
[----:B------:R2:W-:Y:S01]  /*180e30*/  @P1 STG.E.U8 desc[UR34][R10.64], R5 ;  /* 0x000000050a001986 */ /* 0x0005e2000c101122 */
[----:B---3--:R-:W-:Y:S02]  /*180e40*/  ISETP.LT.AND P1, PT, R13, UR5, !P0 ;  /* 0x000000050d007c0c */ /* 0x008fe4000c721270 */
[C---:B0-----:R-:W-:Y:S02]  /*180e50*/  PRMT R4, R61.reuse, 0x7771, RZ ;  /* 0x000077713d047816 */ /* 0x041fe400000000ff */
[C---:B------:R-:W-:Y:S02]  /*180e60*/  PRMT R3, R61.reuse, 0x7772, RZ ;  /* 0x000077723d037816 */ /* 0x040fe400000000ff */
[----:B------:R-:W-:Y:S01]  /*180e70*/  PRMT R6, R61, 0x7773, RZ ;  /* 0x000077733d067816 */ /* 0x000fe200000000ff */
[----:B------:R0:W-:Y:S04]  /*180e80*/  @P5 STG.E.U8 desc[UR34][R52.64], R0 ;  /* 0x0000000034005986 */ /* 0x0001e8000c101122 */
[----:B------:R3:W-:Y:S01]  /*180e90*/  @P4 STG.E.U8 desc[UR34][R8.64], R2 ;  /* 0x0000000208004986 */ /* 0x0007e2000c101122 */
[----:B------:R-:W-:-:S02]  /*180ea0*/  ISETP.LT.AND P5, PT, R12, UR6, !P0 ;  /* 0x000000060c007c0c */ /* 0x000fc4000c7a1270 */
[----:B-1----:R-:W-:Y:S01]  /*180eb0*/  ISETP.LT.AND P4, PT, R60, UR7, !P0 ;  /* 0x000000073c007c0c */ /* 0x002fe2000c781270 */
[----:B------:R-:W4:Y:S04]  /*180ec0*/  LDL.LU.64 R14, [R1+0x878] ;  /* 0x00087800010e7983 */ /* 0x000f280000300a00 */
[----:B--2---:R-:W2:Y:S04]  /*180ed0*/  LDL.LU.64 R10, [R1+0x870] ;  /* 0x00087000010a7983 */ /* 0x004ea80000300a00 */
[----:B0-----:R-:W2:Y:S04]  /*180ee0*/  LDL.LU.64 R52, [R1+0x7c8] ;  /* 0x0007c80001347983 */ /* 0x001ea80000300a00 */
[----:B------:R-:W2:Y:S04]  /*180ef0*/  LDL.LU.64 R12, [R1+0x370] ;  /* 0x00037000010c7983 */ /* 0x000ea80000300a00 */
[----:B---3--:R-:W3:Y:S04]  /*180f00*/  LDL.LU.64 R8, [R1+0x368] ;  /* 0x0003680001087983 */ /* 0x008ee80000300a00 */
[----:B------:R-:W3:Y:S01]  /*180f10*/  LDL.LU.64 R60, [R1+0x360] ;  /* 0x00036000013c7983 */ /* 0x000ee20000300a00 */
[----:B------:R-:W-:-:S02]  /*180f20*/  ISETP.LT.AND P0, PT, R48, UR7, !P0 ;  /* 0x0000000730007c0c */ /* 0x000fc4000c701270 */
[C---:B------:R-:W-:Y:S02]  /*180f30*/  PRMT R0, R7.reuse, 0x7770, RZ ;  /* 0x0000777007007816 */ /* 0x040fe400000000ff */
[C---:B------:R-:W-:Y:S02]  /*180f40*/  PRMT R2, R7.reuse, 0x7771, RZ ;  /* 0x0000777107027816 */ /* 0x040fe400000000ff */
[C---:B------:R-:W-:Y:S02]  /*180f50*/  PRMT R5, R7.reuse, 0x7772, RZ ;  /* 0x0000777207057816 */ /* 0x040fe400000000ff */
[----:B------:R-:W-:Y:S01]  /*180f60*/  PRMT R7, R7, 0x7773, RZ ;  /* 0x0000777307077816 */ /* 0x000fe200000000ff */
[----:B----4-:R0:W-:Y:S04]  /*180f70*/  @P6 STG.E.U8 desc[UR34][R14.64], R4 ;  /* 0x000000040e006986 */ /* 0x0101e8000c101122 */
[----:B--2---:R0:W-:Y:S04]  /*180f80*/  @P2 STG.E.U8 desc[UR34][R10.64], R3 ;  /* 0x000000030a002986 */ /* 0x0041e8000c101122 */
[----:B------:R0:W-:Y:S04]  /*180f90*/  @P3 STG.E.U8 desc[UR34][R52.64], R6 ;  /* 0x0000000634003986 */ /* 0x0001e8000c101122 */
[----:B------:R0:W-:Y:S04]  /*180fa0*/  @P1 STG.E.U8 desc[UR34][R12.64], R0 ;  /* 0x000000000c001986 */ /* 0x0001e8000c101122 */
[----:B---3--:R0:W-:Y:S04]  /*180fb0*/  @P5 STG.E.U8 desc[UR34][R8.64], R2 ;  /* 0x0000000208005986 */ /* 0x0081e8000c101122 */
[----:B------:R0:W-:Y:S01]  /*180fc0*/  @P4 STG.E.U8 desc[UR34][R60.64], R5 ;  /* 0x000000053c004986 */ /* 0x0001e2000c101122 */
[----:B------:R-:W-:Y:S05]  /*180fd0*/  @!P0 EXIT ;  /* 0x000000000000894d */ /* 0x000fea0003800000 */
[----:B0-----:R-:W2:Y:S04]  /*180fe0*/  LDL.LU.64 R60, [R1+0x348] ;  /* 0x00034800013c7983 */ /* 0x001ea80000300a00 */
[----:B--2---:R-:W-:Y:S01]  /*180ff0*/  STG.E.U8 desc[UR34][R60.64], R7 ;  /* 0x000000073c007986 */ /* 0x004fe2000c101122 */
[----:B------:R-:W-:Y:S05]  /*181000*/  EXIT ;  /* 0x000000000000794d */ /* 0x000fea0003800000 */
.L_x_2:
[----:B------:R-:W-:-:S00]  /*181010*/  BRA `(.L_x_2) ;  /* 0xfffffffc00fc7947 */ /* 0x000fc0000383ffff */
[----:B------:R-:W-:-:S00]  /*181020*/  NOP ;  /* 0x0000000000007918 */ /* 0x000fc00000000000 */
        /* <DEDUP_REMOVED lines=13> */
.L_x_3:


//--------------------- .nv.shared.matmul_kernel  --------------------------
	.section	.nv.shared.matmul_kernel,"aw",@nobits
	.sectionflags	@""
	.align	16
	.zero		1024


//--------------------- .nv.shared.reserved.0     --------------------------
	.section	.nv.shared.reserved.0,"aw",@nobits
	.weak		__nv_reservedSMEM_offset_0_alias
	.size		__nv_reservedSMEM_offset_0_alias, 0, 64
	.other		__nv_reservedSMEM_offset_0_alias,@"STO_CUDA_RESERVED_SHARED STV_DEFAULT"
__nv_reservedSMEM_offset_0_alias:
	.zero		0
	.zero		64


//--------------------- .nv.constant0.matmul_kernel --------------------------
	.section	.nv.constant0.matmul_kernel,"a",@progbits
	.sectionflags	@""
	.align	4
.nv.constant0.matmul_kernel:
	.zero		976


//--------------------- SYMBOLS --------------------------

	.type		.nv.reservedSmem.offset0,@object
	.size		.nv.reservedSmem.offset0,0x4
	.type		.nv.reservedSmem.cap,@object
	.size		.nv.reservedSmem.cap,0x4
